def matmul_kernel(
    a_ptr,
    b_ptr,
    c_ptr,
    M,
    N,
    K,
    stride_am,
    stride_ak,
    stride_bk,
    stride_bn,
    stride_cm,
    stride_cn,
    BLOCK_M: tl.constexpr,
    BLOCK_N: tl.constexpr,
    BLOCK_K: tl.constexpr,
    GROUP_M: tl.constexpr,
):
    pid = tl.program_id(axis=0)
    num_pid_m = tl.cdiv(M, BLOCK_M)
    num_pid_n = tl.cdiv(N, BLOCK_N)
    num_pid_in_group = GROUP_M * num_pid_n
    group_id = pid // num_pid_in_group
    first_pid_m = group_id * GROUP_M
    group_size_m = min(num_pid_m - first_pid_m, GROUP_M)
    pid_m = first_pid_m + ((pid % num_pid_in_group) % group_size_m)
    pid_n = (pid % num_pid_in_group) // group_size_m

    offs_am = (pid_m * BLOCK_M + tl.arange(0, BLOCK_M)) % M
    offs_bn = (pid_n * BLOCK_N + tl.arange(0, BLOCK_N)) % N
    offs_k = tl.arange(0, BLOCK_K)
    a_ptrs = a_ptr + offs_am[:, None] * stride_am + offs_k[None, :] * stride_ak
    b_ptrs = b_ptr + offs_k[:, None] * stride_bk + offs_bn[None, :] * stride_bn

    acc = tl.zeros((BLOCK_M, BLOCK_N), dtype=tl.float32)
    for kk in range(0, tl.cdiv(K, BLOCK_K)):
        a = tl.load(a_ptrs, mask=offs_k[None, :] < K - kk * BLOCK_K, other=0.0)
        b = tl.load(b_ptrs, mask=offs_k[:, None] < K - kk * BLOCK_K, other=0.0)
        acc = tl.dot(a, b, acc)
        a_ptrs += BLOCK_K * stride_ak
        b_ptrs += BLOCK_K * stride_bk

    c = acc.to(c_ptr.dtype.element_ty)
    offs_cm = pid_m * BLOCK_M + tl.arange(0, BLOCK_M)
    offs_cn = pid_n * BLOCK_N + tl.arange(0, BLOCK_N)
    c_ptrs = c_ptr + offs_cm[:, None] * stride_cm + offs_cn[None, :] * stride_cn
    mask = (offs_cm[:, None] < M) & (offs_cn[None, :] < N)
    tl.store(c_ptrs, c, mask=mask)

# config = {"BLOCK_K": 64, "BLOCK_M": 512, "BLOCK_N": 256, "GROUP_M": 8, "arch": "sm_100", "dtype": "fp8e4m3", "num_ctas": 1, "num_stages": 3, "num_warps": 16}
# arch = sm_100


// ===== COMPILED SASS (sm_100a) =====

	.target	sm_100a

	.elftype	@"ET_EXEC"


//--------------------- .note.nv.tkinfo           --------------------------
	.section	.note.nv.tkinfo,"",@"SHT_NOTE"
	.sectionflags	@"SHF_NOTE_NV_TKINFO"
	.tkinfo
        /*0018*/ 	.word	0x00000081
        /*0030*/ 	.string	""
        /*0030*/ 	.string	"ptxas-blackwell"
        /*0030*/ 	.string	"Cuda compilation tools, release 12.9, V12.9.86"
        /*0030*/ 	.string	"Build cuda_12.9.r12.9/compiler.36037853_0"
        /*0030*/ 	.string	"-v  -suppress-debug-info  -lineinfo  -arch sm_100a "



//--------------------- .note.nv.cuver            --------------------------
	.section	.note.nv.cuver,"",@"SHT_NOTE"
	.sectionflags	@"SHF_NOTE_NV_CUVER"
        /*0018*/ 	.short	0x0001
        /*001a*/ 	.short	0x0064
        /*001c*/ 	.short	0x0001
        /*001e*/ 	.short	0x0000
        /*0020*/ 	.short	0x0001
        /*0022*/ 	.short	0x0000


//--------------------- .nv.info                  --------------------------
	.section	.nv.info,"",@"SHT_CUDA_INFO"
	.align	4


	//----- nvinfo : EIATTR_REGCOUNT
	.align		4
        /*0000*/ 	.byte	0x04, 0x2f
        /*0002*/ 	.short	(.L_1 - .L_0)
	.align		4
.L_0:
        /*0004*/ 	.word	index@(matmul_kernel)
        /*0008*/ 	.word	0x00000020


	//----- nvinfo : EIATTR_FRAME_SIZE
	.align		4
.L_1:
        /*000c*/ 	.byte	0x04, 0x11
        /*000e*/ 	.short	(.L_3 - .L_2)
	.align		4
.L_2:
        /*0010*/ 	.word	index@(matmul_kernel)
        /*0014*/ 	.word	0x00001a50


	//----- nvinfo : EIATTR_MIN_STACK_SIZE
	.align		4
.L_3:
        /*0018*/ 	.byte	0x04, 0x12
        /*001a*/ 	.short	(.L_5 - .L_4)
	.align		4
.L_4:
        /*001c*/ 	.word	index@(matmul_kernel)
        /*0020*/ 	.word	0x00001a50
.L_5:


//--------------------- .nv.info.matmul_kernel    --------------------------
	.section	.nv.info.matmul_kernel,"",@"SHT_CUDA_INFO"
	.sectionflags	@""
	.align	4


	//----- nvinfo : EIATTR_CUDA_API_VERSION
	.align		4
        /*0000*/ 	.byte	0x04, 0x37
        /*0002*/ 	.short	(.L_7 - .L_6)
.L_6:
        /*0004*/ 	.word	0x00000081


	//----- nvinfo : EIATTR_KPARAM_INFO
	.align		4
.L_7:
        /*0008*/ 	.byte	0x04, 0x17
        /*000a*/ 	.short	(.L_9 - .L_8)
.L_8:
        /*000c*/ 	.word	0x00000000
        /*0010*/ 	.short	0x000d
        /*0012*/ 	.short	0x0048
        /*0014*/ 	.byte	0x00, 0xf4, 0x21, 0x00


	//----- nvinfo : EIATTR_KPARAM_INFO
	.align		4
.L_9:
        /*0018*/ 	.byte	0x04, 0x17
        /*001a*/ 	.short	(.L_11 - .L_10)
.L_10:
        /*001c*/ 	.word	0x00000000
        /*0020*/ 	.short	0x000c
        /*0022*/ 	.short	0x0040
        /*0024*/ 	.byte	0x00, 0xf4, 0x21, 0x00


	//----- nvinfo : EIATTR_KPARAM_INFO
	.align		4
.L_11:
        /*0028*/ 	.byte	0x04, 0x17
        /*002a*/ 	.short	(.L_13 - .L_12)
.L_12:
        /*002c*/ 	.word	0x00000000
        /*0030*/ 	.short	0x000b
        /*0032*/ 	.short	0x0038
        /*0034*/ 	.byte	0x00, 0xf0, 0x11, 0x00


	//----- nvinfo : EIATTR_KPARAM_INFO
	.align		4
.L_13:
        /*0038*/ 	.byte	0x04, 0x17
        /*003a*/ 	.short	(.L_15 - .L_14)
.L_14:
        /*003c*/ 	.word	0x00000000
        /*0040*/ 	.short	0x000a
        /*0042*/ 	.short	0x0034
        /*0044*/ 	.byte	0x00, 0xf0, 0x11, 0x00


	//----- nvinfo : EIATTR_KPARAM_INFO
	.align		4
.L_15:
        /*0048*/ 	.byte	0x04, 0x17
        /*004a*/ 	.short	(.L_17 - .L_16)
.L_16:
        /*004c*/ 	.word	0x00000000
        /*0050*/ 	.short	0x0009
        /*0052*/ 	.short	0x0030
        /*0054*/ 	.byte	0x00, 0xf0, 0x11, 0x00


	//----- nvinfo : EIATTR_KPARAM_INFO
	.align		4
.L_17:
        /*0058*/ 	.byte	0x04, 0x17
        /*005a*/ 	.short	(.L_19 - .L_18)
.L_18:
        /*005c*/ 	.word	0x00000000
        /*0060*/ 	.short	0x0008
        /*0062*/ 	.short	0x002c
        /*0064*/ 	.byte	0x00, 0xf0, 0x11, 0x00


	//----- nvinfo : EIATTR_KPARAM_INFO
	.align		4
.L_19:
        /*0068*/ 	.byte	0x04, 0x17
        /*006a*/ 	.short	(.L_21 - .L_20)
.L_20:
        /*006c*/ 	.word	0x00000000
        /*0070*/ 	.short	0x0007
        /*0072*/ 	.short	0x0028
        /*0074*/ 	.byte	0x00, 0xf0, 0x11, 0x00


	//----- nvinfo : EIATTR_KPARAM_INFO
	.align		4
.L_21:
        /*0078*/ 	.byte	0x04, 0x17
        /*007a*/ 	.short	(.L_23 - .L_22)
.L_22:
        /*007c*/ 	.word	0x00000000
        /*0080*/ 	.short	0x0006
        /*0082*/ 	.short	0x0024
        /*0084*/ 	.byte	0x00, 0xf0, 0x11, 0x00


	//----- nvinfo : EIATTR_KPARAM_INFO
	.align		4
.L_23:
        /*0088*/ 	.byte	0x04, 0x17
        /*008a*/ 	.short	(.L_25 - .L_24)
.L_24:
        /*008c*/ 	.word	0x00000000
        /*0090*/ 	.short	0x0005
        /*0092*/ 	.short	0x0020
        /*0094*/ 	.byte	0x00, 0xf0, 0x11, 0x00


	//----- nvinfo : EIATTR_KPARAM_INFO
	.align		4
.L_25:
        /*0098*/ 	.byte	0x04, 0x17
        /*009a*/ 	.short	(.L_27 - .L_26)
.L_26:
        /*009c*/ 	.word	0x00000000
        /*00a0*/ 	.short	0x0004
        /*00a2*/ 	.short	0x001c
        /*00a4*/ 	.byte	0x00, 0xf0, 0x11, 0x00


	//----- nvinfo : EIATTR_KPARAM_INFO
	.align		4
.L_27:
        /*00a8*/ 	.byte	0x04, 0x17
        /*00aa*/ 	.short	(.L_29 - .L_28)
.L_28:
        /*00ac*/ 	.word	0x00000000
        /*00b0*/ 	.short	0x0003
        /*00b2*/ 	.short	0x0018
        /*00b4*/ 	.byte	0x00, 0xf0, 0x11, 0x00


	//----- nvinfo : EIATTR_KPARAM_INFO
	.align		4
.L_29:
        /*00b8*/ 	.byte	0x04, 0x17
        /*00ba*/ 	.short	(.L_31 - .L_30)
.L_30:
        /*00bc*/ 	.word	0x00000000
        /*00c0*/ 	.short	0x0002
        /*00c2*/ 	.short	0x0010
        /*00c4*/ 	.byte	0x00, 0xf4, 0x21, 0x00


	//----- nvinfo : EIATTR_KPARAM_INFO
	.align		4
.L_31:
        /*00c8*/ 	.byte	0x04, 0x17
        /*00ca*/ 	.short	(.L_33 - .L_32)
.L_32:
        /*00cc*/ 	.word	0x00000000
        /*00d0*/ 	.short	0x0001
        /*00d2*/ 	.short	0x0008
        /*00d4*/ 	.byte	0x00, 0xf4, 0x21, 0x00


	//----- nvinfo : EIATTR_KPARAM_INFO
	.align		4
.L_33:
        /*00d8*/ 	.byte	0x04, 0x17
        /*00da*/ 	.short	(.L_35 - .L_34)
.L_34:
        /*00dc*/ 	.word	0x00000000
        /*00e0*/ 	.short	0x0000
        /*00e2*/ 	.short	0x0000
        /*00e4*/ 	.byte	0x00, 0xf4, 0x21, 0x00


	//----- nvinfo : EIATTR_SPARSE_MMA_MASK
	.align		4
.L_35:
        /*00e8*/ 	.byte	0x03, 0x50
        /*00ea*/ 	.short	0x0000


	//----- nvinfo : EIATTR_MAXREG_COUNT
	.align		4
        /*00ec*/ 	.byte	0x03, 0x1b
        /*00ee*/ 	.short	0x0080


	//----- nvinfo : EIATTR_NUM_BARRIERS
	.align		4
        /*00f0*/ 	.byte	0x02, 0x4c
        /*00f2*/ 	.byte	0x01
	.zero		1


	//----- nvinfo : EIATTR_ANNOTATIONS
	.align		4
        /*00f4*/ 	.byte	0x04, 0x55
        /*00f6*/ 	.short	(.L_37 - .L_36)


	//   ....[0]....
.L_36:
        /*00f8*/ 	.word	0x00000001
        /*00fc*/ 	.byte	0x40, 0x05, 0x00, 0x00, 0x01, 0x00, 0x00, 0x00, 0x50, 0x05, 0x00, 0x00, 0x01, 0x00, 0x00, 0x00
        /* <DEDUP_REMOVED lines=2464> */
        /*9b0c*/ 	.byte	0x20, 0x47, 0x02, 0x00, 0x01, 0x00, 0x00, 0x00, 0xe0, 0x6a, 0x02, 0x00


	//----- nvinfo : EIATTR_VRC_CTA_INIT_COUNT
	.align		4
.L_37:
        /*9b18*/ 	.byte	0x02, 0x4a
	.zero		1
	.zero		1


	//----- nvinfo : EIATTR_EXIT_INSTR_OFFSETS
	.align		4
        /*9b1c*/ 	.byte	0x04, 0x1c
        /*9b1e*/ 	.short	(.L_39 - .L_38)


	//   ....[0]....
.L_38:
        /*9b20*/ 	.word	0x00027b50


	//   ....[1]....
        /*9b24*/ 	.word	0x00027b70


	//----- nvinfo : EIATTR_REQNTID
	.align		4
.L_39:
        /*9b28*/ 	.byte	0x04, 0x10
        /*9b2a*/ 	.short	(.L_41 - .L_40)
.L_40:
        /*9b2c*/ 	.word	0x00000200
        /*9b30*/ 	.word	0x00000001
        /*9b34*/ 	.word	0x00000001


	//----- nvinfo : EIATTR_CBANK_PARAM_SIZE
	.align		4
.L_41:
        /*9b38*/ 	.byte	0x03, 0x19
        /*9b3a*/ 	.short	0x0050


	//----- nvinfo : EIATTR_PARAM_CBANK
	.align		4
        /*9b3c*/ 	.byte	0x04, 0x0a
        /*9b3e*/ 	.short	(.L_43 - .L_42)
	.align		4
.L_42:
        /*9b40*/ 	.word	index@(.nv.constant0.matmul_kernel)
        /*9b44*/ 	.short	0x0380
        /*9b46*/ 	.short	0x0050


	//----- nvinfo : EIATTR_SW_WAR
	.align		4
.L_43:
        /*9b48*/ 	.byte	0x04, 0x36
        /*9b4a*/ 	.short	(.L_45 - .L_44)
.L_44:
        /*9b4c*/ 	.word	0x00000008
.L_45:


//--------------------- .nv.compat                --------------------------
	.section	.nv.compat,"",@"SHT_CUDA_COMPAT_INFO"
	.align	4
        /*0000*/ 	.byte	0x02, 0x02, 0x02, 0x00, 0x02, 0x05, 0x05, 0x00, 0x02, 0x03, 0x00, 0x00, 0x02, 0x06, 0x01, 0x00


//--------------------- .nv.callgraph             --------------------------
	.section	.nv.callgraph,"",@"SHT_CUDA_CALLGRAPH"
	.align	4
	.sectionentsize	8
	.align		4
        /*0000*/ 	.word	0x00000000
	.align		4
        /*0004*/ 	.word	0xffffffff
	.align		4
        /*0008*/ 	.word	0x00000000
	.align		4
        /*000c*/ 	.word	0xfffffffe
	.align		4
        /*0010*/ 	.word	0x00000000
	.align		4
        /*0014*/ 	.word	0xfffffffd
	.align		4
        /*0018*/ 	.word	0x00000000
	.align		4
        /*001c*/ 	.word	0xfffffffc


//--------------------- .text.matmul_kernel       --------------------------
	.section	.text.matmul_kernel,"ax",@progbits
	.align	128
        .global         matmul_kernel
        .type           matmul_kernel,@function
        .size           matmul_kernel,(.L_x_4 - matmul_kernel)
        .other          matmul_kernel,@"STO_CUDA_ENTRY STV_DEFAULT"
matmul_kernel:
.text.matmul_kernel:
[----:B------:R-:W0:Y:S08]  /*0000*/  LDC R1, c[0x0][0x37c] ;  /* 0x0000df00ff017b82 */ /* 0x000e300000000800 */
[----:B------:R-:W1:Y:S01]  /*0010*/  LDC.64 R6, c[0x0][0x398] ;  /* 0x0000e600ff067b82 */ /* 0x000e620000000a00 */
[----:B------:R-:W2:Y:S01]  /*0020*/  S2R R18, SR_TID.X ;  /* 0x0000000000127919 */ /* 0x000ea20000002100 */
[----:B------:R-:W3:Y:S01]  /*0030*/  LDCU UR4, c[0x0][0x3a0] ;  /* 0x00007400ff0477ac */ /* 0x000ee20008000800 */
[----:B0-----:R-:W-:Y:S01]  /*0040*/  VIADD R1, R1, 0xffffe5b0 ;  /* 0xffffe5b001017836 */ /* 0x001fe20000000000 */
[----:B------:R-:W0:Y:S04]  /*0050*/  LDCU UR7, c[0x0][0x3a0] ;  /* 0x00007400ff0777ac */ /* 0x000e280008000800 */
[----:B------:R-:W4:Y:S01]  /*0060*/  S2UR UR6, SR_CgaCtaId ;  /* 0x00000000000679c3 */ /* 0x000f220000008800 */
[----:B------:R-:W-:Y:S01]  /*0070*/  UMOV UR5, 0x400 ;  /* 0x0000040000057882 */ /* 0x000fe20000000000 */
[----:B------:R-:W2:Y:S01]  /*0080*/  LDCU.64 UR8, c[0x0][0x358] ;  /* 0x00006b00ff0877ac */ /* 0x000ea20008000a00 */
[----:B---3--:R-:W-:Y:S01]  /*0090*/  UIADD3 UR4, UPT, UPT, UR4, 0x3f, URZ ;  /* 0x0000003f04047890 */ /* 0x008fe2000fffe0ff */
[----:B-1----:R-:W-:-:S03]  /*00a0*/  VIADD R0, R7, 0xff ;  /* 0x000000ff07007836 */ /* 0x002fc60000000000 */
[----:B------:R-:W-:Y:S01]  /*00b0*/  UISETP.GT.AND UP0, UPT, UR4, 0x3f, UPT ;  /* 0x0000003f0400788c */ /* 0x000fe2000bf04270 */
[----:B0-----:R-:W-:Y:S01]  /*00c0*/  IMAD.U32 R28, RZ, RZ, UR7 ;  /* 0x00000007ff1c7e24 */ /* 0x001fe2000f8e00ff */
[----:B------:R-:W-:Y:S01]  /*00d0*/  SHF.R.S32.HI R3, RZ, 0x1f, R0 ;  /* 0x0000001fff037819 */ /* 0x000fe20000011400 */
[----:B----4-:R-:W-:-:S03]  /*00e0*/  ULEA UR5, UR6, UR5, 0x18 ;  /* 0x0000000506057291 */ /* 0x010fc6000f8ec0ff */
[----:B------:R-:W-:Y:S02]  /*00f0*/  LEA.HI R3, R3, R0, RZ, 0x8 ;  /* 0x0000000003037211 */ /* 0x000fe400078f40ff */
[----:B--2---:R-:W-:Y:S02]  /*0100*/  LOP3.LUT R14, R18, 0x1ff, RZ, 0xc0, !PT ;  /* 0x000001ff120e7812 */ /* 0x004fe400078ec0ff */
[----:B------:R-:W-:Y:S02]  /*0110*/  SHF.R.S32.HI R0, RZ, 0x8, R3 ;  /* 0x00000008ff007819 */ /* 0x000fe40000011403 */
[----:B------:R-:W0:Y:S03]  /*0120*/  S2R R3, SR_CTAID.X ;  /* 0x0000000000037919 */ /* 0x000e260000002500 */
[----:B------:R-:W-:-:S05]  /*0130*/  IMAD.SHL.U32 R0, R0, 0x8, RZ ;  /* 0x0000000800007824 */ /* 0x000fca00078e00ff */
[-C--:B------:R-:W-:Y:S02]  /*0140*/  IABS R9, R0.reuse ;  /* 0x0000000000097213 */ /* 0x080fe40000000000 */
[----:B------:R-:W-:Y:S02]  /*0150*/  IABS R12, R0 ;  /* 0x00000000000c7213 */ /* 0x000fe40000000000 */
[----:B------:R-:W1:Y:S08]  /*0160*/  I2F.RP R2, R9 ;  /* 0x0000000900027306 */ /* 0x000e700000209400 */
[----:B-1----:R-:W1:Y:S01]  /*0170*/  MUFU.RCP R2, R2 ;  /* 0x0000000200027308 */ /* 0x002e620000001000 */
[----:B0-----:R-:W-:Y:S01]  /*0180*/  IABS R10, R3 ;  /* 0x00000003000a7213 */ /* 0x001fe20000000000 */
[----:B-1----:R-:W-:-:S02]  /*0190*/  VIADD R4, R2, 0xffffffe ;  /* 0x0ffffffe02047836 */ /* 0x002fc40000000000 */
[----:B------:R-:W-:-:S04]  /*01a0*/  IMAD.MOV R2, RZ, RZ, -R12 ;  /* 0x000000ffff027224 */ /* 0x000fc800078e0a0c */
[----:B------:R0:W1:Y:S02]  /*01b0*/  F2I.FTZ.U32.TRUNC.NTZ R5, R4 ;  /* 0x0000000400057305 */ /* 0x000064000021f000 */
[----:B0-----:R-:W-:Y:S02]  /*01c0*/  IMAD.MOV.U32 R4, RZ, RZ, RZ ;  /* 0x000000ffff047224 */ /* 0x001fe400078e00ff */
[----:B-1----:R-:W-:-:S04]  /*01d0*/  IMAD.MOV R8, RZ, RZ, -R5 ;  /* 0x000000ffff087224 */ /* 0x002fc800078e0a05 */
[----:B------:R-:W-:Y:S02]  /*01e0*/  IMAD R11, R8, R9, RZ ;  /* 0x00000009080b7224 */ /* 0x000fe400078e02ff */
[----:B------:R-:W-:Y:S02]  /*01f0*/  IMAD.MOV.U32 R8, RZ, RZ, R10 ;  /* 0x000000ffff087224 */ /* 0x000fe400078e000a */
[----:B------:R-:W-:-:S06]  /*0200*/  IMAD.HI.U32 R5, R5, R11, R4 ;  /* 0x0000000b05057227 */ /* 0x000fcc00078e0004 */
[----:B------:R-:W-:-:S04]  /*0210*/  IMAD.HI.U32 R5, R5, R8, RZ ;  /* 0x0000000805057227 */ /* 0x000fc800078e00ff */
[----:B------:R-:W-:-:S05]  /*0220*/  IMAD R2, R5, R2, R8 ;  /* 0x0000000205027224 */ /* 0x000fca00078e0208 */
[----:B------:R-:W-:-:S13]  /*0230*/  ISETP.GT.U32.AND P1, PT, R9, R2, PT ;  /* 0x000000020900720c */ /* 0x000fda0003f24070 */
[----:B------:R-:W-:Y:S02]  /*0240*/  @!P1 IMAD.IADD R2, R2, 0x1, -R9 ;  /* 0x0000000102029824 */ /* 0x000fe400078e0a09 */
[----:B------:R-:W-:Y:S01]  /*0250*/  @!P1 VIADD R5, R5, 0x1 ;  /* 0x0000000105059836 */ /* 0x000fe20000000000 */
[----:B------:R-:W-:Y:S02]  /*0260*/  ISETP.NE.AND P1, PT, R0, RZ, PT ;  /* 0x000000ff0000720c */ /* 0x000fe40003f25270 */
[----:B------:R-:W-:Y:S02]  /*0270*/  ISETP.GE.U32.AND P0, PT, R2, R9, PT ;  /* 0x000000090200720c */ /* 0x000fe40003f06070 */
[----:B------:R-:W-:-:S04]  /*0280*/  LOP3.LUT R2, R3, R0, RZ, 0x3c, !PT ;  /* 0x0000000003027212 */ /* 0x000fc800078e3cff */
[----:B------:R-:W-:Y:S01]  /*0290*/  ISETP.GE.AND P2, PT, R2, RZ, PT ;  /* 0x000000ff0200720c */ /* 0x000fe20003f46270 */
[----:B------:R-:W-:-:S06]  /*02a0*/  VIADD R2, R6, 0x1ff ;  /* 0x000001ff06027836 */ /* 0x000fcc0000000000 */
[----:B------:R-:W-:-:S04]  /*02b0*/  @P0 VIADD R5, R5, 0x1 ;  /* 0x0000000105050836 */ /* 0x000fc80000000000 */
[----:B------:R-:W-:Y:S01]  /*02c0*/  IMAD.MOV.U32 R4, RZ, RZ, R5 ;  /* 0x000000ffff047224 */ /* 0x000fe200078e0005 */
[----:B------:R-:W-:-:S03]  /*02d0*/  SHF.R.S32.HI R5, RZ, 0x1f, R2 ;  /* 0x0000001fff057819 */ /* 0x000fc60000011402 */
[----:B------:R-:W-:Y:S01]  /*02e0*/  @!P2 IMAD.MOV R4, RZ, RZ, -R4 ;  /* 0x000000ffff04a224 */ /* 0x000fe200078e0a04 */
[----:B------:R-:W-:Y:S02]  /*02f0*/  @!P1 LOP3.LUT R4, RZ, R0, RZ, 0x33, !PT ;  /* 0x00000000ff049212 */ /* 0x000fe400078e33ff */
[----:B------:R-:W-:-:S03]  /*0300*/  LEA.HI R5, R5, R2, RZ, 0x9 ;  /* 0x0000000205057211 */ /* 0x000fc600078f48ff */
[----:B------:R-:W-:Y:S02]  /*0310*/  IMAD.SHL.U32 R2, R4, 0x8, RZ ;  /* 0x0000000804027824 */ /* 0x000fe400078e00ff */
[----:B------:R-:W-:-:S03]  /*0320*/  IMAD.MOV R4, RZ, RZ, -R4 ;  /* 0x000000ffff047224 */ /* 0x000fc600078e0a04 */
[----:B------:R-:W-:Y:S01]  /*0330*/  LEA.HI.SX32 R5, R5, -R2, 0x17 ;  /* 0x8000000205057211 */ /* 0x000fe200078fbaff */
[----:B------:R-:W-:Y:S02]  /*0340*/  IMAD R15, R0, R4, R3 ;  /* 0x00000004000f7224 */ /* 0x000fe400078e0203 */
[----:B------:R-:W-:Y:S01]  /*0350*/  IMAD.MOV.U32 R4, RZ, RZ, RZ ;  /* 0x000000ffff047224 */ /* 0x000fe200078e00ff */
[----:B------:R-:W-:Y:S02]  /*0360*/  VIMNMX R8, PT, PT, R5, 0x8, PT ;  /* 0x0000000805087848 */ /* 0x000fe40003fe0100 */
[----:B------:R-:W-:Y:S02]  /*0370*/  IABS R13, R15 ;  /* 0x0000000f000d7213 */ /* 0x000fe40000000000 */
[----:B------:R-:W-:-:S04]  /*0380*/  IABS R11, R8 ;  /* 0x00000008000b7213 */ /* 0x000fc80000000000 */
[----:B------:R-:W0:Y:S08]  /*0390*/  I2F.RP R9, R11 ;  /* 0x0000000b00097306 */ /* 0x000e300000209400 */
[----:B0-----:R-:W0:Y:S02]  /*03a0*/  MUFU.RCP R9, R9 ;  /* 0x0000000900097308 */ /* 0x001e240000001000 */
[----:B0-----:R-:W-:-:S06]  /*03b0*/  VIADD R5, R9, 0xffffffe ;  /* 0x0ffffffe09057836 */ /* 0x001fcc0000000000 */
[----:B------:R-:W0:Y:S02]  /*03c0*/  F2I.FTZ.U32.TRUNC.NTZ R5, R5 ;  /* 0x0000000500057305 */ /* 0x000e24000021f000 */
[----:B0-----:R-:W-:-:S04]  /*03d0*/  IMAD.MOV R10, RZ, RZ, -R5 ;  /* 0x000000ffff0a7224 */ /* 0x001fc800078e0a05 */
[----:B------:R-:W-:-:S04]  /*03e0*/  IMAD.MOV.U32 R0, RZ, RZ, R10 ;  /* 0x000000ffff007224 */ /* 0x000fc800078e000a */
[----:B------:R-:W-:Y:S01]  /*03f0*/  IMAD R3, R0, R11, RZ ;  /* 0x0000000b00037224 */ /* 0x000fe200078e02ff */
[----:B------:R-:W-:-:S03]  /*0400*/  IABS R0, R8 ;  /* 0x0000000800007213 */ /* 0x000fc60000000000 */
[----:B------:R-:W-:-:S04]  /*0410*/  IMAD.HI.U32 R4, R5, R3, R4 ;  /* 0x0000000305047227 */ /* 0x000fc800078e0004 */
[----:B------:R-:W-:Y:S02]  /*0420*/  IMAD.MOV R0, RZ, RZ, -R0 ;  /* 0x000000ffff007224 */ /* 0x000fe400078e0a00 */
        /* <DEDUP_REMOVED lines=8> */
[----:B------:R-:W-:-:S07]  /*04b0*/  ISETP.GE.AND P2, PT, R0, RZ, PT ;  /* 0x000000ff0000720c */ /* 0x000fce0003f46270 */
[----:B------:R-:W-:-:S06]  /*04c0*/  @P0 VIADD R4, R4, 0x1 ;  /* 0x0000000104040836 */ /* 0x000fcc0000000000 */
[----:B------:R-:W-:Y:S01]  /*04d0*/  @!P2 IMAD.MOV R4, RZ, RZ, -R4 ;  /* 0x000000ffff04a224 */ /* 0x000fe200078e0a04 */
[----:B------:R-:W-:-:S05]  /*04e0*/  @!P1 LOP3.LUT R4, RZ, R8, RZ, 0x33, !PT ;  /* 0x00000008ff049212 */ /* 0x000fca00078e33ff */
[----:B------:R-:W-:Y:S02]  /*04f0*/  IMAD.MOV R3, RZ, RZ, -R4 ;  /* 0x000000ffff037224 */ /* 0x000fe400078e0a04 */
[----:B------:R-:W-:Y:S02]  /*0500*/  IMAD.SHL.U32 R16, R4, 0x100, RZ ;  /* 0x0000010004107824 */ /* 0x000fe400078e00ff */
[----:B------:R-:W-:-:S04]  /*0510*/  IMAD R3, R8, R3, R15 ;  /* 0x0000000308037224 */ /* 0x000fc800078e020f */
[----:B------:R-:W-:-:S04]  /*0520*/  IMAD.IADD R3, R2, 0x1, R3 ;  /* 0x0000000102037824 */ /* 0x000fc800078e0203 */
[----:B------:R-:W-:-:S05]  /*0530*/  IMAD R17, R3, 0x200, R14 ;  /* 0x0000020003117824 */ /* 0x000fca00078e020e */
[----:B------:R0:W-:Y:S04]  /*0540*/  STL [R1+0xa7c], R17 ;  /* 0x000a7c1101007387 */ /* 0x0001e80000100800 */
[----:B------:R0:W-:Y:S01]  /*0550*/  STL [R1+0x28], R16 ;  /* 0x0000281001007387 */ /* 0x0001e20000100800 */
[----:B------:R-:W-:Y:S05]  /*0560*/  BRA.U UP0, `(.L_x_0) ;  /* 0x00000011001c7547 */ /* 0x000fea000b800000 */
[C---:B------:R-:W-:Y:S02]  /*0570*/  IMAD.SHL.U32 R3, R18.reuse, 0x10, RZ ;  /* 0x0000001012037824 */ /* 0x040fe400078e00ff */
[C---:B------:R-:W-:Y:S02]  /*0580*/  IMAD.SHL.U32 R2, R18.reuse, 0x2, RZ ;  /* 0x0000000212027824 */ /* 0x040fe400078e00ff */
[----:B------:R-:W-:Y:S01]  /*0590*/  IMAD.SHL.U32 R0, R18, 0x40, RZ ;  /* 0x0000004012007824 */ /* 0x000fe200078e00ff */
[----:B------:R1:W-:Y:S04]  /*05a0*/  STL [R1+0xa84], R3 ;  /* 0x000a840301007387 */ /* 0x0003e80000100800 */
[----:B------:R1:W-:Y:S04]  /*05b0*/  STL [R1+0xa88], R2 ;  /* 0x000a880201007387 */ /* 0x0003e80000100800 */
[----:B------:R1:W-:Y:S04]  /*05c0*/  STL [R1+0x400], RZ ;  /* 0x000400ff01007387 */ /* 0x0003e80000100800 */
[----:B------:R1:W-:Y:S04]  /*05d0*/  STL [R1+0xa80], R0 ;  /* 0x000a800001007387 */ /* 0x0003e80000100800 */
[----:B------:R1:W-:Y:S04]  /*05e0*/  STL [R1+0x404], RZ ;  /* 0x000404ff01007387 */ /* 0x0003e80000100800 */
        /* <DEDUP_REMOVED lines=253> */
[----:B------:R1:W-:Y:S01]  /*15c0*/  STL [R1+0x41c], RZ ;  /* 0x00041cff01007387 */ /* 0x0003e20000100800 */
[----:B------:R-:W-:Y:S05]  /*15d0*/  BRA `(.L_x_1) ;  /* 0x0000019400647947 */ /* 0x000fea0003800000 */
.L_x_0:
[----:B------:R-:W-:Y:S01]  /*15e0*/  IABS R2, R6 ;  /* 0x0000000600027213 */ /* 0x000fe20000000000 */
[----:B------:R-:W-:Y:S01]  /*15f0*/  STL [R1+0xa8c], R28 ;  /* 0x000a8c1c01007387 */ /* 0x000fe20000100800 */
[----:B------:R-:W-:Y:S01]  /*1600*/  IABS R3, R7 ;  /* 0x0000000700037213 */ /* 0x000fe20000000000 */
[----:B------:R-:W1:Y:S01]  /*1610*/  LDCU UR7, c[0x0][0x3a4] ;  /* 0x00007480ff0777ac */ /* 0x000e620008000800 */
[----:B------:R-:W2:Y:S01]  /*1620*/  I2F.RP R0, R2 ;  /* 0x0000000200007306 */ /* 0x000ea20000209400 */
[----:B------:R-:W-:Y:S01]  /*1630*/  ISETP.GE.AND P1, PT, R17, RZ, PT ;  /* 0x000000ff1100720c */ /* 0x000fe20003f26270 */
[----:B------:R3:W-:Y:S01]  /*1640*/  STL [R1+0xabc], R7 ;  /* 0x000abc0701007387 */ /* 0x0007e20000100800 */
[----:B------:R-:W4:Y:S01]  /*1650*/  LDCU.64 UR10, c[0x0][0x380] ;  /* 0x00007000ff0a77ac */ /* 0x000f220008000a00 */
[----:B------:R-:W0:Y:S04]  /*1660*/  LDCU UR13, c[0x0][0x3b0] ;  /* 0x00007600ff0d77ac */ /* 0x000e280008000800 */
[----:B------:R-:W0:Y:S01]  /*1670*/  I2F.RP R10, R3 ;  /* 0x00000003000a7306 */ /* 0x000e220000209400 */
[----:B------:R-:W1:Y:S07]  /*1680*/  LDCU UR12, c[0x0][0x3ac] ;  /* 0x00007580ff0c77ac */ /* 0x000e6e0008000800 */
[----:B--2---:R-:W2:Y:S08]  /*1690*/  MUFU.RCP R0, R0 ;  /* 0x0000000000007308 */ /* 0x004eb00000001000 */
[----:B0-----:R-:W0:Y:S01]  /*16a0*/  MUFU.RCP R10, R10 ;  /* 0x0000000a000a7308 */ /* 0x001e220000001000 */
[----:B--2---:R-:W-:Y:S01]  /*16b0*/  VIADD R8, R0, 0xffffffe ;  /* 0x0ffffffe00087836 */ /* 0x004fe20000000000 */
[----:B------:R-:W-:-:S06]  /*16c0*/  IABS R0, R17 ;  /* 0x0000001100007213 */ /* 0x000fcc0000000000 */
[----:B------:R2:W1:Y:S01]  /*16d0*/  F2I.FTZ.U32.TRUNC.NTZ R9, R8 ;  /* 0x0000000800097305 */ /* 0x000462000021f000 */
[----:B0-----:R-:W-:Y:S01]  /*16e0*/  VIADD R4, R10, 0xffffffe ;  /* 0x0ffffffe0a047836 */ /* 0x001fe20000000000 */
[----:B------:R-:W-:-:S06]  /*16f0*/  SHF.R.U32.HI R10, RZ, 0x6, R18 ;  /* 0x00000006ff0a7819 */ /* 0x000fcc0000011612 */
[----:B------:R0:W3:Y:S01]  /*1700*/  F2I.FTZ.U32.TRUNC.NTZ R5, R4 ;  /* 0x0000000400057305 */ /* 0x0000e2000021f000 */
[----:B--2---:R-:W-:Y:S01]  /*1710*/  IMAD.MOV.U32 R8, RZ, RZ, RZ ;  /* 0x000000ffff087224 */ /* 0x004fe200078e00ff */
[----:B------:R-:W-:Y:S01]  /*1720*/  SGXT.U32 R10, R10, 0x3 ;  /* 0x000000030a0a781a */ /* 0x000fe20000000000 */
[----:B-1----:R-:W-:Y:S02]  /*1730*/  IMAD.MOV R11, RZ, RZ, -R9 ;  /* 0x000000ffff0b7224 */ /* 0x002fe400078e0a09 */
[----:B0-----:R-:W-:Y:S02]  /*1740*/  IMAD.MOV.U32 R4, RZ, RZ, RZ ;  /* 0x000000ffff047224 */ /* 0x001fe400078e00ff */
[----:B------:R-:W-:-:S04]  /*1750*/  IMAD R11, R11, R2, RZ ;  /* 0x000000020b0b7224 */ /* 0x000fc800078e02ff */
[----:B------:R-:W-:Y:S01]  /*1760*/  IMAD.HI.U32 R9, R9, R11, R8 ;  /* 0x0000000b09097227 */ /* 0x000fe200078e0008 */
[----:B------:R-:W-:-:S03]  /*1770*/  LEA.HI R8, R18, R16, RZ, 0x1a ;  /* 0x0000001012087211 */ /* 0x000fc600078fd0ff */
[----:B---3--:R-:W-:Y:S02]  /*1780*/  IMAD.MOV R14, RZ, RZ, -R5 ;  /* 0x000000ffff0e7224 */ /* 0x008fe400078e0a05 */
[----:B------:R-:W-:-:S04]  /*1790*/  IMAD.HI.U32 R9, R9, R0, RZ ;  /* 0x0000000009097227 */ /* 0x000fc800078e00ff */
[----:B------:R-:W-:Y:S02]  /*17a0*/  IMAD.MOV R9, RZ, RZ, -R9 ;  /* 0x000000ffff097224 */ /* 0x000fe400078e0a09 */
[----:B------:R-:W-:Y:S02]  /*17b0*/  VIADD R12, R8, 0xf8 ;  /* 0x000000f8080c7836 */ /* 0x000fe40000000000 */
[----:B------:R-:W-:Y:S02]  /*17c0*/  IMAD R9, R2, R9, R0 ;  /* 0x0000000902097224 */ /* 0x000fe400078e0200 */
[----:B------:R-:W-:Y:S01]  /*17d0*/  IMAD R11, R14, R3, RZ ;  /* 0x000000030e0b7224 */ /* 0x000fe200078e02ff */
[----:B------:R-:W-:Y:S01]  /*17e0*/  IABS R14, R12 ;  /* 0x0000000c000e7213 */ /* 0x000fe20000000000 */
[----:B------:R-:W-:Y:S01]  /*17f0*/  VIADD R15, R8, 0xe8 ;  /* 0x000000e8080f7836 */ /* 0x000fe20000000000 */
[----:B------:R-:W-:Y:S01]  /*1800*/  ISETP.GT.U32.AND P0, PT, R2, R9, PT ;  /* 0x000000090200720c */ /* 0x000fe20003f04070 */
[----:B------:R-:W-:Y:S01]  /*1810*/  IMAD.HI.U32 R0, R5, R11, R4 ;  /* 0x0000000b05007227 */ /* 0x000fe200078e0004 */
[----:B------:R-:W-:-:S02]  /*1820*/  LOP3.LUT R4, R16, R10, RZ, 0xfc, !PT ;  /* 0x0000000a10047212 */ /* 0x000fc400078efcff */
[----:B------:R-:W-:Y:S01]  /*1830*/  IABS R11, R15 ;  /* 0x0000000f000b7213 */ /* 0x000fe20000000000 */
[----:B------:R-:W-:Y:S01]  /*1840*/  VIADD R17, R8, 0x88 ;  /* 0x0000008808117836 */ /* 0x000fe20000000000 */
[----:B------:R-:W-:Y:S01]  /*1850*/  LOP3.LUT R13, R4, 0xf0, RZ, 0xfc, !PT ;  /* 0x000000f0040d7812 */ /* 0x000fe200078efcff */
[----:B------:R-:W-:Y:S01]  /*1860*/  IMAD.HI.U32 R5, R0, R14, RZ ;  /* 0x0000000e00057227 */ /* 0x000fe200078e00ff */
[----:B------:R-:W-:Y:S02]  /*1870*/  ISETP.GE.AND P2, PT, R12, RZ, PT ;  /* 0x000000ff0c00720c */ /* 0x000fe40003f46270 */
[----:B------:R-:W-:Y:S01]  /*1880*/  IABS R16, R13 ;  /* 0x0000000d00107213 */ /* 0x000fe20000000000 */
[----:B------:R-:W-:Y:S01]  /*1890*/  IMAD.MOV R5, RZ, RZ, -R5 ;  /* 0x000000ffff057224 */ /* 0x000fe200078e0a05 */
[----:B------:R-:W-:Y:S01]  /*18a0*/  ISETP.GE.AND P4, PT, R15, RZ, PT ;  /* 0x000000ff0f00720c */ /* 0x000fe20003f86270 */
[----:B------:R-:W-:Y:S01]  /*18b0*/  @!P0 IMAD.IADD R9, R9, 0x1, -R2 ;  /* 0x0000000109098824 */ /* 0x000fe200078e0a02 */
[----:B------:R-:W-:Y:S01]  /*18c0*/  LOP3.LUT R20, R4, 0xa0, RZ, 0xfc, !PT ;  /* 0x000000a004147812 */ /* 0x000fe200078efcff */
[----:B------:R-:W-:-:S02]  /*18d0*/  IMAD R14, R3, R5, R14 ;  /* 0x00000005030e7224 */ /* 0x000fc400078e020e */
[----:B------:R-:W-:Y:S01]  /*18e0*/  IMAD.HI.U32 R5, R0, R16, RZ ;  /* 0x0000001000057227 */ /* 0x000fe200078e00ff */
[----:B------:R-:W-:Y:S02]  /*18f0*/  ISETP.GT.U32.AND P0, PT, R2, R9, PT ;  /* 0x000000090200720c */ /* 0x000fe40003f04070 */
[----:B------:R-:W-:Y:S01]  /*1900*/  ISETP.GT.U32.AND P3, PT, R3, R14, PT ;  /* 0x0000000e0300720c */ /* 0x000fe20003f64070 */
[----:B------:R-:W-:Y:S02]  /*1910*/  IMAD.MOV R5, RZ, RZ, -R5 ;  /* 0x000000ffff057224 */ /* 0x000fe400078e0a05 */
[----:B------:R-:W-:-:S04]  /*1920*/  IMAD.HI.U32 R10, R0, R11, RZ ;  /* 0x0000000b000a7227 */ /* 0x000fc800078e00ff */
[----:B------:R-:W-:Y:S02]  /*1930*/  IMAD R16, R3, R5, R16 ;  /* 0x0000000503107224 */ /* 0x000fe400078e0210 */
[----:B------:R-:W-:Y:S02]  /*1940*/  IMAD.MOV R10, RZ, RZ, -R10 ;  /* 0x000000ffff0a7224 */ /* 0x000fe400078e0a0a */
[----:B------:R-:W-:Y:S01]  /*1950*/  @!P0 IMAD.IADD R9, R9, 0x1, -R2 ;  /* 0x0000000109098824 */ /* 0x000fe200078e0a02 */
[C---:B------:R-:W-:Y:S01]  /*1960*/  ISETP.GT.U32.AND P5, PT, R3.reuse, R16, PT ;  /* 0x000000100300720c */ /* 0x040fe20003fa4070 */
[----:B------:R-:W-:Y:S01]  /*1970*/  @!P3 IMAD.IADD R14, R14, 0x1, -R3 ;  /* 0x000000010e0eb824 */ /* 0x000fe200078e0a03 */
[----:B------:R-:W-:Y:S01]  /*1980*/  ISETP.NE.AND P0, PT, R6, RZ, PT ;  /* 0x000000ff0600720c */ /* 0x000fe20003f05270 */
[C---:B------:R-:W-:Y:S01]  /*1990*/  IMAD R10, R3.reuse, R10, R11 ;  /* 0x0000000a030a7224 */ /* 0x040fe200078e020b */
[----:B------:R-:W-:Y:S01]  /*19a0*/  LOP3.LUT R11, R4, 0xe0, RZ, 0xfc, !PT ;  /* 0x000000e0040b7812 */ /* 0x000fe200078efcff */
[----:B------:R-:W-:Y:S01]  /*19b0*/  IMAD.MOV.U32 R2, RZ, RZ, R9 ;  /* 0x000000ffff027224 */ /* 0x000fe200078e0009 */
[C---:B------:R-:W-:Y:S01]  /*19c0*/  ISETP.GT.U32.AND P3, PT, R3.reuse, R14, PT ;  /* 0x0000000e0300720c */ /* 0x040fe20003f64070 */
[C---:B------:R-:W-:Y:S01]  /*19d0*/  VIADD R5, R8.reuse, 0xd8 ;  /* 0x000000d808057836 */ /* 0x040fe20000000000 */
[----:B------:R-:W-:Y:S01]  /*19e0*/  IABS R12, R11 ;  /* 0x0000000b000c7213 */ /* 0x000fe20000000000 */
[----:B------:R-:W-:Y:S01]  /*19f0*/  @!P1 IMAD.MOV R2, RZ, RZ, -R2 ;  /* 0x000000ffff029224 */ /* 0x000fe200078e0a02 */
[----:B------:R-:W-:Y:S01]  /*1a00*/  ISETP.GT.U32.AND P1, PT, R3, R10, PT ;  /* 0x0000000a0300720c */ /* 0x000fe20003f24070 */
[----:B------:R-:W-:Y:S01]  /*1a10*/  VIADD R23, R8, 0x58 ;  /* 0x0000005808177836 */ /* 0x000fe20000000000 */
[----:B------:R-:W-:Y:S01]  /*1a20*/  IABS R15, R5 ;  /* 0x00000005000f7213 */ /* 0x000fe20000000000 */
[----:B------:R-:W-:Y:S01]  /*1a30*/  @!P5 IMAD.IADD R16, R16, 0x1, -R3 ;  /* 0x000000011010d824 */ /* 0x000fe200078e0a03 */
[----:B------:R-:W-:Y:S01]  /*1a40*/  ISETP.GE.AND P6, PT, R5, RZ, PT ;  /* 0x000000ff0500720c */ /* 0x000fe20003fc6270 */
[----:B------:R-:W-:Y:S01]  /*1a50*/  IMAD.HI.U32 R5, R0, R12, RZ ;  /* 0x0000000c00057227 */ /* 0x000fe200078e00ff */
[----:B------:R-:W-:-:S02]  /*1a60*/  @!P0 LOP3.LUT R2, RZ, R6, RZ, 0x33, !PT ;  /* 0x00000006ff028212 */ /* 0x000fc400078e33ff */
[----:B------:R-:W-:Y:S01]  /*1a70*/  ISETP.GT.U32.AND P5, PT, R3, R16, PT ;  /* 0x000000100300720c */ /* 0x000fe20003fa4070 */
[----:B------:R-:W-:Y:S01]  /*1a80*/  IMAD.MOV R5, RZ, RZ, -R5 ;  /* 0x000000ffff057224 */ /* 0x000fe200078e0a05 */
[----:B------:R-:W-:Y:S01]  /*1a90*/  ISETP.GE.AND P0, PT, R13, RZ, PT ;  /* 0x000000ff0d00720c */ /* 0x000fe20003f06270 */
[--C-:B------:R-:W-:Y:S01]  /*1aa0*/  @!P3 IMAD.IADD R14, R14, 0x1, -R3.reuse ;  /* 0x000000010e0eb824 */ /* 0x100fe200078e0a03 */
[----:B------:R-:W-:Y:S01]  /*1ab0*/  ISETP.GE.AND P3, PT, R11, RZ, PT ;  /* 0x000000ff0b00720c */ /* 0x000fe20003f66270 */
[----:B------:R-:W-:Y:S01]  /*1ac0*/  @!P1 IMAD.IADD R10, R10, 0x1, -R3 ;  /* 0x000000010a0a9824 */ /* 0x000fe200078e0a03 */
[----:B------:R-:W-:Y:S01]  /*1ad0*/  LOP3.LUT R11, R4, 0xd0, RZ, 0xfc, !PT ;  /* 0x000000d0040b7812 */ /* 0x000fe200078efcff */
[C---:B------:R-:W-:Y:S01]  /*1ae0*/  IMAD R12, R3.reuse, R5, R12 ;  /* 0x00000005030c7224 */ /* 0x040fe200078e020c */
[----:B------:R0:W-:Y:S01]  /*1af0*/  STL [R1+0xaa8], R2 ;  /* 0x000aa80201007387 */ /* 0x0001e20000100800 */
[----:B------:R-:W-:Y:S01]  /*1b00*/  IMAD.MOV.U32 R7, RZ, RZ, R14 ;  /* 0x000000ffff077224 */ /* 0x000fe200078e000e */
[C---:B------:R-:W-:Y:S01]  /*1b10*/  ISETP.GT.U32.AND P1, PT, R3.reuse, R10, PT ;  /* 0x0000000a0300720c */ /* 0x040fe20003f24070 */
[----:B------:R-:W-:Y:S01]  /*1b20*/  VIADD R5, R8, 0xc8 ;  /* 0x000000c808057836 */ /* 0x000fe20000000000 */
[----:B------:R-:W-:Y:S01]  /*1b30*/  IABS R29, R11 ;  /* 0x0000000b001d7213 */ /* 0x000fe20000000000 */
[----:B------:R-:W-:Y:S01]  /*1b40*/  @!P2 IMAD.MOV R7, RZ, RZ, -R7 ;  /* 0x000000ffff07a224 */ /* 0x000fe200078e0a07 */
[----:B------:R-:W-:Y:S01]  /*1b50*/  ISETP.GT.U32.AND P2, PT, R3, R12, PT ;  /* 0x0000000c0300720c */ /* 0x000fe20003f44070 */
[----:B------:R-:W-:Y:S01]  /*1b60*/  @!P5 IMAD.IADD R16, R16, 0x1, -R3 ;  /* 0x000000011010d824 */ /* 0x000fe200078e0a03 */
[----:B------:R-:W-:Y:S01]  /*1b70*/  ISETP.GE.AND P5, PT, R5, RZ, PT ;  /* 0x000000ff0500720c */ /* 0x000fe20003fa6270 */
[----:B------:R-:W-:Y:S01]  /*1b80*/  IMAD.HI.U32 R9, R0, R15, RZ ;  /* 0x0000000f00097227 */ /* 0x000fe200078e00ff */
[----:B------:R-:W-:Y:S01]  /*1b90*/  IABS R13, R5 ;  /* 0x00000005000d7213 */ /* 0x000fe20000000000 */
[----:B------:R-:W-:Y:S02]  /*1ba0*/  STL [R1+0x10], R7 ;  /* 0x0000100701007387 */ /* 0x000fe40000100800 */
[----:B0-----:R-:W-:Y:S01]  /*1bb0*/  IMAD.MOV.U32 R2, RZ, RZ, R16 ;  /* 0x000000ffff027224 */ /* 0x001fe200078e0010 */
[----:B------:R-:W-:Y:S01]  /*1bc0*/  LOP3.LUT R16, R4, 0xc0, RZ, 0xfc, !PT ;  /* 0x000000c004107812 */ /* 0x000fe200078efcff */
[----:B------:R-:W-:-:S04]  /*1bd0*/  IMAD.HI.U32 R5, R0, R29, RZ ;  /* 0x0000001d00057227 */ /* 0x000fc800078e00ff */
[----:B------:R-:W-:Y:S02]  /*1be0*/  @!P0 IMAD.MOV R2, RZ, RZ, -R2 ;  /* 0x000000ffff028224 */ /* 0x000fe400078e0a02 */
[----:B------:R-:W-:Y:S02]  /*1bf0*/  @!P1 IMAD.IADD R10, R10, 0x1, -R3 ;  /* 0x000000010a0a9824 */ /* 0x000fe400078e0a03 */
[----:B------:R-:W-:Y:S01]  /*1c00*/  IMAD.MOV R14, RZ, RZ, -R5 ;  /* 0x000000ffff0e7224 */ /* 0x000fe200078e0a05 */
[----:B------:R0:W-:Y:S01]  /*1c10*/  STL [R1+0xc], R2 ;  /* 0x00000c0201007387 */ /* 0x0001e20000100800 */
[----:B------:R-:W-:Y:S01]  /*1c20*/  @!P2 IMAD.IADD R12, R12, 0x1, -R3 ;  /* 0x000000010c0ca824 */ /* 0x000fe200078e0a03 */
[----:B------:R-:W-:Y:S01]  /*1c30*/  IABS R5, R16 ;  /* 0x0000001000057213 */ /* 0x000fe20000000000 */
[C---:B------:R-:W-:Y:S02]  /*1c40*/  IMAD R29, R3.reuse, R14, R29 ;  /* 0x0000000e031d7224 */ /* 0x040fe400078e021d */
[----:B------:R-:W-:Y:S01]  /*1c50*/  IMAD.MOV R6, RZ, RZ, -R9 ;  /* 0x000000ffff067224 */ /* 0x000fe200078e0a09 */
[----:B------:R-:W-:Y:S01]  /*1c60*/  ISETP.GT.U32.AND P2, PT, R3, R12, PT ;  /* 0x0000000c0300720c */ /* 0x000fe20003f44070 */
[----:B------:R-:W-:-:S02]  /*1c70*/  VIADD R9, R8, 0xb8 ;  /* 0x000000b808097836 */ /* 0x000fc40000000000 */
[----:B------:R-:W-:Y:S02]  /*1c80*/  IMAD R6, R3, R6, R15 ;  /* 0x0000000603067224 */ /* 0x000fe400078e020f */
[----:B0-----:R-:W-:Y:S01]  /*1c90*/  IMAD.MOV.U32 R2, RZ, RZ, R10 ;  /* 0x000000ffff027224 */ /* 0x001fe200078e000a */
[----:B------:R-:W-:Y:S01]  /*1ca0*/  ISETP.GE.AND P1, PT, R9, RZ, PT ;  /* 0x000000ff0900720c */ /* 0x000fe20003f26270 */
[----:B------:R-:W-:Y:S01]  /*1cb0*/  IMAD.MOV.U32 R14, RZ, RZ, R5 ;  /* 0x000000ffff0e7224 */ /* 0x000fe200078e0005 */
[C---:B------:R-:W-:Y:S01]  /*1cc0*/  ISETP.GT.U32.AND P0, PT, R3.reuse, R6, PT ;  /* 0x000000060300720c */ /* 0x040fe20003f04070 */
[----:B------:R-:W-:Y:S01]  /*1cd0*/  @!P4 IMAD.MOV R2, RZ, RZ, -R2 ;  /* 0x000000ffff02c224 */ /* 0x000fe200078e0a02 */
[----:B------:R-:W-:Y:S01]  /*1ce0*/  ISETP.GT.U32.AND P4, PT, R3, R29, PT ;  /* 0x0000001d0300720c */ /* 0x000fe20003f84070 */
[C---:B------:R-:W-:Y:S01]  /*1cf0*/  IMAD.HI.U32 R5, R0.reuse, R13, RZ ;  /* 0x0000000d00057227 */ /* 0x040fe200078e00ff */
[----:B------:R-:W-:Y:S02]  /*1d00*/  IABS R15, R9 ;  /* 0x00000009000f7213 */ /* 0x000fe40000000000 */
[----:B------:R-:W-:Y:S01]  /*1d10*/  STL [R1+0x8], R2 ;  /* 0x0000080201007387 */ /* 0x000fe20000100800 */
[----:B------:R-:W-:-:S04]  /*1d20*/  IMAD.HI.U32 R9, R0, R14, RZ ;  /* 0x0000000e00097227 */ /* 0x000fc800078e00ff */
[----:B------:R-:W-:Y:S02]  /*1d30*/  IMAD.MOV R9, RZ, RZ, -R9 ;  /* 0x000000ffff097224 */ /* 0x000fe400078e0a09 */
[--C-:B------:R-:W-:Y:S01]  /*1d40*/  @!P2 IMAD.IADD R12, R12, 0x1, -R3.reuse ;  /* 0x000000010c0ca824 */ /* 0x100fe200078e0a03 */
[----:B------:R-:W-:Y:S01]  /*1d50*/  ISETP.GE.AND P2, PT, R11, RZ, PT ;  /* 0x000000ff0b00720c */ /* 0x000fe20003f46270 */
[--C-:B------:R-:W-:Y:S01]  /*1d60*/  @!P4 IMAD.IADD R29, R29, 0x1, -R3.reuse ;  /* 0x000000011d1dc824 */ /* 0x100fe200078e0a03 */
[----:B------:R-:W-:Y:S01]  /*1d70*/  LOP3.LUT R11, R4, 0xb0, RZ, 0xfc, !PT ;  /* 0x000000b0040b7812 */ /* 0x000fe200078efcff */
[C---:B------:R-:W-:Y:S02]  /*1d80*/  IMAD R14, R3.reuse, R9, R14 ;  /* 0x00000009030e7224 */ /* 0x040fe400078e020e */
[----:B------:R-:W-:Y:S01]  /*1d90*/  IMAD.MOV.U32 R7, RZ, RZ, R12 ;  /* 0x000000ffff077224 */ /* 0x000fe200078e000c */
[----:B------:R-:W-:Y:S01]  /*1da0*/  ISETP.GT.U32.AND P4, PT, R3, R29, PT ;  /* 0x0000001d0300720c */ /* 0x000fe20003f84070 */
[----:B------:R-:W-:Y:S01]  /*1db0*/  @!P0 IMAD.IADD R6, R6, 0x1, -R3 ;  /* 0x0000000106068824 */ /* 0x000fe200078e0a03 */
[----:B------:R-:W-:Y:S01]  /*1dc0*/  IABS R19, R11 ;  /* 0x0000000b00137213 */ /* 0x000fe20000000000 */
[----:B------:R-:W-:-:S03]  /*1dd0*/  IMAD.HI.U32 R10, R0, R15, RZ ;  /* 0x0000000f000a7227 */ /* 0x000fc600078e00ff */
[C---:B------:R-:W-:Y:S01]  /*1de0*/  ISETP.GT.U32.AND P0, PT, R3.reuse, R6, PT ;  /* 0x000000060300720c */ /* 0x040fe20003f04070 */
[----:B------:R-:W-:Y:S01]  /*1df0*/  @!P3 IMAD.MOV R7, RZ, RZ, -R7 ;  /* 0x000000ffff07b224 */ /* 0x000fe200078e0a07 */
[C---:B------:R-:W-:Y:S01]  /*1e00*/  ISETP.GT.U32.AND P3, PT, R3.reuse, R14, PT ;  /* 0x0000000e0300720c */ /* 0x040fe20003f64070 */
[----:B------:R-:W-:Y:S02]  /*1e10*/  IMAD.MOV R10, RZ, RZ, -R10 ;  /* 0x000000ffff0a7224 */ /* 0x000fe400078e0a0a */
[----:B------:R-:W-:Y:S01]  /*1e20*/  IMAD.MOV R18, RZ, RZ, -R5 ;  /* 0x000000ffff127224 */ /* 0x000fe200078e0a05 */
[----:B------:R0:W-:Y:S01]  /*1e30*/  STL [R1+0x4], R7 ;  /* 0x0000040701007387 */ /* 0x0001e20000100800 */
[----:B------:R-:W-:Y:S02]  /*1e40*/  IMAD R15, R3, R10, R15 ;  /* 0x0000000a030f7224 */ /* 0x000fe400078e020f */
[----:B------:R-:W-:Y:S02]  /*1e50*/  @!P4 IMAD.IADD R29, R29, 0x1, -R3 ;  /* 0x000000011d1dc824 */ /* 0x000fe400078e0a03 */
[C---:B------:R-:W-:Y:S01]  /*1e60*/  IMAD R13, R3.reuse, R18, R13 ;  /* 0x00000012030d7224 */ /* 0x040fe200078e020d */
[----:B------:R-:W-:Y:S01]  /*1e70*/  ISETP.GT.U32.AND P4, PT, R3, R15, PT ;  /* 0x0000000f0300720c */ /* 0x000fe20003f84070 */
[----:B------:R-:W-:-:S02]  /*1e80*/  @!P0 IMAD.IADD R6, R6, 0x1, -R3 ;  /* 0x0000000106068824 */ /* 0x000fc400078e0a03 */
[--C-:B------:R-:W-:Y:S01]  /*1e90*/  @!P3 IMAD.IADD R14, R14, 0x1, -R3.reuse ;  /* 0x000000010e0eb824 */ /* 0x100fe200078e0a03 */
[C---:B------:R-:W-:Y:S01]  /*1ea0*/  ISETP.GT.U32.AND P0, PT, R3.reuse, R13, PT ;  /* 0x0000000d0300720c */ /* 0x040fe20003f04070 */
[----:B------:R-:W-:Y:S01]  /*1eb0*/  IMAD.HI.U32 R10, R0, R19, RZ ;  /* 0x00000013000a7227 */ /* 0x000fe200078e00ff */
[----:B0-----:R-:W-:Y:S02]  /*1ec0*/  LOP3.LUT R7, R4, 0x60, RZ, 0xfc, !PT ;  /* 0x0000006004077812 */ /* 0x001fe400078efcff */
[----:B------:R-:W-:Y:S01]  /*1ed0*/  ISETP.GT.U32.AND P3, PT, R3, R14, PT ;  /* 0x0000000e0300720c */ /* 0x000fe20003f64070 */
[----:B------:R-:W-:Y:S01]  /*1ee0*/  VIADD R5, R8, 0xa8 ;  /* 0x000000a808057836 */ /* 0x000fe20000000000 */
[----:B------:R-:W-:Y:S01]  /*1ef0*/  IABS R22, R7 ;  /* 0x0000000700167213 */ /* 0x000fe20000000000 */
[----:B------:R-:W-:Y:S02]  /*1f00*/  IMAD.MOV R10, RZ, RZ, -R10 ;  /* 0x000000ffff0a7224 */ /* 0x000fe400078e0a0a */
[----:B------:R-:W-:Y:S01]  /*1f10*/  IMAD.MOV.U32 R2, RZ, RZ, R6 ;  /* 0x000000ffff027224 */ /* 0x000fe200078e0006 */
[----:B------:R-:W-:Y:S01]  /*1f20*/  IABS R12, R5 ;  /* 0x00000005000c7213 */ /* 0x000fe20000000000 */
[----:B------:R-:W-:Y:S01]  /*1f30*/  @!P4 IMAD.IADD R15, R15, 0x1, -R3 ;  /* 0x000000010f0fc824 */ /* 0x000fe200078e0a03 */
[----:B------:R-:W-:Y:S01]  /*1f40*/  IABS R6, R20 ;  /* 0x0000001400067213 */ /* 0x000fe20000000000 */
[----:B------:R-:W-:Y:S01]  /*1f50*/  IMAD R19, R3, R10, R19 ;  /* 0x0000000a03137224 */ /* 0x000fe200078e0213 */
[----:B------:R-:W-:Y:S01]  /*1f60*/  LOP3.LUT R10, R4, 0x80, RZ, 0xfc, !PT ;  /* 0x00000080040a7812 */ /* 0x000fe200078efcff */
[----:B------:R-:W-:Y:S01]  /*1f70*/  @!P6 IMAD.MOV R2, RZ, RZ, -R2 ;  /* 0x000000ffff02e224 */ /* 0x000fe200078e0a02 */
[----:B------:R-:W-:Y:S01]  /*1f80*/  ISETP.GE.AND P6, PT, R5, RZ, PT ;  /* 0x000000ff0500720c */ /* 0x000fe20003fc6270 */
[--C-:B------:R-:W-:Y:S01]  /*1f90*/  @!P0 IMAD.IADD R13, R13, 0x1, -R3.reuse ;  /* 0x000000010d0d8824 */ /* 0x100fe200078e0a03 */
[C---:B------:R-:W-:Y:S01]  /*1fa0*/  ISETP.GT.U32.AND P4, PT, R3.reuse, R15, PT ;  /* 0x0000000f0300720c */ /* 0x040fe20003f84070 */
[----:B------:R-:W-:Y:S01]  /*1fb0*/  IMAD.HI.U32 R5, R0, R12, RZ ;  /* 0x0000000c00057227 */ /* 0x000fe200078e00ff */
[----:B------:R0:W-:Y:S02]  /*1fc0*/  STL [R1], R2 ;  /* 0x0000000201007387 */ /* 0x0001e40000100800 */
[C---:B------:R-:W-:Y:S01]  /*1fd0*/  ISETP.GT.U32.AND P0, PT, R3.reuse, R13, PT ;  /* 0x0000000d0300720c */ /* 0x040fe20003f04070 */
[----:B------:R-:W-:Y:S01]  /*1fe0*/  @!P3 IMAD.IADD R14, R14, 0x1, -R3 ;  /* 0x000000010e0eb824 */ /* 0x000fe200078e0a03 */
[----:B------:R-:W-:Y:S01]  /*1ff0*/  ISETP.GT.U32.AND P3, PT, R3, R19, PT ;  /* 0x000000130300720c */ /* 0x000fe20003f64070 */
[----:B------:R-:W-:-:S02]  /*2000*/  IMAD.MOV R5, RZ, RZ, -R5 ;  /* 0x000000ffff057224 */ /* 0x000fc400078e0a05 */
[----:B------:R-:W-:-:S04]  /*2010*/  IMAD.HI.U32 R9, R0, R6, RZ ;  /* 0x0000000600097227 */ /* 0x000fc800078e00ff */
[----:B------:R-:W-:Y:S02]  /*2020*/  IMAD R12, R3, R5, R12 ;  /* 0x00000005030c7224 */ /* 0x000fe400078e020c */
[----:B------:R-:W-:Y:S02]  /*2030*/  @!P4 IMAD.IADD R15, R15, 0x1, -R3 ;  /* 0x000000010f0fc824 */ /* 0x000fe400078e0a03 */
[----:B------:R-:W-:Y:S01]  /*2040*/  IMAD.MOV R9, RZ, RZ, -R9 ;  /* 0x000000ffff097224 */ /* 0x000fe200078e0a09 */
[----:B------:R-:W-:Y:S01]  /*2050*/  ISETP.GT.U32.AND P4, PT, R3, R12, PT ;  /* 0x0000000c0300720c */ /* 0x000fe20003f84070 */
[--C-:B------:R-:W-:Y:S02]  /*2060*/  @!P3 IMAD.IADD R19, R19, 0x1, -R3.reuse ;  /* 0x000000011313b824 */ /* 0x100fe400078e0a03 */
[----:B------:R-:W-:Y:S01]  /*2070*/  @!P0 IMAD.IADD R13, R13, 0x1, -R3 ;  /* 0x000000010d0d8824 */ /* 0x000fe200078e0a03 */
[----:B------:R-:W-:Y:S01]  /*2080*/  ISETP.GE.AND P0, PT, R11, RZ, PT ;  /* 0x000000ff0b00720c */ /* 0x000fe20003f06270 */
[----:B------:R-:W-:Y:S01]  /*2090*/  VIADD R5, R8, 0x98 ;  /* 0x0000009808057836 */ /* 0x000fe20000000000 */
[C---:B------:R-:W-:Y:S01]  /*20a0*/  ISETP.GT.U32.AND P3, PT, R3.reuse, R19, PT ;  /* 0x000000130300720c */ /* 0x040fe20003f64070 */
[----:B------:R-:W-:Y:S01]  /*20b0*/  @!P2 IMAD.MOV R29, RZ, RZ, -R29 ;  /* 0x000000ffff1da224 */ /* 0x000fe200078e0a1d */
[----:B------:R-:W-:Y:S01]  /*20c0*/  ISETP.GE.AND P2, PT, R16, RZ, PT ;  /* 0x000000ff1000720c */ /* 0x000fe20003f46270 */
[----:B------:R-:W-:Y:S01]  /*20d0*/  IMAD R6, R3, R9, R6 ;  /* 0x0000000903067224 */ /* 0x000fe200078e0206 */
[----:B------:R-:W-:Y:S01]  /*20e0*/  IABS R9, R5 ;  /* 0x0000000500097213 */ /* 0x000fe20000000000 */
[----:B------:R-:W-:Y:S01]  /*20f0*/  @!P5 IMAD.MOV R13, RZ, RZ, -R13 ;  /* 0x000000ffff0dd224 */ /* 0x000fe200078e0a0d */
[----:B------:R-:W-:Y:S01]  /*2100*/  ISETP.GE.AND P5, PT, R5, RZ, PT ;  /* 0x000000ff0500720c */ /* 0x000fe20003fa6270 */
[----:B------:R-:W-:Y:S01]  /*2110*/  @!P4 IMAD.IADD R12, R12, 0x1, -R3 ;  /* 0x000000010c0cc824 */ /* 0x000fe200078e0a03 */
[----:B------:R-:W-:Y:S01]  /*2120*/  LOP3.LUT R5, R4, 0x90, RZ, 0xfc, !PT ;  /* 0x0000009004057812 */ /* 0x000fe200078efcff */
[C---:B------:R-:W-:Y:S01]  /*2130*/  IMAD.HI.U32 R18, R0.reuse, R9, RZ ;  /* 0x0000000900127227 */ /* 0x040fe200078e00ff */
[----:B------:R-:W-:Y:S02]  /*2140*/  STL [R1+0xab0], R29 ;  /* 0x000ab01d01007387 */ /* 0x000fe40000100800 */
[----:B------:R-:W-:Y:S01]  /*2150*/  IABS R16, R5 ;  /* 0x0000000500107213 */ /* 0x000fe20000000000 */
[----:B------:R-:W-:Y:S01]  /*2160*/  @!P1 IMAD.MOV R15, RZ, RZ, -R15 ;  /* 0x000000ffff0f9224 */ /* 0x000fe200078e0a0f */
[C---:B------:R-:W-:Y:S01]  /*2170*/  ISETP.GT.U32.AND P4, PT, R3.reuse, R12, PT ;  /* 0x0000000c0300720c */ /* 0x040fe20003f84070 */
[----:B------:R-:W-:Y:S01]  /*2180*/  IMAD.MOV R18, RZ, RZ, -R18 ;  /* 0x000000ffff127224 */ /* 0x000fe200078e0a12 */
[----:B------:R-:W-:Y:S01]  /*2190*/  ISETP.GT.U32.AND P1, PT, R3, R6, PT ;  /* 0x000000060300720c */ /* 0x000fe20003f24070 */
[----:B------:R-:W-:Y:S01]  /*21a0*/  IMAD.HI.U32 R21, R0, R16, RZ ;  /* 0x0000001000157227 */ /* 0x000fe200078e00ff */
[----:B------:R1:W-:Y:S03]  /*21b0*/  STL [R1+0xaac], R13 ;  /* 0x000aac0d01007387 */ /* 0x0003e60000100800 */
[----:B------:R-:W-:Y:S01]  /*21c0*/  @!P3 IMAD.IADD R19, R19, 0x1, -R3 ;  /* 0x000000011313b824 */ /* 0x000fe200078e0a03 */
[----:B------:R-:W-:Y:S01]  /*21d0*/  ISETP.GE.AND P3, PT, R20, RZ, PT ;  /* 0x000000ff1400720c */ /* 0x000fe20003f66270 */
[----:B------:R-:W-:Y:S01]  /*21e0*/  @!P2 IMAD.MOV R14, RZ, RZ, -R14 ;  /* 0x000000ffff0ea224 */ /* 0x000fe200078e0a0e */
[----:B------:R-:W-:Y:S01]  /*21f0*/  ISETP.GE.AND P2, PT, R17, RZ, PT ;  /* 0x000000ff1100720c */ /* 0x000fe20003f46270 */
[----:B------:R-:W-:Y:S01]  /*2200*/  IMAD.MOV R20, RZ, RZ, -R21 ;  /* 0x000000ffff147224 */ /* 0x000fe200078e0a15 */
[----:B------:R-:W-:Y:S01]  /*2210*/  IABS R17, R17 ;  /* 0x0000001100117213 */ /* 0x000fe20000000000 */
[C---:B------:R-:W-:Y:S01]  /*2220*/  IMAD R9, R3.reuse, R18, R9 ;  /* 0x0000001203097224 */ /* 0x040fe200078e0209 */
[----:B------:R-:W-:Y:S01]  /*2230*/  STL [R1+0xab4], R14 ;  /* 0x000ab40e01007387 */ /* 0x000fe20000100800 */
[----:B0-----:R-:W-:Y:S01]  /*2240*/  IMAD.MOV.U32 R2, RZ, RZ, R19 ;  /* 0x000000ffff027224 */ /* 0x001fe200078e0013 */
[----:B------:R-:W-:Y:S01]  /*2250*/  IABS R18, R10 ;  /* 0x0000000a00127213 */ /* 0x000fe20000000000 */
[C---:B------:R-:W-:Y:S01]  /*2260*/  IMAD R16, R3.reuse, R20, R16 ;  /* 0x0000001403107224 */ /* 0x040fe200078e0210 */
[----:B------:R0:W-:Y:S01]  /*2270*/  STL [R1+0xab8], R15 ;  /* 0x000ab80f01007387 */ /* 0x0001e20000100800 */
[----:B------:R-:W-:Y:S01]  /*2280*/  @!P0 IMAD.MOV R2, RZ, RZ, -R2 ;  /* 0x000000ffff028224 */ /* 0x000fe200078e0a02 */
[----:B------:R-:W-:Y:S01]  /*2290*/  ISETP.GT.U32.AND P0, PT, R3, R9, PT ;  /* 0x000000090300720c */ /* 0x000fe20003f04070 */
[----:B------:R-:W-:Y:S01]  /*22a0*/  IMAD.HI.U32 R11, R0, R17, RZ ;  /* 0x00000011000b7227 */ /* 0x000fe200078e00ff */
[----:B-1----:R-:W-:-:S02]  /*22b0*/  LOP3.LUT R13, R4, 0x50, RZ, 0xfc, !PT ;  /* 0x00000050040d7812 */ /* 0x002fc400078efcff */
[----:B------:R1:W-:Y:S01]  /*22c0*/  STL [R1+0x30], R2 ;  /* 0x0000300201007387 */ /* 0x0003e20000100800 */
[----:B------:R-:W-:Y:S01]  /*22d0*/  @!P4 IMAD.IADD R12, R12, 0x1, -R3 ;  /* 0x000000010c0cc824 */ /* 0x000fe200078e0a03 */
[C---:B------:R-:W-:Y:S01]  /*22e0*/  ISETP.GT.U32.AND P4, PT, R3.reuse, R16, PT ;  /* 0x000000100300720c */ /* 0x040fe20003f84070 */
[----:B------:R-:W-:Y:S01]  /*22f0*/  IMAD.MOV R11, RZ, RZ, -R11 ;  /* 0x000000ffff0b7224 */ /* 0x000fe200078e0a0b */
[----:B------:R-:W-:Y:S01]  /*2300*/  IABS R24, R13 ;  /* 0x0000000d00187213 */ /* 0x000fe20000000000 */
[----:B------:R-:W-:Y:S01]  /*2310*/  @!P1 IMAD.IADD R6, R6, 0x1, -R3 ;  /* 0x0000000106069824 */ /* 0x000fe200078e0a03 */
[C---:B0-----:R-:W-:Y:S01]  /*2320*/  LOP3.LUT R15, R4.reuse, 0x20, RZ, 0xfc, !PT ;  /* 0x00000020040f7812 */ /* 0x041fe200078efcff */
[----:B------:R-:W-:Y:S02]  /*2330*/  IMAD R17, R3, R11, R17 ;  /* 0x0000000b03117224 */ /* 0x000fe400078e0211 */
[----:B------:R-:W-:Y:S01]  /*2340*/  @!P0 IMAD.IADD R9, R9, 0x1, -R3 ;  /* 0x0000000109098824 */ /* 0x000fe200078e0a03 */
[----:B------:R-:W-:Y:S01]  /*2350*/  ISETP.GT.U32.AND P1, PT, R3, R6, PT ;  /* 0x000000060300720c */ /* 0x000fe20003f24070 */
[----:B-1----:R-:W-:Y:S01]  /*2360*/  IMAD.MOV.U32 R2, RZ, RZ, R12 ;  /* 0x000000ffff027224 */ /* 0x002fe200078e000c */
[----:B------:R-:W-:Y:S01]  /*2370*/  LOP3.LUT R12, R4, 0x70, RZ, 0xfc, !PT ;  /* 0x00000070040c7812 */ /* 0x000fe200078efcff */
[----:B------:R-:W-:-:S03]  /*2380*/  IMAD.HI.U32 R11, R0, R18, RZ ;  /* 0x00000012000b7227 */ /* 0x000fc600078e00ff */
[----:B------:R-:W-:Y:S01]  /*2390*/  IABS R20, R12 ;  /* 0x0000000c00147213 */ /* 0x000fe20000000000 */
[----:B------:R-:W-:Y:S01]  /*23a0*/  @!P6 IMAD.MOV R2, RZ, RZ, -R2 ;  /* 0x000000ffff02e224 */ /* 0x000fe200078e0a02 */
[C---:B------:R-:W-:Y:S01]  /*23b0*/  ISETP.GT.U32.AND P6, PT, R3.reuse, R17, PT ;  /* 0x000000110300720c */ /* 0x040fe20003fc4070 */
[----:B------:R-:W-:Y:S01]  /*23c0*/  @!P4 IMAD.IADD R16, R16, 0x1, -R3 ;  /* 0x000000011010c824 */ /* 0x000fe200078e0a03 */
[----:B------:R-:W-:Y:S01]  /*23d0*/  ISETP.GT.U32.AND P4, PT, R3, R9, PT ;  /* 0x000000090300720c */ /* 0x000fe20003f84070 */
[----:B------:R-:W-:Y:S01]  /*23e0*/  VIADD R19, R8, 0x78 ;  /* 0x0000007808137836 */ /* 0x000fe20000000000 */
[----:B------:R0:W-:Y:S01]  /*23f0*/  STL [R1+0x34], R2 ;  /* 0x0000340201007387 */ /* 0x0001e20000100800 */
[----:B------:R-:W-:Y:S02]  /*2400*/  IMAD.MOV R11, RZ, RZ, -R11 ;  /* 0x000000ffff0b7224 */ /* 0x000fe400078e0a0b */
[----:B------:R-:W-:Y:S01]  /*2410*/  @!P1 IMAD.IADD R6, R6, 0x1, -R3 ;  /* 0x0000000106069824 */ /* 0x000fe200078e0a03 */
[----:B------:R-:W-:Y:S01]  /*2420*/  ISETP.GE.AND P1, PT, R19, RZ, PT ;  /* 0x000000ff1300720c */ /* 0x000fe20003f26270 */
[----:B------:R-:W-:Y:S01]  /*2430*/  IMAD R18, R3, R11, R18 ;  /* 0x0000000b03127224 */ /* 0x000fe200078e0212 */
[----:B------:R-:W-:Y:S01]  /*2440*/  IABS R19, R19 ;  /* 0x0000001300137213 */ /* 0x000fe20000000000 */
[----:B------:R-:W-:-:S02]  /*2450*/  VIADD R21, R8, 0x68 ;  /* 0x0000006808157836 */ /* 0x000fc40000000000 */
[----:B------:R-:W-:Y:S01]  /*2460*/  @!P6 IMAD.IADD R17, R17, 0x1, -R3 ;  /* 0x000000011111e824 */ /* 0x000fe200078e0a03 */
[----:B------:R-:W-:Y:S01]  /*2470*/  ISETP.GT.U32.AND P6, PT, R3, R16, PT ;  /* 0x000000100300720c */ /* 0x000fe20003fc4070 */
[----:B0-----:R-:W-:Y:S01]  /*2480*/  IMAD.MOV.U32 R2, RZ, RZ, R6 ;  /* 0x000000ffff027224 */ /* 0x001fe200078e0006 */
[----:B------:R-:W-:Y:S01]  /*2490*/  ISETP.GE.AND P0, PT, R21, RZ, PT ;  /* 0x000000ff1500720c */ /* 0x000fe20003f06270 */
[----:B------:R-:W-:Y:S01]  /*24a0*/  IMAD.HI.U32 R6, R0, R19, RZ ;  /* 0x0000001300067227 */ /* 0x000fe200078e00ff */
[----:B------:R-:W-:-:S03]  /*24b0*/  IABS R21, R21 ;  /* 0x0000001500157213 */ /* 0x000fc60000000000 */
[----:B------:R-:W-:Y:S01]  /*24c0*/  @!P3 IMAD.MOV R2, RZ, RZ, -R2 ;  /* 0x000000ffff02b224 */ /* 0x000fe200078e0a02 */
[----:B------:R-:W-:Y:S01]  /*24d0*/  ISETP.GT.U32.AND P3, PT, R3, R17, PT ;  /* 0x000000110300720c */ /* 0x000fe20003f64070 */
[--C-:B------:R-:W-:Y:S01]  /*24e0*/  @!P4 IMAD.IADD R9, R9, 0x1, -R3.reuse ;  /* 0x000000010909c824 */ /* 0x100fe200078e0a03 */
[C---:B------:R-:W-:Y:S01]  /*24f0*/  ISETP.GT.U32.AND P4, PT, R3.reuse, R18, PT ;  /* 0x000000120300720c */ /* 0x040fe20003f84070 */
[----:B------:R-:W-:Y:S01]  /*2500*/  IMAD.MOV R6, RZ, RZ, -R6 ;  /* 0x000000ffff067224 */ /* 0x000fe200078e0a06 */
[----:B------:R-:W-:Y:S01]  /*2510*/  STL [R1+0xac0], R2 ;  /* 0x000ac00201007387 */ /* 0x000fe20000100800 */
[----:B------:R-:W-:Y:S02]  /*2520*/  @!P6 IMAD.IADD R16, R16, 0x1, -R3 ;  /* 0x000000011010e824 */ /* 0x000fe400078e0a03 */
[----:B------:R-:W-:Y:S02]  /*2530*/  IMAD R19, R3, R6, R19 ;  /* 0x0000000603137224 */ /* 0x000fe400078e0213 */
[----:B------:R-:W-:-:S02]  /*2540*/  IMAD.MOV.U32 R28, RZ, RZ, R9 ;  /* 0x000000ffff1c7224 */ /* 0x000fc400078e0009 */
[----:B------:R-:W-:Y:S01]  /*2550*/  IMAD.HI.U32 R11, R0, R20, RZ ;  /* 0x00000014000b7227 */ /* 0x000fe200078e00ff */
[----:B------:R-:W-:-:S03]  /*2560*/  ISETP.GT.U32.AND P6, PT, R3, R19, PT ;  /* 0x000000130300720c */ /* 0x000fc60003fc4070 */
[--C-:B------:R-:W-:Y:S01]  /*2570*/  @!P3 IMAD.IADD R17, R17, 0x1, -R3.reuse ;  /* 0x000000011111b824 */ /* 0x100fe200078e0a03 */
[----:B------:R-:W-:Y:S01]  /*2580*/  ISETP.GE.AND P3, PT, R5, RZ, PT ;  /* 0x000000ff0500720c */ /* 0x000fe20003f66270 */
[----:B------:R-:W-:Y:S01]  /*2590*/  @!P4 IMAD.IADD R18, R18, 0x1, -R3 ;  /* 0x000000011212c824 */ /* 0x000fe200078e0a03 */
[----:B------:R-:W-:Y:S01]  /*25a0*/  ISETP.GE.AND P4, PT, R10, RZ, PT ;  /* 0x000000ff0a00720c */ /* 0x000fe20003f86270 */
[----:B------:R-:W-:Y:S02]  /*25b0*/  @!P5 IMAD.MOV R28, RZ, RZ, -R28 ;  /* 0x000000ffff1cd224 */ /* 0x000fe400078e0a1c */
[----:B------:R-:W-:Y:S01]  /*25c0*/  IMAD.MOV R11, RZ, RZ, -R11 ;  /* 0x000000ffff0b7224 */ /* 0x000fe200078e0a0b */
[C---:B------:R-:W-:Y:S01]  /*25d0*/  ISETP.GT.U32.AND P5, PT, R3.reuse, R18, PT ;  /* 0x000000120300720c */ /* 0x040fe20003fa4070 */
[----:B------:R-:W-:Y:S01]  /*25e0*/  IMAD.HI.U32 R5, R0, R21, RZ ;  /* 0x0000001500057227 */ /* 0x000fe200078e00ff */
[----:B------:R0:W-:Y:S03]  /*25f0*/  STL [R1+0xac4], R28 ;  /* 0x000ac41c01007387 */ /* 0x0001e60000100800 */
[----:B------:R-:W-:Y:S01]  /*2600*/  IMAD R20, R3, R11, R20 ;  /* 0x0000000b03147224 */ /* 0x000fe200078e0214 */
[----:B------:R-:W-:Y:S01]  /*2610*/  LOP3.LUT R11, R4, 0x40, RZ, 0xfc, !PT ;  /* 0x00000040040b7812 */ /* 0x000fe200078efcff */
[----:B------:R-:W-:-:S02]  /*2620*/  IMAD.MOV R5, RZ, RZ, -R5 ;  /* 0x000000ffff057224 */ /* 0x000fc400078e0a05 */
[----:B------:R-:W-:Y:S01]  /*2630*/  @!P6 IMAD.IADD R19, R19, 0x1, -R3 ;  /* 0x000000011313e824 */ /* 0x000fe200078e0a03 */
[----:B------:R-:W-:Y:S01]  /*2640*/  IABS R26, R11 ;  /* 0x0000000b001a7213 */ /* 0x000fe20000000000 */
[C---:B------:R-:W-:Y:S02]  /*2650*/  IMAD R21, R3.reuse, R5, R21 ;  /* 0x0000000503157224 */ /* 0x040fe400078e0215 */
[----:B------:R-:W-:Y:S01]  /*2660*/  @!P3 IMAD.MOV R16, RZ, RZ, -R16 ;  /* 0x000000ffff10b224 */ /* 0x000fe200078e0a10 */
[C---:B------:R-:W-:Y:S01]  /*2670*/  ISETP.GT.U32.AND P3, PT, R3.reuse, R20, PT ;  /* 0x000000140300720c */ /* 0x040fe20003f64070 */
[----:B------:R-:W-:Y:S01]  /*2680*/  IMAD.HI.U32 R6, R0, R22, RZ ;  /* 0x0000001600067227 */ /* 0x000fe200078e00ff */
[----:B------:R-:W-:-:S03]  /*2690*/  ISETP.GT.U32.AND P6, PT, R3, R19, PT ;  /* 0x000000130300720c */ /* 0x000fc60003fc4070 */
[----:B------:R-:W-:Y:S01]  /*26a0*/  @!P5 IMAD.IADD R18, R18, 0x1, -R3 ;  /* 0x000000011212d824 */ /* 0x000fe200078e0a03 */
[----:B------:R-:W-:Y:S01]  /*26b0*/  ISETP.GT.U32.AND P5, PT, R3, R21, PT ;  /* 0x000000150300720c */ /* 0x000fe20003fa4070 */
[----:B------:R-:W-:Y:S02]  /*26c0*/  IMAD.MOV R6, RZ, RZ, -R6 ;  /* 0x000000ffff067224 */ /* 0x000fe400078e0a06 */
[----:B------:R-:W-:Y:S01]  /*26d0*/  @!P2 IMAD.MOV R17, RZ, RZ, -R17 ;  /* 0x000000ffff11a224 */ /* 0x000fe200078e0a11 */
[----:B------:R-:W-:Y:S01]  /*26e0*/  ISETP.GE.AND P2, PT, R23, RZ, PT ;  /* 0x000000ff1700720c */ /* 0x000fe20003f46270 */
[----:B------:R-:W-:Y:S01]  /*26f0*/  IMAD R22, R3, R6, R22 ;  /* 0x0000000603167224 */ /* 0x000fe200078e0216 */
[----:B------:R-:W-:Y:S01]  /*2700*/  IABS R23, R23 ;  /* 0x0000001700177213 */ /* 0x000fe20000000000 */
[--C-:B------:R-:W-:Y:S02]  /*2710*/  @!P3 IMAD.IADD R20, R20, 0x1, -R3.reuse ;  /* 0x000000011414b824 */ /* 0x100fe400078e0a03 */
[----:B------:R-:W-:Y:S01]  /*2720*/  @!P6 IMAD.IADD R19, R19, 0x1, -R3 ;  /* 0x000000011313e824 */ /* 0x000fe200078e0a03 */
[----:B------:R-:W-:Y:S01]  /*2730*/  ISETP.GT.U32.AND P6, PT, R3, R22, PT ;  /* 0x000000160300720c */ /* 0x000fe20003fc4070 */
[----:B------:R-:W-:-:S04]  /*2740*/  IMAD.HI.U32 R9, R0, R23, RZ ;  /* 0x0000001700097227 */ /* 0x000fc800078e00ff */
[----:B------:R-:W-:Y:S01]  /*2750*/  @!P5 IMAD.IADD R21, R21, 0x1, -R3 ;  /* 0x000000011515d824 */ /* 0x000fe200078e0a03 */
[----:B------:R-:W-:Y:S01]  /*2760*/  ISETP.GT.U32.AND P5, PT, R3, R20, PT ;  /* 0x000000140300720c */ /* 0x000fe20003fa4070 */
[----:B------:R-:W-:Y:S02]  /*2770*/  VIADD R5, R8, 0x48 ;  /* 0x0000004808057836 */ /* 0x000fe40000000000 */
[----:B------:R-:W-:Y:S02]  /*2780*/  IMAD.MOV R9, RZ, RZ, -R9 ;  /* 0x000000ffff097224 */ /* 0x000fe400078e0a09 */
[----:B------:R-:W-:Y:S01]  /*2790*/  IMAD.HI.U32 R6, R0, R24, RZ ;  /* 0x0000001800067227 */ /* 0x000fe200078e00ff */
[----:B------:R-:W-:Y:S02]  /*27a0*/  ISETP.GE.AND P3, PT, R5, RZ, PT ;  /* 0x000000ff0500720c */ /* 0x000fe40003f66270 */
[----:B------:R-:W-:Y:S01]  /*27b0*/  IABS R5, R5 ;  /* 0x0000000500057213 */ /* 0x000fe20000000000 */
[----:B------:R-:W-:-:S02]  /*27c0*/  IMAD R23, R3, R9, R23 ;  /* 0x0000000903177224 */ /* 0x000fc400078e0217 */
[--C-:B------:R-:W-:Y:S01]  /*27d0*/  @!P6 IMAD.IADD R22, R22, 0x1, -R3.reuse ;  /* 0x000000011616e824 */ /* 0x100fe200078e0a03 */
[C---:B------:R-:W-:Y:S01]  /*27e0*/  ISETP.GT.U32.AND P6, PT, R3.reuse, R21, PT ;  /* 0x000000150300720c */ /* 0x040fe20003fc4070 */
[----:B------:R-:W-:Y:S01]  /*27f0*/  @!P5 IMAD.IADD R20, R20, 0x1, -R3 ;  /* 0x000000011414d824 */ /* 0x000fe200078e0a03 */
[----:B------:R-:W-:Y:S01]  /*2800*/  ISETP.GT.U32.AND P5, PT, R3, R23, PT ;  /* 0x000000170300720c */ /* 0x000fe20003fa4070 */
[----:B------:R-:W-:Y:S02]  /*2810*/  IMAD.MOV R6, RZ, RZ, -R6 ;  /* 0x000000ffff067224 */ /* 0x000fe400078e0a06 */
[----:B------:R-:W-:-:S04]  /*2820*/  IMAD.HI.U32 R25, R0, R5, RZ ;  /* 0x0000000500197227 */ /* 0x000fc800078e00ff */
[----:B------:R-:W-:Y:S01]  /*2830*/  @!P4 IMAD.MOV R18, RZ, RZ, -R18 ;  /* 0x000000ffff12c224 */ /* 0x000fe200078e0a12 */
[C---:B------:R-:W-:Y:S01]  /*2840*/  ISETP.GT.U32.AND P4, PT, R3.reuse, R22, PT ;  /* 0x000000160300720c */ /* 0x040fe20003f84070 */
[----:B------:R-:W-:Y:S02]  /*2850*/  IMAD R24, R3, R6, R24 ;  /* 0x0000000603187224 */ /* 0x000fe400078e0218 */
[----:B------:R-:W-:Y:S02]  /*2860*/  IMAD.MOV R25, RZ, RZ, -R25 ;  /* 0x000000ffff197224 */ /* 0x000fe400078e0a19 */
[----:B------:R-:W-:Y:S02]  /*2870*/  VIADD R9, R8, 0x38 ;  /* 0x0000003808097836 */ /* 0x000fe40000000000 */
[----:B------:R-:W-:Y:S01]  /*2880*/  @!P6 IMAD.IADD R21, R21, 0x1, -R3 ;  /* 0x000000011515e824 */ /* 0x000fe200078e0a03 */
[C---:B------:R-:W-:Y:S01]  /*2890*/  ISETP.GT.U32.AND P6, PT, R3.reuse, R24, PT ;  /* 0x000000180300720c */ /* 0x040fe20003fc4070 */
[----:B------:R-:W-:Y:S01]  /*28a0*/  IMAD R25, R3, R25, R5 ;  /* 0x0000001903197224 */ /* 0x000fe200078e0205 */
[----:B------:R-:W-:Y:S01]  /*28b0*/  IABS R6, R9 ;  /* 0x0000000900067213 */ /* 0x000fe20000000000 */
[----:B------:R-:W-:-:S02]  /*28c0*/  @!P5 IMAD.IADD R23, R23, 0x1, -R3 ;  /* 0x000000011717d824 */ /* 0x000fc400078e0a03 */
[----:B------:R-:W-:Y:S01]  /*28d0*/  IMAD.HI.U32 R5, R0, R26, RZ ;  /* 0x0000001a00057227 */ /* 0x000fe200078e00ff */
[----:B------:R-:W-:-:S03]  /*28e0*/  ISETP.GT.U32.AND P5, PT, R3, R25, PT ;  /* 0x000000190300720c */ /* 0x000fc60003fa4070 */
[----:B------:R-:W-:Y:S01]  /*28f0*/  @!P1 IMAD.MOV R19, RZ, RZ, -R19 ;  /* 0x000000ffff139224 */ /* 0x000fe200078e0a13 */
[----:B------:R-:W-:Y:S01]  /*2900*/  ISETP.GT.U32.AND P1, PT, R3, R23, PT ;  /* 0x000000170300720c */ /* 0x000fe20003f24070 */
[----:B------:R-:W-:Y:S01]  /*2910*/  @!P4 IMAD.IADD R22, R22, 0x1, -R3 ;  /* 0x000000011616c824 */ /* 0x000fe200078e0a03 */
[----:B------:R-:W-:Y:S01]  /*2920*/  ISETP.GE.AND P4, PT, R12, RZ, PT ;  /* 0x000000ff0c00720c */ /* 0x000fe20003f86270 */
[----:B------:R-:W-:-:S04]  /*2930*/  IMAD.HI.U32 R27, R0, R6, RZ ;  /* 0x00000006001b7227 */ /* 0x000fc800078e00ff */
[----:B------:R-:W-:Y:S02]  /*2940*/  IMAD.MOV R5, RZ, RZ, -R5 ;  /* 0x000000ffff057224 */ /* 0x000fe400078e0a05 */
[----:B------:R-:W-:Y:S02]  /*2950*/  IMAD.MOV R27, RZ, RZ, -R27 ;  /* 0x000000ffff1b7224 */ /* 0x000fe400078e0a1b */
[----:B------:R-:W-:Y:S02]  /*2960*/  IMAD R26, R3, R5, R26 ;  /* 0x00000005031a7224 */ /* 0x000fe400078e021a */
[----:B------:R-:W-:Y:S01]  /*2970*/  @!P6 IMAD.IADD R24, R24, 0x1, -R3 ;  /* 0x000000011818e824 */ /* 0x000fe200078e0a03 */
[----:B------:R-:W-:Y:S01]  /*2980*/  ISETP.GE.AND P6, PT, R7, RZ, PT ;  /* 0x000000ff0700720c */ /* 0x000fe20003fc6270 */
[C---:B------:R-:W-:Y:S01]  /*2990*/  IMAD R27, R3.reuse, R27, R6 ;  /* 0x0000001b031b7224 */ /* 0x040fe200078e0206 */
[----:B------:R-:W-:Y:S01]  /*29a0*/  LOP3.LUT R7, R4, 0x30, RZ, 0xfc, !PT ;  /* 0x0000003004077812 */ /* 0x000fe200078efcff */
[----:B------:R-:W-:Y:S01]  /*29b0*/  @!P0 IMAD.MOV R21, RZ, RZ, -R21 ;  /* 0x000000ffff158224 */ /* 0x000fe200078e0a15 */
[----:B------:R-:W-:Y:S01]  /*29c0*/  ISETP.GT.U32.AND P0, PT, R3, R26, PT ;  /* 0x0000001a0300720c */ /* 0x000fe20003f04070 */
[--C-:B------:R-:W-:Y:S01]  /*29d0*/  @!P5 IMAD.IADD R25, R25, 0x1, -R3.reuse ;  /* 0x000000011919d824 */ /* 0x100fe200078e0a03 */
[----:B------:R-:W-:Y:S01]  /*29e0*/  IABS R5, R7 ;  /* 0x0000000700057213 */ /* 0x000fe20000000000 */
[----:B------:R-:W-:Y:S01]  /*29f0*/  VIADD R12, R8, 0x28 ;  /* 0x00000028080c7836 */ /* 0x000fe20000000000 */
[----:B------:R-:W-:Y:S01]  /*2a00*/  ISETP.GT.U32.AND P5, PT, R3, R24, PT ;  /* 0x000000180300720c */ /* 0x000fe20003fa4070 */
[----:B------:R-:W-:Y:S01]  /*2a10*/  @!P1 IMAD.IADD R23, R23, 0x1, -R3 ;  /* 0x0000000117179824 */ /* 0x000fe200078e0a03 */
[C---:B------:R-:W-:Y:S01]  /*2a20*/  ISETP.GT.U32.AND P1, PT, R3.reuse, R27, PT ;  /* 0x0000001b0300720c */ /* 0x040fe20003f24070 */
[----:B------:R-:W-:Y:S01]  /*2a30*/  @!P4 IMAD.MOV R20, RZ, RZ, -R20 ;  /* 0x000000ffff14c224 */ /* 0x000fe200078e0a14 */
[----:B------:R-:W-:Y:S01]  /*2a40*/  ISETP.GT.U32.AND P4, PT, R3, R25, PT ;  /* 0x000000190300720c */ /* 0x000fe20003f84070 */
[----:B------:R-:W-:Y:S01]  /*2a50*/  @!P6 IMAD.MOV R22, RZ, RZ, -R22 ;  /* 0x000000ffff16e224 */ /* 0x000fe200078e0a16 */
[----:B------:R-:W-:Y:S01]  /*2a60*/  IABS R10, R12 ;  /* 0x0000000c000a7213 */ /* 0x000fe20000000000 */
[----:B------:R-:W-:Y:S01]  /*2a70*/  IMAD.HI.U32 R6, R0, R5, RZ ;  /* 0x0000000500067227 */ /* 0x000fe200078e00ff */
[----:B------:R-:W-:-:S03]  /*2a80*/  ISETP.GE.AND P6, PT, R9, RZ, PT ;  /* 0x000000ff0900720c */ /* 0x000fc60003fc6270 */
[----:B------:R-:W-:-:S04]  /*2a90*/  IMAD.HI.U32 R9, R0, R10, RZ ;  /* 0x0000000a00097227 */ /* 0x000fc800078e00ff */
[----:B------:R-:W-:Y:S01]  /*2aa0*/  @!P0 IMAD.IADD R26, R26, 0x1, -R3 ;  /* 0x000000011a1a8824 */ /* 0x000fe200078e0a03 */
[----:B------:R-:W-:Y:S01]  /*2ab0*/  ISETP.GE.AND P0, PT, R11, RZ, PT ;  /* 0x000000ff0b00720c */ /* 0x000fe20003f06270 */
[----:B------:R-:W-:Y:S02]  /*2ac0*/  IMAD.MOV R6, RZ, RZ, -R6 ;  /* 0x000000ffff067224 */ /* 0x000fe400078e0a06 */
[----:B------:R-:W-:Y:S02]  /*2ad0*/  IMAD.MOV R9, RZ, RZ, -R9 ;  /* 0x000000ffff097224 */ /* 0x000fe400078e0a09 */
[--C-:B------:R-:W-:Y:S01]  /*2ae0*/  @!P1 IMAD.IADD R27, R27, 0x1, -R3.reuse ;  /* 0x000000011b1b9824 */ /* 0x100fe200078e0a03 */
[----:B------:R-:W-:Y:S01]  /*2af0*/  ISETP.GT.U32.AND P1, PT, R3, R26, PT ;  /* 0x0000001a0300720c */ /* 0x000fe20003f24070 */
[----:B------:R-:W-:Y:S01]  /*2b00*/  @!P4 IMAD.IADD R25, R25, 0x1, -R3 ;  /* 0x000000011919c824 */ /* 0x000fe200078e0a03 */
[----:B------:R-:W-:Y:S01]  /*2b10*/  ISETP.GE.AND P4, PT, R13, RZ, PT ;  /* 0x000000ff0d00720c */ /* 0x000fe20003f86270 */
[C---:B------:R-:W-:Y:S01]  /*2b20*/  IMAD R5, R3.reuse, R6, R5 ;  /* 0x0000000603057224 */ /* 0x040fe200078e0205 */
[----:B------:R-:W-:Y:S01]  /*2b30*/  LOP3.LUT R13, R4, 0x10, RZ, 0xfc, !PT ;  /* 0x00000010040d7812 */ /* 0x000fe200078efcff */
[----:B------:R-:W-:Y:S01]  /*2b40*/  IMAD R6, R3, R9, R10 ;  /* 0x0000000903067224 */ /* 0x000fe200078e020a */
[----:B------:R-:W-:Y:S01]  /*2b50*/  IABS R9, R15 ;  /* 0x0000000f00097213 */ /* 0x000fe20000000000 */
[----:B------:R-:W-:-:S02]  /*2b60*/  VIADD R10, R8, 0x18 ;  /* 0x00000018080a7836 */ /* 0x000fc40000000000 */
[----:B------:R-:W-:Y:S02]  /*2b70*/  VIADD R11, R8, 0x8 ;  /* 0x00000008080b7836 */ /* 0x000fe40000000000 */
[----:B------:R-:W-:Y:S02]  /*2b80*/  IMAD.MOV.U32 R8, RZ, RZ, R9 ;  /* 0x000000ffff087224 */ /* 0x000fe400078e0009 */
[----:B------:R-:W-:Y:S01]  /*2b90*/  @!P5 IMAD.IADD R24, R24, 0x1, -R3 ;  /* 0x000000011818d824 */ /* 0x000fe200078e0a03 */
[----:B------:R-:W-:Y:S01]  /*2ba0*/  ISETP.GE.AND P5, PT, R12, RZ, PT ;  /* 0x000000ff0c00720c */ /* 0x000fe20003fa6270 */
[----:B------:R-:W-:Y:S01]  /*2bb0*/  IMAD.HI.U32 R9, R0, R8, RZ ;  /* 0x0000000800097227 */ /* 0x000fe200078e00ff */
[----:B------:R-:W-:-:S03]  /*2bc0*/  IABS R12, R4 ;  /* 0x00000004000c7213 */ /* 0x000fc60000000000 */
[----:B------:R-:W-:Y:S01]  /*2bd0*/  @!P1 IMAD.IADD R26, R26, 0x1, -R3 ;  /* 0x000000011a1a9824 */ /* 0x000fe200078e0a03 */
[----:B------:R-:W-:Y:S01]  /*2be0*/  ISETP.GE.AND P1, PT, R11, RZ, PT ;  /* 0x000000ff0b00720c */ /* 0x000fe20003f26270 */
[----:B------:R-:W-:Y:S01]  /*2bf0*/  @!P4 IMAD.MOV R24, RZ, RZ, -R24 ;  /* 0x000000ffff18c224 */ /* 0x000fe200078e0a18 */
[----:B------:R-:W-:Y:S01]  /*2c00*/  ISETP.GE.AND P4, PT, R10, RZ, PT ;  /* 0x000000ff0a00720c */ /* 0x000fe20003f86270 */
[----:B------:R-:W-:Y:S01]  /*2c10*/  IMAD.MOV R9, RZ, RZ, -R9 ;  /* 0x000000ffff097224 */ /* 0x000fe200078e0a09 */
[----:B------:R-:W-:Y:S01]  /*2c20*/  IABS R11, R11 ;  /* 0x0000000b000b7213 */ /* 0x000fe20000000000 */
[----:B------:R-:W-:Y:S01]  /*2c30*/  @!P2 IMAD.MOV R23, RZ, RZ, -R23 ;  /* 0x000000ffff17a224 */ /* 0x000fe200078e0a17 */
[----:B------:R-:W-:Y:S01]  /*2c40*/  IABS R10, R10 ;  /* 0x0000000a000a7213 */ /* 0x000fe20000000000 */
[C---:B------:R-:W-:Y:S01]  /*2c50*/  IMAD R8, R3.reuse, R9, R8 ;  /* 0x0000000903087224 */ /* 0x040fe200078e0208 */
[----:B------:R-:W-:Y:S01]  /*2c60*/  ISETP.GT.U32.AND P2, PT, R3, R27, PT ;  /* 0x0000001b0300720c */ /* 0x000fe20003f44070 */
[----:B0-----:R-:W-:Y:S01]  /*2c70*/  IMAD.MOV.U32 R28, RZ, RZ, R11 ;  /* 0x000000ffff1c7224 */ /* 0x001fe200078e000b */
[----:B------:R-:W-:Y:S01]  /*2c80*/  IABS R11, R13 ;  /* 0x0000000d000b7213 */ /* 0x000fe20000000000 */
[----:B------:R-:W-:-:S02]  /*2c90*/  IMAD.MOV.U32 R9, RZ, RZ, R10 ;  /* 0x000000ffff097224 */ /* 0x000fc400078e000a */
[----:B------:R-:W-:-:S04]  /*2ca0*/  IMAD.HI.U32 R2, R0, R28, RZ ;  /* 0x0000001c00027227 */ /* 0x000fc800078e00ff */
[----:B------:R-:W-:-:S04]  /*2cb0*/  IMAD.HI.U32 R10, R0, R9, RZ ;  /* 0x00000009000a7227 */ /* 0x000fc800078e00ff */
[----:B------:R-:W-:Y:S02]  /*2cc0*/  IMAD.MOV R29, RZ, RZ, -R2 ;  /* 0x000000ffff1d7224 */ /* 0x000fe400078e0a02 */
[----:B------:R-:W-:Y:S02]  /*2cd0*/  IMAD.MOV R10, RZ, RZ, -R10 ;  /* 0x000000ffff0a7224 */ /* 0x000fe400078e0a0a */
[----:B------:R-:W-:-:S04]  /*2ce0*/  IMAD.HI.U32 R14, R0, R11, RZ ;  /* 0x0000000b000e7227 */ /* 0x000fc800078e00ff */
[----:B------:R-:W-:-:S04]  /*2cf0*/  IMAD.HI.U32 R2, R0, R12, RZ ;  /* 0x0000000c00027227 */ /* 0x000fc800078e00ff */
[----:B------:R-:W-:Y:S02]  /*2d00*/  IMAD.MOV.U32 R0, RZ, RZ, R28 ;  /* 0x000000ffff007224 */ /* 0x000fe400078e001c */
[C---:B------:R-:W-:Y:S01]  /*2d10*/  IMAD R9, R3.reuse, R10, R9 ;  /* 0x0000000a03097224 */ /* 0x040fe200078e0209 */
[----:B------:R-:W2:Y:S01]  /*2d20*/  LDL.LU R28, [R1+0xac4] ;  /* 0x000ac400011c7983 */ /* 0x000ea20000300800 */
[C---:B------:R-:W-:Y:S02]  /*2d30*/  IMAD R10, R3.reuse, R29, R0 ;  /* 0x0000001d030a7224 */ /* 0x040fe400078e0200 */
[----:B------:R-:W-:Y:S02]  /*2d40*/  IMAD.MOV R0, RZ, RZ, -R14 ;  /* 0x000000ffff007224 */ /* 0x000fe400078e0a0e */
[----:B------:R-:W0:Y:S01]  /*2d50*/  S2R R14, SR_TID.X ;  /* 0x00000000000e7919 */ /* 0x000e220000002100 */
[----:B------:R-:W-:Y:S01]  /*2d60*/  @!P3 IMAD.MOV R25, RZ, RZ, -R25 ;  /* 0x000000ffff19b224 */ /* 0x000fe200078e0a19 */
[----:B------:R-:W-:Y:S01]  /*2d70*/  ISETP.GT.U32.AND P3, PT, R3, R5, PT ;  /* 0x000000050300720c */ /* 0x000fe20003f64070 */
[----:B------:R-:W-:Y:S01]  /*2d80*/  @!P2 IMAD.IADD R27, R27, 0x1, -R3 ;  /* 0x000000011b1ba824 */ /* 0x000fe200078e0a03 */
[----:B------:R-:W-:Y:S01]  /*2d90*/  ISETP.GT.U32.AND P2, PT, R3, R6, PT ;  /* 0x000000060300720c */ /* 0x000fe20003f44070 */
[----:B------:R-:W-:-:S02]  /*2da0*/  IMAD.MOV R29, RZ, RZ, -R2 ;  /* 0x000000ffff1d7224 */ /* 0x000fc400078e0a02 */
[C---:B------:R-:W-:Y:S02]  /*2db0*/  IMAD R11, R3.reuse, R0, R11 ;  /* 0x00000000030b7224 */ /* 0x040fe400078e020b */
[----:B------:R-:W-:Y:S02]  /*2dc0*/  IMAD R12, R3, R29, R12 ;  /* 0x0000001d030c7224 */ /* 0x000fe400078e020c */
[----:B------:R-:W-:-:S04]  /*2dd0*/  @!P0 IMAD.MOV R26, RZ, RZ, -R26 ;  /* 0x000000ffff1a8224 */ /* 0x000fc800078e0a1a */
[--C-:B------:R-:W-:Y:S01]  /*2de0*/  @!P3 IMAD.IADD R5, R5, 0x1, -R3.reuse ;  /* 0x000000010505b824 */ /* 0x100fe200078e0a03 */
[----:B------:R-:W-:Y:S01]  /*2df0*/  ISETP.GT.U32.AND P3, PT, R3, R8, PT ;  /* 0x000000080300720c */ /* 0x000fe20003f64070 */
[----:B------:R-:W-:-:S03]  /*2e00*/  @!P2 IMAD.IADD R6, R6, 0x1, -R3 ;  /* 0x000000010606a824 */ /* 0x000fc600078e0a03 */
[C---:B------:R-:W-:Y:S02]  /*2e10*/  ISETP.GT.U32.AND P2, PT, R3.reuse, R5, PT ;  /* 0x000000050300720c */ /* 0x040fe40003f44070 */
[----:B------:R-:W-:-:S07]  /*2e20*/  ISETP.GT.U32.AND P0, PT, R3, R6, PT ;  /* 0x000000060300720c */ /* 0x000fce0003f04070 */
[----:B------:R-:W-:Y:S01]  /*2e30*/  @!P3 IMAD.IADD R8, R8, 0x1, -R3 ;  /* 0x000000010808b824 */ /* 0x000fe200078e0a03 */
[--C-:B0-----:R-:W-:Y:S02]  /*2e40*/  SHF.R.U32.HI R2, RZ, 0x2, R14.reuse ;  /* 0x00000002ff027819 */ /* 0x101fe4000001160e */
[----:B------:R-:W-:Y:S02]  /*2e50*/  SHF.R.U32.HI R0, RZ, 0x3, R14 ;  /* 0x00000003ff007819 */ /* 0x000fe4000001160e */
[----:B------:R-:W-:Y:S02]  /*2e60*/  SGXT.U32 R29, R2, 0x3 ;  /* 0x00000003021d781a */ /* 0x000fe40000000000 */
[----:B------:R-:W-:Y:S02]  /*2e70*/  LOP3.LUT R2, R0, 0x30, RZ, 0xc0, !PT ;  /* 0x0000003000027812 */ /* 0x000fe400078ec0ff */
[----:B------:R-:W-:-:S05]  /*2e80*/  LOP3.LUT R0, R14, 0x3, RZ, 0xc0, !PT ;  /* 0x000000030e007812 */ /* 0x000fca00078ec0ff */
[----:B------:R-:W-:-:S05]  /*2e90*/  IMAD R0, R0, 0x820, RZ ;  /* 0x0000082000007824 */ /* 0x000fca00078e02ff */
[----:B------:R-:W-:Y:S02]  /*2ea0*/  LOP3.LUT R0, R0, R29, R2, 0x1e, !PT ;  /* 0x0000001d00007212 */ /* 0x000fe400078e1e02 */
[----:B------:R-:W3:Y:S04]  /*2eb0*/  LDL.LU R2, [R1+0xac0] ;  /* 0x000ac00001027983 */ /* 0x000ee80000300800 */
[----:B------:R0:W-:Y:S01]  /*2ec0*/  STL [R1+0xa90], R0 ;  /* 0x000a900001007387 */ /* 0x0001e20000100800 */
[C---:B------:R-:W-:Y:S01]  /*2ed0*/  ISETP.GT.U32.AND P3, PT, R3.reuse, R8, PT ;  /* 0x000000080300720c */ /* 0x040fe20003f64070 */
[----:B0-----:R-:W0:Y:S01]  /*2ee0*/  S2R R0, SR_TID.X ;  /* 0x0000000000007919 */ /* 0x001e220000002100 */
[--C-:B------:R-:W-:Y:S01]  /*2ef0*/  @!P0 IMAD.IADD R6, R6, 0x1, -R3.reuse ;  /* 0x0000000106068824 */ /* 0x100fe200078e0a03 */
[----:B------:R-:W-:Y:S01]  /*2f00*/  ISETP.GT.U32.AND P0, PT, R3, R10, PT ;  /* 0x0000000a0300720c */ /* 0x000fe20003f04070 */
[----:B------:R-:W-:Y:S01]  /*2f10*/  @!P2 IMAD.IADD R5, R5, 0x1, -R3 ;  /* 0x000000010505a824 */ /* 0x000fe200078e0a03 */
[----:B------:R-:W-:-:S08]  /*2f20*/  ISETP.GT.U32.AND P2, PT, R3, R9, PT ;  /* 0x000000090300720c */ /* 0x000fd00003f44070 */
[--C-:B------:R-:W-:Y:S01]  /*2f30*/  @!P3 IMAD.IADD R8, R8, 0x1, -R3.reuse ;  /* 0x000000010808b824 */ /* 0x100fe200078e0a03 */
[----:B------:R-:W-:Y:S02]  /*2f40*/  ISETP.GT.U32.AND P3, PT, R3, R12, PT ;  /* 0x0000000c0300720c */ /* 0x000fe40003f64070 */
[--C-:B------:R-:W-:Y:S01]  /*2f50*/  @!P0 IMAD.IADD R10, R10, 0x1, -R3.reuse ;  /* 0x000000010a0a8824 */ /* 0x100fe200078e0a03 */
[----:B------:R-:W-:Y:S01]  /*2f60*/  ISETP.GE.AND P0, PT, R7, RZ, PT ;  /* 0x000000ff0700720c */ /* 0x000fe20003f06270 */
[C---:B------:R-:W-:Y:S02]  /*2f70*/  IMAD.SHL.U32 R7, R14.reuse, 0x40, RZ ;  /* 0x000000400e077824 */ /* 0x040fe400078e00ff */
[----:B------:R-:W-:Y:S02]  /*2f80*/  IMAD.SHL.U32 R14, R14, 0x10, RZ ;  /* 0x000000100e0e7824 */ /* 0x000fe400078e00ff */
[--C-:B------:R-:W-:Y:S01]  /*2f90*/  @!P2 IMAD.IADD R9, R9, 0x1, -R3.reuse ;  /* 0x000000010909a824 */ /* 0x100fe200078e0a03 */
[----:B------:R1:W-:Y:S04]  /*2fa0*/  STL [R1+0xa80], R7 ;  /* 0x000a800701007387 */ /* 0x0003e80000100800 */
[----:B------:R-:W-:Y:S01]  /*2fb0*/  @!P3 IMAD.IADD R12, R12, 0x1, -R3 ;  /* 0x000000010c0cb824 */ /* 0x000fe200078e0a03 */
[----:B------:R4:W-:Y:S01]  /*2fc0*/  STL [R1+0xa84], R14 ;  /* 0x000a840e01007387 */ /* 0x0009e20000100800 */
[----:B------:R-:W-:-:S02]  /*2fd0*/  ISETP.GT.U32.AND P3, PT, R3, R9, PT ;  /* 0x000000090300720c */ /* 0x000fc40003f64070 */
[----:B-1----:R-:W-:Y:S01]  /*2fe0*/  LOP3.LUT R7, R7, 0x1c0, RZ, 0xc0, !PT ;  /* 0x000001c007077812 */ /* 0x002fe200078ec0ff */
[C---:B0-----:R-:W-:Y:S02]  /*2ff0*/  IMAD.SHL.U32 R29, R0.reuse, 0x8, RZ ;  /* 0x00000008001d7824 */ /* 0x041fe400078e00ff */
[----:B------:R-:W-:Y:S01]  /*3000*/  IMAD.SHL.U32 R0, R0, 0x2, RZ ;  /* 0x0000000200007824 */ /* 0x000fe200078e00ff */
[----:B----4-:R-:W-:-:S04]  /*3010*/  LOP3.LUT R14, R14, 0x600, RZ, 0xc0, !PT ;  /* 0x000006000e0e7812 */ /* 0x010fc800078ec0ff */
[----:B------:R-:W-:Y:S02]  /*3020*/  IADD3 R14, PT, PT, R14, UR5, R7 ;  /* 0x000000050e0e7c10 */ /* 0x000fe4000fffe007 */
[----:B------:R-:W4:Y:S04]  /*3030*/  LDL.LU R7, [R1+0xabc] ;  /* 0x000abc0001077983 */ /* 0x000f280000300800 */
[----:B------:R0:W-:Y:S01]  /*3040*/  STL [R1+0xa88], R0 ;  /* 0x000a880001007387 */ /* 0x0001e20000100800 */
[----:B------:R-:W-:Y:S01]  /*3050*/  @!P3 IMAD.IADD R9, R9, 0x1, -R3 ;  /* 0x000000010909b824 */ /* 0x000fe200078e0a03 */
[----:B------:R-:W-:Y:S02]  /*3060*/  ISETP.GE.AND P3, PT, R4, RZ, PT ;  /* 0x000000ff0400720c */ /* 0x000fe40003f66270 */
[----:B0-----:R-:W-:-:S05]  /*3070*/  LOP3.LUT R0, R29, 0x30, R0, 0x48, !PT ;  /* 0x000000301d007812 */ /* 0x001fca00078e4800 */
[----:B------:R-:W-:Y:S02]  /*3080*/  IMAD.IADD R0, R0, 0x1, R14 ;  /* 0x0000000100007824 */ /* 0x000fe400078e020e */
[----:B------:R-:W2:Y:S04]  /*3090*/  LDL.LU R14, [R1+0x10] ;  /* 0x00001000010e7983 */ /* 0x000ea80000300800 */
[----:B------:R-:W3:Y:S04]  /*30a0*/  LDL.LU R4, [R1+0x8] ;  /* 0x0000080001047983 */ /* 0x000ee80000300800 */
[----:B------:R0:W-:Y:S04]  /*30b0*/  STL [R1+0x670], R0 ;  /* 0x0006700001007387 */ /* 0x0001e80000100800 */
[----:B------:R-:W3:Y:S01]  /*30c0*/  LDL.LU R29, [R1] ;  /* 0x00000000011d7983 */ /* 0x000ee20000300800 */
[C---:B------:R-:W-:Y:S01]  /*30d0*/  ISETP.GT.U32.AND P2, PT, R3.reuse, R11, PT ;  /* 0x0000000b0300720c */ /* 0x040fe20003f44070 */
[----:B------:R-:W-:Y:S01]  /*30e0*/  @!P6 IMAD.MOV R27, RZ, RZ, -R27 ;  /* 0x000000ffff1be224 */ /* 0x000fe200078e0a1b */
[----:B------:R-:W-:Y:S01]  /*30f0*/  ISETP.GT.U32.AND P6, PT, R3, R12, PT ;  /* 0x0000000c0300720c */ /* 0x000fe20003fc4070 */
[----:B------:R-:W-:-:S10]  /*3100*/  @!P0 IMAD.MOV R5, RZ, RZ, -R5 ;  /* 0x000000ffff058224 */ /* 0x000fd400078e0a05 */
[----:B------:R-:W-:Y:S01]  /*3110*/  @!P2 IMAD.IADD R11, R11, 0x1, -R3 ;  /* 0x000000010b0ba824 */ /* 0x000fe200078e0a03 */
[----:B------:R-:W-:-:S04]  /*3120*/  ISETP.GT.U32.AND P2, PT, R3, R10, PT ;  /* 0x0000000a0300720c */ /* 0x000fc80003f44070 */
[----:B------:R-:W-:Y:S01]  /*3130*/  ISETP.GT.U32.AND P0, PT, R3, R11, PT ;  /* 0x0000000b0300720c */ /* 0x000fe20003f04070 */
[----:B------:R-:W-:Y:S01]  /*3140*/  @!P6 IMAD.IADD R12, R12, 0x1, -R3 ;  /* 0x000000010c0ce824 */ /* 0x000fe200078e0a03 */
[----:B------:R-:W-:-:S07]  /*3150*/  ISETP.GE.AND P6, PT, R13, RZ, PT ;  /* 0x000000ff0d00720c */ /* 0x000fce0003fc6270 */
[--C-:B------:R-:W-:Y:S01]  /*3160*/  @!P2 IMAD.IADD R10, R10, 0x1, -R3.reuse ;  /* 0x000000010a0aa824 */ /* 0x100fe200078e0a03 */
[----:B------:R-:W-:Y:S02]  /*3170*/  ISETP.GE.AND P2, PT, R15, RZ, PT ;  /* 0x000000ff0f00720c */ /* 0x000fe40003f46270 */
[----:B------:R-:W3:Y:S01]  /*3180*/  LDL.LU R15, [R1+0xab8] ;  /* 0x000ab800010f7983 */ /* 0x000ee20000300800 */
[----:B------:R-:W-:Y:S02]  /*3190*/  @!P0 IMAD.IADD R11, R11, 0x1, -R3 ;  /* 0x000000010b0b8824 */ /* 0x000fe400078e0a03 */
[----:B------:R-:W-:Y:S01]  /*31a0*/  @!P1 IMAD.MOV R10, RZ, RZ, -R10 ;  /* 0x000000ffff0a9224 */ /* 0x000fe200078e0a0a */
[----:B0-----:R-:W3:Y:S04]  /*31b0*/  LDL.LU R0, [R1+0x34] ;  /* 0x0000340001007983 */ /* 0x001ee80000300800 */
[----:B------:R-:W3:Y:S01]  /*31c0*/  LDL.LU R3, [R1+0xc] ;  /* 0x00000c0001037983 */ /* 0x000ee20000300800 */
[----:B----4-:R-:W-:-:S02]  /*31d0*/  ISETP.NE.AND P0, PT, R7, RZ, PT ;  /* 0x000000ff0700720c */ /* 0x010fc40003f05270 */
[----:B------:R-:W-:Y:S02]  /*31e0*/  LOP3.LUT R13, RZ, R7, RZ, 0x33, !PT ;  /* 0x00000007ff0d7212 */ /* 0x000fe400078e33ff */
[----:B------:R-:W4:Y:S04]  /*31f0*/  LDL.LU R7, [R1+0x4] ;  /* 0x0000040001077983 */ /* 0x000f280000300800 */
[----:B------:R-:W-:Y:S04]  /*3200*/  STL [R1+0x4c], R13 ;  /* 0x00004c0d01007387 */ /* 0x000fe80000100800 */
[----:B------:R0:W-:Y:S01]  /*3210*/  STL [R1+0xaa4], R10 ;  /* 0x000aa40a01007387 */ /* 0x0001e20000100800 */
[----:B--2---:R-:W-:-:S03]  /*3220*/  SEL R14, R13, R14, !P0 ;  /* 0x0000000e0d0e7207 */ /* 0x004fc60004000000 */
[----:B0-----:R-:W2:Y:S04]  /*3230*/  LDL.LU R10, [R1+0x30] ;  /* 0x00003000010a7983 */ /* 0x001ea80000300800 */
[----:B------:R0:W-:Y:S01]  /*3240*/  STL [R1+0x2c], R14 ;  /* 0x00002c0e01007387 */ /* 0x0001e20000100800 */
[----:B---3--:R-:W-:-:S03]  /*3250*/  SEL R29, R13, R29, !P0 ;  /* 0x0000001d0d1d7207 */ /* 0x008fc60004000000 */
[----:B0-----:R-:W3:Y:S04]  /*3260*/  LDL.LU R14, [R1+0xab4] ;  /* 0x000ab400010e7983 */ /* 0x001ee80000300800 */
[----:B------:R0:W-:Y:S04]  /*3270*/  STL [R1+0x1c], R29 ;  /* 0x00001c1d01007387 */ /* 0x0001e80000100800 */
[----:B0-----:R-:W2:Y:S01]  /*3280*/  LDL.LU R29, [R1+0xab0] ;  /* 0x000ab000011d7983 */ /* 0x001ea20000300800 */
[C---:B------:R-:W-:Y:S02]  /*3290*/  SEL R4, R13.reuse, R4, !P0 ;  /* 0x000000040d047207 */ /* 0x040fe40004000000 */
[----:B------:R-:W-:-:S02]  /*32a0*/  SEL R3, R13, R3, !P0 ;  /* 0x000000030d037207 */ /* 0x000fc40004000000 */
[C---:B----4-:R-:W-:Y:S02]  /*32b0*/  SEL R7, R13.reuse, R7, !P0 ;  /* 0x000000070d077207 */ /* 0x050fe40004000000 */
[----:B--2---:R-:W-:Y:S02]  /*32c0*/  SEL R29, R13, R29, !P0 ;  /* 0x0000001d0d1d7207 */ /* 0x004fe40004000000 */
[----:B------:R-:W2:Y:S04]  /*32d0*/  LDL.LU R13, [R1+0xaac] ;  /* 0x000aac00010d7983 */ /* 0x000ea80000300800 */
[----:B------:R0:W-:Y:S04]  /*32e0*/  STL [R1+0x14], R29 ;  /* 0x0000141d01007387 */ /* 0x0001e80000100800 */
[----:B0-----:R-:W2:Y:S02]  /*32f0*/  LDL.LU R29, [R1+0x4c] ;  /* 0x00004c00011d7983 */ /* 0x001ea40000300800 */
[----:B--2---:R-:W-:-:S05]  /*3300*/  SEL R13, R29, R13, !P0 ;  /* 0x0000000d1d0d7207 */ /* 0x004fca0004000000 */
[----:B------:R3:W-:Y:S02]  /*3310*/  STL [R1+0x10], R13 ;  /* 0x0000100d01007387 */ /* 0x0007e40000100800 */
[C---:B---3--:R-:W-:Y:S02]  /*3320*/  SEL R13, R29.reuse, R14, !P0 ;  /* 0x0000000e1d0d7207 */ /* 0x048fe40004000000 */
[----:B------:R-:W-:-:S03]  /*3330*/  SEL R14, R29, R15, !P0 ;  /* 0x0000000f1d0e7207 */ /* 0x000fc60004000000 */
[----:B------:R0:W-:Y:S04]  /*3340*/  STL [R1+0xc], R13 ;  /* 0x00000c0d01007387 */ /* 0x0001e80000100800 */
[----:B------:R-:W-:Y:S01]  /*3350*/  STL [R1+0x8], R14 ;  /* 0x0000080e01007387 */ /* 0x000fe20000100800 */
[C---:B0-----:R-:W-:Y:S02]  /*3360*/  SEL R13, R29.reuse, R10, !P0 ;  /* 0x0000000a1d0d7207 */ /* 0x041fe40004000000 */
[C---:B------:R-:W-:Y:S02]  /*3370*/  SEL R10, R29.reuse, R0, !P0 ;  /* 0x000000001d0a7207 */ /* 0x040fe40004000000 */
[C---:B------:R-:W-:Y:S01]  /*3380*/  SEL R0, R29.reuse, R2, !P0 ;  /* 0x000000021d007207 */ /* 0x040fe20004000000 */
[----:B------:R0:W-:Y:S04]  /*3390*/  STL [R1+0x30], R13 ;  /* 0x0000300d01007387 */ /* 0x0001e80000100800 */
[----:B------:R-:W2:Y:S04]  /*33a0*/  LDL.LU R2, [R1+0xaa8] ;  /* 0x000aa80001027983 */ /* 0x000ea80000300800 */
[----:B------:R1:W-:Y:S01]  /*33b0*/  STL [R1+0x38], R10 ;  /* 0x0000380a01007387 */ /* 0x0003e20000100800 */
[----:B0-----:R-:W-:-:S03]  /*33c0*/  SEL R13, R29, R28, !P0 ;  /* 0x0000001c1d0d7207 */ /* 0x001fc60004000000 */
[----:B------:R0:W-:Y:S01]  /*33d0*/  STL [R1+0x48], R0 ;  /* 0x0000480001007387 */ /* 0x0001e20000100800 */
[----:B-1----:R-:W-:-:S03]  /*33e0*/  SEL R10, R29, R16, !P0 ;  /* 0x000000101d0a7207 */ /* 0x002fc60004000000 */
        /* <DEDUP_REMOVED lines=8> */
[----:B0-----:R-:W3:Y:S04]  /*3470*/  LDL.LU R13, [R1+0x1c] ;  /* 0x00001c00010d7983 */ /* 0x001ee80000300800 */
[----:B------:R-:W-:Y:S04]  /*3480*/  STL [R1+0x24], R10 ;  /* 0x0000240a01007387 */ /* 0x000fe80000100800 */
[----:B------:R-:W4:Y:S01]  /*3490*/  LDL.LU R14, [R1+0x14] ;  /* 0x00001400010e7983 */ /* 0x000f220000300800 */
[----:B------:R-:W-:-:S03]  /*34a0*/  SEL R28, R29, R21, !P0 ;  /* 0x000000151d1c7207 */ /* 0x000fc60004000000 */
[----:B------:R-:W-:Y:S04]  /*34b0*/  STL [R1+0x18], R0 ;  /* 0x0000180001007387 */ /* 0x000fe80000100800 */
[----:B------:R-:W2:Y:S04]  /*34c0*/  LDL.LU R15, [R1+0x10] ;  /* 0x00001000010f7983 */ /* 0x000ea80000300800 */
[----:B------:R-:W2:Y:S04]  /*34d0*/  LDL.LU R16, [R1+0xc] ;  /* 0x00000c0001107983 */ /* 0x000ea80000300800 */
[----:B------:R-:W2:Y:S04]  /*34e0*/  LDL.LU R17, [R1+0x8] ;  /* 0x0000080001117983 */ /* 0x000ea80000300800 */
[----:B------:R-:W2:Y:S04]  /*34f0*/  LDL.LU R18, [R1+0x30] ;  /* 0x0000300001127983 */ /* 0x000ea80000300800 */
[----:B------:R-:W2:Y:S04]  /*3500*/  LDL.LU R19, [R1+0x38] ;  /* 0x0000380001137983 */ /* 0x000ea80000300800 */
[----:B------:R-:W2:Y:S04]  /*3510*/  LDL.LU R20, [R1+0x48] ;  /* 0x0000480001147983 */ /* 0x000ea80000300800 */
[----:B------:R-:W2:Y:S04]  /*3520*/  LDL.LU R21, [R1+0x44] ;  /* 0x0000440001157983 */ /* 0x000ea80000300800 */
[----:B------:R0:W-:Y:S04]  /*3530*/  STL [R1+0xa98], R28 ;  /* 0x000a981c01007387 */ /* 0x0001e80000100800 */
[----:B0-----:R-:W2:Y:S04]  /*3540*/  LDL R28, [R1+0x24] ;  /* 0x00002400011c7983 */ /* 0x001ea80000100800 */
[----:B--2---:R0:W-:Y:S04]  /*3550*/  STL [R1+0xa9c], R28 ;  /* 0x000a9c1c01007387 */ /* 0x0041e80000100800 */
[----:B0-----:R-:W2:Y:S01]  /*3560*/  LDL.LU R28, [R1+0x34] ;  /* 0x00003400011c7983 */ /* 0x001ea20000300800 */
[----:B------:R-:W-:Y:S01]  /*3570*/  IMAD R2, R2, UR7, RZ ;  /* 0x0000000702027c24 */ /* 0x000fe2000f8e02ff */
[----:B------:R-:W-:Y:S01]  /*3580*/  SEL R0, R29, R22, !P0 ;  /* 0x000000161d007207 */ /* 0x000fe20004000000 */
[----:B------:R-:W-:-:S02]  /*3590*/  @!P5 IMAD.MOV R6, RZ, RZ, -R6 ;  /* 0x000000ffff06d224 */ /* 0x000fc400078e0a06 */
[----:B------:R-:W-:Y:S01]  /*35a0*/  @!P2 IMAD.MOV R8, RZ, RZ, -R8 ;  /* 0x000000ffff08a224 */ /* 0x000fe200078e0a08 */
[----:B------:R-:W-:Y:S01]  /*35b0*/  IADD3 R10, P1, PT, R2, UR10, RZ ;  /* 0x0000000a020a7c10 */ /* 0x000fe2000ff3e0ff */
[----:B------:R-:W-:Y:S01]  /*35c0*/  @!P4 IMAD.MOV R9, RZ, RZ, -R9 ;  /* 0x000000ffff09c224 */ /* 0x000fe200078e0a09 */
[----:B--2---:R0:W-:Y:S01]  /*35d0*/  STL [R1+0xaa0], R28 ;  /* 0x000aa01c01007387 */ /* 0x0041e20000100800 */
[----:B------:R-:W-:Y:S02]  /*35e0*/  @!P3 IMAD.MOV R12, RZ, RZ, -R12 ;  /* 0x000000ffff0cb224 */ /* 0x000fe400078e0a0c */
[----:B------:R-:W-:Y:S01]  /*35f0*/  @!P6 IMAD.MOV R11, RZ, RZ, -R11 ;  /* 0x000000ffff0be224 */ /* 0x000fe200078e0a0b */
[C---:B------:R-:W-:Y:S02]  /*3600*/  SEL R23, R29.reuse, R23, !P0 ;  /* 0x000000171d177207 */ /* 0x040fe40004000000 */
[C---:B------:R-:W-:Y:S02]  /*3610*/  SEL R24, R29.reuse, R24, !P0 ;  /* 0x000000181d187207 */ /* 0x040fe40004000000 */
[----:B------:R-:W-:-:S02]  /*3620*/  SEL R25, R29, R25, !P0 ;  /* 0x000000191d197207 */ /* 0x000fc40004000000 */
[C---:B------:R-:W-:Y:S01]  /*3630*/  SEL R26, R29.reuse, R26, !P0 ;  /* 0x0000001a1d1a7207 */ /* 0x040fe20004000000 */
[----:B0-----:R-:W2:Y:S01]  /*3640*/  LDL.LU R28, [R1+0x3c] ;  /* 0x00003c00011c7983 */ /* 0x001ea20000300800 */
[C---:B------:R-:W-:Y:S02]  /*3650*/  SEL R27, R29.reuse, R27, !P0 ;  /* 0x0000001b1d1b7207 */ /* 0x040fe40004000000 */
[----:B------:R-:W-:Y:S01]  /*3660*/  SEL R5, R29, R5, !P0 ;  /* 0x000000051d057207 */ /* 0x000fe20004000000 */
[----:B------:R-:W3:Y:S01]  /*3670*/  LDL.LU R22, [R1+0x40] ;  /* 0x0000400001167983 */ /* 0x000ee20000300800 */
[----:B------:R-:W-:Y:S01]  /*3680*/  IMAD R3, R3, UR13, RZ ;  /* 0x0000000d03037c24 */ /* 0x000fe2000f8e02ff */
[----:B------:R-:W-:Y:S02]  /*3690*/  USHF.R.S32.HI UR6, URZ, 0x1f, UR4 ;  /* 0x0000001fff067899 */ /* 0x000fe40008011404 */
[----:B------:R0:W-:Y:S01]  /*36a0*/  STL [R1+0x20], R10 ;  /* 0x0000200a01007387 */ /* 0x0001e20000100800 */
[----:B------:R-:W-:Y:S01]  /*36b0*/  IMAD R4, R4, UR13, RZ ;  /* 0x0000000d04047c24 */ /* 0x000fe2000f8e02ff */
[----:B------:R-:W1:Y:S02]  /*36c0*/  LDCU UR7, c[0x0][0x3a8] ;  /* 0x00007500ff0777ac */ /* 0x000e640008000800 */
[----:B0-----:R-:W3:Y:S01]  /*36d0*/  LDL.LU R10, [R1+0xaa4] ;  /* 0x000aa400010a7983 */ /* 0x001ee20000300800 */
[----:B------:R-:W-:-:S02]  /*36e0*/  SEL R6, R29, R6, !P0 ;  /* 0x000000061d067207 */ /* 0x000fc40004000000 */
[C---:B------:R-:W-:Y:S02]  /*36f0*/  SEL R8, R29.reuse, R8, !P0 ;  /* 0x000000081d087207 */ /* 0x040fe40004000000 */
[C---:B------:R-:W-:Y:S02]  /*3700*/  SEL R9, R29.reuse, R9, !P0 ;  /* 0x000000091d097207 */ /* 0x040fe40004000000 */
[C---:B------:R-:W-:Y:S02]  /*3710*/  SEL R11, R29.reuse, R11, !P0 ;  /* 0x0000000b1d0b7207 */ /* 0x040fe40004000000 */
[C---:B------:R-:W-:Y:S01]  /*3720*/  SEL R12, R29.reuse, R12, !P0 ;  /* 0x0000000c1d0c7207 */ /* 0x040fe20004000000 */
[----:B--2---:R-:W-:Y:S01]  /*3730*/  IMAD R28, R28, UR13, RZ ;  /* 0x0000000d1c1c7c24 */ /* 0x004fe2000f8e02ff */
[----:B---3--:R-:W-:Y:S02]  /*3740*/  SEL R10, R29, R10, !P0 ;  /* 0x0000000a1d0a7207 */ /* 0x008fe40004000000 */
[----:B------:R-:W-:Y:S01]  /*3750*/  LEA.HI.X.SX32 R29, R2, UR11, 0x1, P1 ;  /* 0x0000000b021d7c11 */ /* 0x000fe200088f0eff */
[----:B------:R-:W0:Y:S01]  /*3760*/  LDCU.64 UR10, c[0x0][0x388] ;  /* 0x00007100ff0a77ac */ /* 0x000e220008000a00 */
[----:B------:R-:W2:Y:S04]  /*3770*/  LDL.LU R2, [R1+0x2c] ;  /* 0x00002c0001027983 */ /* 0x000ea80000300800 */
[----:B------:R3:W-:Y:S04]  /*3780*/  STL [R1+0xa94], R29 ;  /* 0x000a941d01007387 */ /* 0x0007e80000100800 */
[----:B---3--:R-:W3:Y:S04]  /*3790*/  LDL.LU R29, [R1+0x18] ;  /* 0x00001800011d7983 */ /* 0x008ee80000300800 */
[----:B------:R0:W-:Y:S04]  /*37a0*/  STL [R1+0x8], R28 ;  /* 0x0000081c01007387 */ /* 0x0001e80000100800 */
[----:B0-----:R-:W2:Y:S02]  /*37b0*/  LDL.LU R28, [R1+0xaa0] ;  /* 0x000aa000011c7983 */ /* 0x001ea40000300800 */
[----:B--2---:R-:W-:-:S05]  /*37c0*/  IMAD R28, R28, UR13, RZ ;  /* 0x0000000d1c1c7c24 */ /* 0x004fca000f8e02ff */
[----:B------:R0:W-:Y:S04]  /*37d0*/  STL [R1+0xc], R28 ;  /* 0x00000c1c01007387 */ /* 0x0001e80000100800 */
[----:B0-----:R-:W2:Y:S02]  /*37e0*/  LDL.LU R28, [R1+0xa9c] ;  /* 0x000a9c00011c7983 */ /* 0x001ea40000300800 */
[----:B--2---:R-:W-:-:S05]  /*37f0*/  IMAD R28, R28, UR13, RZ ;  /* 0x0000000d1c1c7c24 */ /* 0x004fca000f8e02ff */
[----:B------:R0:W-:Y:S04]  /*3800*/  STL [R1+0x10], R28 ;  /* 0x0000101c01007387 */ /* 0x0001e80000100800 */
[----:B0-----:R-:W2:Y:S01]  /*3810*/  LDL.LU R28, [R1+0xa98] ;  /* 0x000a9800011c7983 */ /* 0x001ea20000300800 */
[----:B---3--:R-:W-:Y:S02]  /*3820*/  IMAD R29, R29, UR13, RZ ;  /* 0x0000000d1d1d7c24 */ /* 0x008fe4000f8e02ff */
[----:B------:R-:W-:-:S03]  /*3830*/  IMAD R0, R0, UR13, RZ ;  /* 0x0000000d00007c24 */ /* 0x000fc6000f8e02ff */
[----:B------:R0:W-:Y:S01]  /*3840*/  STL [R1+0x14], R29 ;  /* 0x0000141d01007387 */ /* 0x0001e20000100800 */
[----:B------:R-:W-:Y:S02]  /*3850*/  IMAD R2, R2, UR13, RZ ;  /* 0x0000000d02027c24 */ /* 0x000fe4000f8e02ff */
[----:B------:R-:W-:Y:S02]  /*3860*/  IMAD R7, R7, UR13, RZ ;  /* 0x0000000d07077c24 */ /* 0x000fe4000f8e02ff */
[----:B0-----:R-:W-:Y:S01]  /*3870*/  IMAD R29, R8, UR13, RZ ;  /* 0x0000000d081d7c24 */ /* 0x001fe2000f8e02ff */
[----:B------:R-:W-:Y:S02]  /*3880*/  SHF.R.S32.HI R8, RZ, 0x1f, R2 ;  /* 0x0000001fff087819 */ /* 0x000fe40000011402 */
[----:B------:R-:W-:Y:S01]  /*3890*/  IADD3 R2, P4, PT, R2, UR10, RZ ;  /* 0x0000000a02027c10 */ /* 0x000fe2000ff9e0ff */
[----:B------:R-:W-:Y:S02]  /*38a0*/  IMAD R13, R13, UR13, RZ ;  /* 0x0000000d0d0d7c24 */ /* 0x000fe4000f8e02ff */
[----:B----4-:R-:W-:-:S02]  /*38b0*/  IMAD R14, R14, UR13, RZ ;  /* 0x0000000d0e0e7c24 */ /* 0x010fc4000f8e02ff */
[----:B------:R-:W-:Y:S01]  /*38c0*/  IMAD R15, R15, UR13, RZ ;  /* 0x0000000d0f0f7c24 */ /* 0x000fe2000f8e02ff */
[----:B------:R-:W-:Y:S01]  /*38d0*/  IADD3.X R8, PT, PT, R8, UR11, RZ, P4, !PT ;  /* 0x0000000b08087c10 */ /* 0x000fe2000a7fe4ff */
[----:B--2---:R-:W-:-:S05]  /*38e0*/  IMAD R28, R28, UR13, RZ ;  /* 0x0000000d1c1c7c24 */ /* 0x004fca000f8e02ff */
[----:B------:R-:W-:Y:S04]  /*38f0*/  STL [R1+0x4], R28 ;  /* 0x0000041c01007387 */ /* 0x000fe80000100800 */
[----:B------:R0:W-:Y:S02]  /*3900*/  STL [R1], R0 ;  /* 0x0000000001007387 */ /* 0x0001e40000100800 */
[----:B0-----:R-:W-:Y:S02]  /*3910*/  IMAD R0, R5, UR13, RZ ;  /* 0x0000000d05007c24 */ /* 0x001fe4000f8e02ff */
[----:B------:R-:W-:-:S03]  /*3920*/  IMAD R5, R6, UR13, RZ ;  /* 0x0000000d06057c24 */ /* 0x000fc6000f8e02ff */
[----:B------:R0:W-:Y:S04]  /*3930*/  STL [R1+0x18], R0 ;  /* 0x0000180001007387 */ /* 0x0001e80000100800 */
[----:B------:R-:W-:Y:S01]  /*3940*/  STL [R1+0x1c], R5 ;  /* 0x00001c0501007387 */ /* 0x000fe20000100800 */
[----:B0-----:R-:W-:Y:S01]  /*3950*/  IMAD R0, R9, UR13, RZ ;  /* 0x0000000d09007c24 */ /* 0x001fe2000f8e02ff */
[----:B------:R-:W-:Y:S02]  /*3960*/  SHF.R.S32.HI R9, RZ, 0x1f, R3 ;  /* 0x0000001fff097819 */ /* 0x000fe40000011403 */
[----:B------:R-:W-:Y:S01]  /*3970*/  IADD3 R3, P6, PT, R3, UR10, RZ ;  /* 0x0000000a03037c10 */ /* 0x000fe2000ffde0ff */
[----:B------:R0:W-:Y:S04]  /*3980*/  STL [R1+0x888], R2 ;  /* 0x0008880201007387 */ /* 0x0001e80000100800 */
[----:B------:R2:W-:Y:S01]  /*3990*/  STL [R1+0x884], R3 ;  /* 0x0008840301007387 */ /* 0x0005e20000100800 */
[----:B0-----:R-:W-:-:S02]  /*39a0*/  IADD3 R2, P3, PT, R4, UR10, RZ ;  /* 0x0000000a04027c10 */ /* 0x001fc4000ff7e0ff */
[----:B--2---:R-:W-:-:S03]  /*39b0*/  IADD3 R3, P1, PT, R7, UR10, RZ ;  /* 0x0000000a07037c10 */ /* 0x004fc6000ff3e0ff */
[----:B------:R0:W-:Y:S01]  /*39c0*/  STL [R1+0x880], R2 ;  /* 0x0008800201007387 */ /* 0x0001e20000100800 */
[----:B------:R-:W-:Y:S01]  /*39d0*/  IMAD R28, R10, UR13, RZ ;  /* 0x0000000d0a1c7c24 */ /* 0x000fe2000f8e02ff */
[----:B------:R-:W-:Y:S02]  /*39e0*/  SHF.R.S32.HI R5, RZ, 0x1f, R7 ;  /* 0x0000001fff057819 */ /* 0x000fe40000011407 */
[----:B------:R-:W-:Y:S01]  /*39f0*/  STL [R1+0x87c], R3 ;  /* 0x00087c0301007387 */ /* 0x000fe20000100800 */
[----:B------:R-:W-:-:S03]  /*3a00*/  IADD3 R7, P2, PT, R14, UR10, RZ ;  /* 0x0000000a0e077c10 */ /* 0x000fc6000ff5e0ff */
[----:B------:R-:W2:Y:S01]  /*3a10*/  LDL.LU R10, [R1+0x8] ;  /* 0x00000800010a7983 */ /* 0x000ea20000300800 */
[----:B0-----:R-:W-:Y:S02]  /*3a20*/  IADD3 R2, P0, PT, R13, UR10, RZ ;  /* 0x0000000a0d027c10 */ /* 0x001fe4000ff1e0ff */
[----:B------:R-:W-:Y:S02]  /*3a30*/  SHF.R.S32.HI R6, RZ, 0x1f, R4 ;  /* 0x0000001fff067819 */ /* 0x000fe40000011404 */
[----:B------:R-:W-:Y:S01]  /*3a40*/  SHF.R.S32.HI R4, RZ, 0x1f, R13 ;  /* 0x0000001fff047819 */ /* 0x000fe2000001140d */
[----:B------:R-:W-:Y:S04]  /*3a50*/  STL [R1+0x878], R2 ;  /* 0x0008780201007387 */ /* 0x000fe80000100800 */
[----:B------:R0:W-:Y:S04]  /*3a60*/  STL [R1+0x874], R7 ;  /* 0x0008740701007387 */ /* 0x0001e80000100800 */
[----:B------:R-:W3:Y:S01]  /*3a70*/  LDL.LU R13, [R1+0xc] ;  /* 0x00000c00010d7983 */ /* 0x000ee20000300800 */
[----:B------:R-:W-:Y:S01]  /*3a80*/  IMAD R16, R16, UR13, RZ ;  /* 0x0000000d10107c24 */ /* 0x000fe2000f8e02ff */
[----:B------:R-:W-:-:S02]  /*3a90*/  IADD3.X R9, PT, PT, R9, UR11, RZ, P6, !PT ;  /* 0x0000000b09097c10 */ /* 0x000fc4000b7fe4ff */
[----:B0-----:R-:W-:Y:S01]  /*3aa0*/  IADD3 R7, P5, PT, R15, UR10, RZ ;  /* 0x0000000a0f077c10 */ /* 0x001fe2000ffbe0ff */
[----:B------:R0:W-:Y:S04]  /*3ab0*/  STL [R1+0x870], R8 ;  /* 0x0008700801007387 */ /* 0x0001e80000100800 */
[----:B------:R4:W-:Y:S01]  /*3ac0*/  STL [R1+0x86c], R7 ;  /* 0x00086c0701007387 */ /* 0x0009e20000100800 */
[----:B------:R-:W-:Y:S01]  /*3ad0*/  IMAD R17, R17, UR13, RZ ;  /* 0x0000000d11117c24 */ /* 0x000fe2000f8e02ff */
[----:B0-----:R-:W-:Y:S02]  /*3ae0*/  SHF.R.S32.HI R8, RZ, 0x1f, R16 ;  /* 0x0000001fff087819 */ /* 0x001fe40000011410 */
[----:B----4-:R-:W-:Y:S02]  /*3af0*/  IADD3 R7, P4, PT, R16, UR10, RZ ;  /* 0x0000000a10077c10 */ /* 0x010fe4000ff9e0ff */
[----:B------:R-:W4:Y:S04]  /*3b00*/  LDL.LU R16, [R1+0x10] ;  /* 0x0000100001107983 */ /* 0x000f280000300800 */
[----:B------:R0:W-:Y:S01]  /*3b10*/  STL [R1+0x868], R9 ;  /* 0x0008680901007387 */ /* 0x0001e20000100800 */
[----:B------:R-:W-:-:S02]  /*3b20*/  SHF.R.S32.HI R3, RZ, 0x1f, R14 ;  /* 0x0000001fff037819 */ /* 0x000fc4000001140e */
[----:B------:R-:W-:Y:S01]  /*3b30*/  SHF.R.S32.HI R2, RZ, 0x1f, R15 ;  /* 0x0000001fff027819 */ /* 0x000fe2000001140f */
[----:B0-----:R-:W4:Y:S01]  /*3b40*/  LDL.LU R9, [R1+0x14] ;  /* 0x0000140001097983 */ /* 0x001f220000300800 */
[----:B------:R-:W-:Y:S02]  /*3b50*/  IADD3.X R6, PT, PT, R6, UR11, RZ, P3, !PT ;  /* 0x0000000b06067c10 */ /* 0x000fe40009ffe4ff */
[----:B------:R-:W-:Y:S01]  /*3b60*/  IADD3 R14, P3, PT, R17, UR10, RZ ;  /* 0x0000000a110e7c10 */ /* 0x000fe2000ff7e0ff */
[----:B------:R0:W-:Y:S01]  /*3b70*/  STL [R1+0x864], R7 ;  /* 0x0008640701007387 */ /* 0x0001e20000100800 */
[----:B------:R-:W-:-:S03]  /*3b80*/  IMAD R18, R18, UR13, RZ ;  /* 0x0000000d12127c24 */ /* 0x000fc6000f8e02ff */
[----:B------:R-:W4:Y:S01]  /*3b90*/  LDL.LU R15, [R1+0x4] ;  /* 0x00000400010f7983 */ /* 0x000f220000300800 */
[----:B------:R-:W-:-:S03]  /*3ba0*/  IADD3.X R5, PT, PT, R5, UR11, RZ, P1, !PT ;  /* 0x0000000b05057c10 */ /* 0x000fc60008ffe4ff */
[----:B------:R-:W-:Y:S01]  /*3bb0*/  STL [R1+0x860], R6 ;  /* 0x0008600601007387 */ /* 0x000fe20000100800 */
[----:B0-----:R-:W-:-:S03]  /*3bc0*/  SHF.R.S32.HI R7, RZ, 0x1f, R17 ;  /* 0x0000001fff077819 */ /* 0x001fc60000011411 */
[----:B------:R0:W-:Y:S01]  /*3bd0*/  STL [R1+0x85c], R14 ;  /* 0x00085c0e01007387 */ /* 0x0001e20000100800 */
[----:B------:R-:W-:Y:S01]  /*3be0*/  IADD3 R17, P1, PT, R18, UR10, RZ ;  /* 0x0000000a12117c10 */ /* 0x000fe2000ff3e0ff */
[----:B------:R-:W-:Y:S02]  /*3bf0*/  IMAD R19, R19, UR13, RZ ;  /* 0x0000000d13137c24 */ /* 0x000fe4000f8e02ff */
[----:B0-----:R-:W4:Y:S01]  /*3c00*/  LDL.LU R14, [R1] ;  /* 0x00000000010e7983 */ /* 0x001f220000300800 */
[----:B------:R-:W-:Y:S02]  /*3c10*/  SHF.R.S32.HI R6, RZ, 0x1f, R18 ;  /* 0x0000001fff067819 */ /* 0x000fe40000011412 */
[----:B------:R-:W-:Y:S01]  /*3c20*/  IADD3.X R18, PT, PT, R4, UR11, RZ, P0, !PT ;  /* 0x0000000b04127c10 */ /* 0x000fe200087fe4ff */
[----:B------:R-:W-:Y:S01]  /*3c30*/  STL [R1+0x858], R5 ;  /* 0x0008580501007387 */ /* 0x000fe20000100800 */
[----:B------:R-:W-:-:S03]  /*3c40*/  IMAD R20, R20, UR13, RZ ;  /* 0x0000000d14147c24 */ /* 0x000fc6000f8e02ff */
[----:B------:R0:W-:Y:S01]  /*3c50*/  STL [R1+0x854], R17 ;  /* 0x0008541101007387 */ /* 0x0001e20000100800 */
[----:B------:R-:W-:-:S03]  /*3c60*/  IMAD R21, R21, UR13, RZ ;  /* 0x0000000d15157c24 */ /* 0x000fc6000f8e02ff */
[----:B------:R1:W-:Y:S01]  /*3c70*/  STL [R1+0x850], R18 ;  /* 0x0008501201007387 */ /* 0x0003e20000100800 */
[----:B0-----:R-:W-:Y:S02]  /*3c80*/  IADD3 R17, P0, PT, R19, UR10, RZ ;  /* 0x0000000a13117c10 */ /* 0x001fe4000ff1e0ff */
[----:B-1----:R-:W-:-:S03]  /*3c90*/  IADD3.X R18, PT, PT, R3, UR11, RZ, P2, !PT ;  /* 0x0000000b03127c10 */ /* 0x002fc600097fe4ff */
[----:B------:R0:W-:Y:S01]  /*3ca0*/  STL [R1+0x84c], R17 ;  /* 0x00084c1101007387 */ /* 0x0001e20000100800 */
[----:B------:R-:W-:-:S03]  /*3cb0*/  IMAD R22, R22, UR13, RZ ;  /* 0x0000000d16167c24 */ /* 0x000fc6000f8e02ff */
[----:B------:R1:W-:Y:S01]  /*3cc0*/  STL [R1+0x848], R18 ;  /* 0x0008481201007387 */ /* 0x0003e20000100800 */
[----:B0-----:R-:W-:Y:S02]  /*3cd0*/  IADD3 R17, P2, PT, R20, UR10, RZ ;  /* 0x0000000a14117c10 */ /* 0x001fe4000ff5e0ff */
[----:B-1----:R-:W-:-:S03]  /*3ce0*/  IADD3.X R18, PT, PT, R2, UR11, RZ, P5, !PT ;  /* 0x0000000b02127c10 */ /* 0x002fc6000affe4ff */
[----:B------:R0:W-:Y:S04]  /*3cf0*/  STL [R1+0x844], R17 ;  /* 0x0008441101007387 */ /* 0x0001e80000100800 */
[----:B------:R1:W-:Y:S01]  /*3d00*/  STL [R1+0x840], R18 ;  /* 0x0008401201007387 */ /* 0x0003e20000100800 */
[----:B0-----:R-:W-:Y:S02]  /*3d10*/  IADD3 R17, P5, PT, R21, UR10, RZ ;  /* 0x0000000a15117c10 */ /* 0x001fe4000ffbe0ff */
[----:B-1----:R-:W-:-:S03]  /*3d20*/  IADD3.X R18, PT, PT, R8, UR11, RZ, P4, !PT ;  /* 0x0000000b08127c10 */ /* 0x002fc6000a7fe4ff */
[----:B------:R0:W-:Y:S01]  /*3d30*/  STL [R1+0x83c], R17 ;  /* 0x00083c1101007387 */ /* 0x0001e20000100800 */
[----:B------:R-:W-:-:S03]  /*3d40*/  IADD3.X R7, PT, PT, R7, UR11, RZ, P3, !PT ;  /* 0x0000000b07077c10 */ /* 0x000fc60009ffe4ff */
[----:B------:R-:W-:Y:S01]  /*3d50*/  STL [R1+0x838], R18 ;  /* 0x0008381201007387 */ /* 0x000fe20000100800 */
[----:B0-----:R-:W-:-:S05]  /*3d60*/  IADD3 R17, P4, PT, R22, UR10, RZ ;  /* 0x0000000a16117c10 */ /* 0x001fca000ff9e0ff */
[----:B------:R2:W-:Y:S01]  /*3d70*/  STL [R1+0x7a4], R17 ;  /* 0x0007a41101007387 */ /* 0x0005e20000100800 */
[----:B------:R-:W-:Y:S02]  /*3d80*/  IADD3.X R6, PT, PT, R6, UR11, RZ, P1, !PT ;  /* 0x0000000b06067c10 */ /* 0x000fe40008ffe4ff */
[----:B--2---:R-:W-:Y:S02]  /*3d90*/  IADD3 R17, P3, PT, R10, UR10, RZ ;  /* 0x0000000a0a117c10 */ /* 0x004fe4000ff7e0ff */
[----:B------:R-:W-:Y:S02]  /*3da0*/  SHF.R.S32.HI R8, RZ, 0x1f, R10 ;  /* 0x0000001fff087819 */ /* 0x000fe4000001140a */
[----:B------:R-:W2:Y:S04]  /*3db0*/  LDL.LU R10, [R1+0x18] ;  /* 0x00001800010a7983 */ /* 0x000ea80000300800 */
[----:B------:R3:W-:Y:S04]  /*3dc0*/  STL [R1+0x78c], R7 ;  /* 0x00078c0701007387 */ /* 0x0007e80000100800 */
[----:B------:R0:W-:Y:S01]  /*3dd0*/  STL [R1+0x7ac], R17 ;  /* 0x0007ac1101007387 */ /* 0x0001e20000100800 */
[----:B---3--:R-:W-:-:S02]  /*3de0*/  SHF.R.S32.HI R7, RZ, 0x1f, R13 ;  /* 0x0000001fff077819 */ /* 0x008fc4000001140d */
[----:B0-----:R-:W-:Y:S02]  /*3df0*/  IADD3 R17, P1, PT, R13, UR10, RZ ;  /* 0x0000000a0d117c10 */ /* 0x001fe4000ff3e0ff */
[----:B------:R-:W3:Y:S01]  /*3e00*/  LDL.LU R13, [R1+0x1c] ;  /* 0x00001c00010d7983 */ /* 0x000ee20000300800 */
[----:B------:R-:W-:Y:S02]  /*3e10*/  SHF.R.S32.HI R5, RZ, 0x1f, R19 ;  /* 0x0000001fff057819 */ /* 0x000fe40000011413 */
[----:B------:R-:W-:Y:S01]  /*3e20*/  SHF.R.S32.HI R4, RZ, 0x1f, R20 ;  /* 0x0000001fff047819 */ /* 0x000fe20000011414 */
[----:B------:R4:W-:Y:S01]  /*3e30*/  STL [R1+0x790], R6 ;  /* 0x0007900601007387 */ /* 0x0009e20000100800 */
[----:B------:R-:W-:-:S03]  /*3e40*/  IADD3.X R18, PT, PT, R5, UR11, RZ, P0, !PT ;  /* 0x0000000b05127c10 */ /* 0x000fc600087fe4ff */
[----:B------:R0:W-:Y:S01]  /*3e50*/  STL [R1+0x7b4], R17 ;  /* 0x0007b41101007387 */ /* 0x0001e20000100800 */
[----:B------:R-:W-:Y:S02]  /*3e60*/  SHF.R.S32.HI R3, RZ, 0x1f, R21 ;  /* 0x0000001fff037819 */ /* 0x000fe40000011415 */
[----:B----4-:R-:W-:Y:S02]  /*3e70*/  SHF.R.S32.HI R6, RZ, 0x1f, R16 ;  /* 0x0000001fff067819 */ /* 0x010fe40000011410 */
[----:B0-----:R-:W-:Y:S02]  /*3e80*/  IADD3 R17, P0, PT, R16, UR10, RZ ;  /* 0x0000000a10117c10 */ /* 0x001fe4000ff1e0ff */
[----:B------:R-:W-:Y:S01]  /*3e90*/  IADD3.X R16, PT, PT, R4, UR11, RZ, P2, !PT ;  /* 0x0000000b04107c10 */ /* 0x000fe200097fe4ff */
[----:B------:R-:W-:Y:S01]  /*3ea0*/  STL [R1+0x794], R18 ;  /* 0x0007941201007387 */ /* 0x000fe20000100800 */
[----:B------:R-:W-:Y:S02]  /*3eb0*/  SHF.R.S32.HI R5, RZ, 0x1f, R9 ;  /* 0x0000001fff057819 */ /* 0x000fe40000011409 */
[----:B------:R-:W-:Y:S01]  /*3ec0*/  IADD3 R9, P2, PT, R9, UR10, RZ ;  /* 0x0000000a09097c10 */ /* 0x000fe2000ff5e0ff */
[----:B------:R-:W-:Y:S01]  /*3ed0*/  STL [R1+0x7bc], R17 ;  /* 0x0007bc1101007387 */ /* 0x000fe20000100800 */
[----:B------:R-:W-:-:S03]  /*3ee0*/  SHF.R.S32.HI R2, RZ, 0x1f, R22 ;  /* 0x0000001fff027819 */ /* 0x000fc60000011416 */
[----:B------:R0:W-:Y:S04]  /*3ef0*/  STL [R1+0x798], R16 ;  /* 0x0007981001007387 */ /* 0x0001e80000100800 */
[----:B------:R1:W-:Y:S01]  /*3f00*/  STL [R1+0x7c4], R9 ;  /* 0x0007c40901007387 */ /* 0x0003e20000100800 */
[----:B------:R-:W-:Y:S02]  /*3f10*/  SHF.R.S32.HI R4, RZ, 0x1f, R15 ;  /* 0x0000001fff047819 */ /* 0x000fe4000001140f */
[----:B0-----:R-:W-:Y:S02]  /*3f20*/  IADD3.X R16, PT, PT, R3, UR11, RZ, P5, !PT ;  /* 0x0000000b03107c10 */ /* 0x001fe4000affe4ff */
[----:B-1----:R-:W-:-:S03]  /*3f30*/  IADD3 R9, P5, PT, R15, UR10, RZ ;  /* 0x0000000a0f097c10 */ /* 0x002fc6000ffbe0ff */
[----:B------:R-:W-:Y:S01]  /*3f40*/  STL [R1+0x79c], R16 ;  /* 0x00079c1001007387 */ /* 0x000fe20000100800 */
[----:B------:R-:W-:Y:S01]  /*3f50*/  IADD3.X R15, PT, PT, R2, UR11, RZ, P4, !PT ;  /* 0x0000000b020f7c10 */ /* 0x000fe2000a7fe4ff */
[----:B------:R-:W-:Y:S02]  /*3f60*/  IMAD R23, R23, UR13, RZ ;  /* 0x0000000d17177c24 */ /* 0x000fe4000f8e02ff */
[----:B------:R0:W-:Y:S01]  /*3f70*/  STL [R1+0x7cc], R9 ;  /* 0x0007cc0901007387 */ /* 0x0001e20000100800 */
[----:B------:R-:W-:-:S03]  /*3f80*/  SHF.R.S32.HI R3, RZ, 0x1f, R14 ;  /* 0x0000001fff037819 */ /* 0x000fc6000001140e */
[----:B------:R-:W-:Y:S01]  /*3f90*/  STL [R1+0x7a0], R15 ;  /* 0x0007a00f01007387 */ /* 0x000fe20000100800 */
[----:B0-----:R-:W-:Y:S02]  /*3fa0*/  IADD3 R9, P4, PT, R14, UR10, RZ ;  /* 0x0000000a0e097c10 */ /* 0x001fe4000ff9e0ff */
[----:B------:R-:W-:Y:S01]  /*3fb0*/  IADD3.X R14, PT, PT, R8, UR11, RZ, P3, !PT ;  /* 0x0000000b080e7c10 */ /* 0x000fe20009ffe4ff */
[----:B------:R-:W-:Y:S02]  /*3fc0*/  IMAD R24, R24, UR13, RZ ;  /* 0x0000000d18187c24 */ /* 0x000fe4000f8e02ff */
        /* <DEDUP_REMOVED lines=16> */
[----:B------:R-:W-:-:S03]  /*40d0*/  IADD3.X R3, PT, PT, R3, UR11, RZ, P4, !PT ;  /* 0x0000000b03037c10 */ /* 0x000fc6000a7fe4ff */
[----:B------:R1:W-:Y:S01]  /*40e0*/  STL [R1+0x7c0], R14 ;  /* 0x0007c00e01007387 */ /* 0x0003e20000100800 */
[----:B0-----:R-:W-:Y:S02]  /*40f0*/  IADD3 R9, P2, PT, R26, UR10, RZ ;  /* 0x0000000a1a097c10 */ /* 0x001fe4000ff5e0ff */
[----:B-1----:R-:W-:-:S03]  /*4100*/  IADD3.X R14, PT, PT, R4, UR11, RZ, P5, !PT ;  /* 0x0000000b040e7c10 */ /* 0x002fc6000affe4ff */
[----:B------:R0:W-:Y:S01]  /*4110*/  STL [R1+0x834], R9 ;  /* 0x0008340901007387 */ /* 0x0001e20000100800 */
[----:B------:R-:W-:-:S03]  /*4120*/  SHF.R.S32.HI R2, RZ, 0x1f, R23 ;  /* 0x0000001fff027819 */ /* 0x000fc60000011417 */
[----:B------:R-:W-:Y:S01]  /*4130*/  STL [R1+0x7c8], R14 ;  /* 0x0007c80e01007387 */ /* 0x000fe20000100800 */
[----:B0-----:R-:W-:-:S05]  /*4140*/  IADD3 R9, P5, PT, R27, UR10, RZ ;  /* 0x0000000a1b097c10 */ /* 0x001fca000ffbe0ff */
[----:B------:R-:W-:Y:S01]  /*4150*/  STL [R1+0x830], R9 ;  /* 0x0008300901007387 */ /* 0x000fe20000100800 */
[----:B------:R-:W-:-:S03]  /*4160*/  SHF.R.S32.HI R8, RZ, 0x1f, R24 ;  /* 0x0000001fff087819 */ /* 0x000fc60000011418 */
[----:B------:R0:W-:Y:S01]  /*4170*/  STL [R1+0x7d0], R3 ;  /* 0x0007d00301007387 */ /* 0x0001e20000100800 */
[----:B------:R-:W-:Y:S02]  /*4180*/  SHF.R.S32.HI R7, RZ, 0x1f, R25 ;  /* 0x0000001fff077819 */ /* 0x000fe40000011419 */
[----:B0-----:R-:W-:Y:S01]  /*4190*/  IADD3.X R3, PT, PT, R2, UR11, RZ, P3, !PT ;  /* 0x0000000b02037c10 */ /* 0x001fe20009ffe4ff */
[----:B------:R-:W-:Y:S01]  /*41a0*/  IMAD R11, R11, UR13, RZ ;  /* 0x0000000d0b0b7c24 */ /* 0x000fe2000f8e02ff */
[----:B------:R-:W-:Y:S02]  /*41b0*/  SHF.R.S32.HI R6, RZ, 0x1f, R26 ;  /* 0x0000001fff067819 */ /* 0x000fe4000001141a */
[----:B------:R-:W-:Y:S01]  /*41c0*/  SHF.R.S32.HI R5, RZ, 0x1f, R27 ;  /* 0x0000001fff057819 */ /* 0x000fe2000001141b */
[----:B------:R-:W-:-:S03]  /*41d0*/  IMAD R12, R12, UR13, RZ ;  /* 0x0000000d0c0c7c24 */ /* 0x000fc6000f8e02ff */
[----:B------:R-:W-:Y:S02]  /*41e0*/  IADD3.X R5, PT, PT, R5, UR11, RZ, P5, !PT ;  /* 0x0000000b05057c10 */ /* 0x000fe4000affe4ff */
[----:B--2---:R-:W-:-:S05]  /*41f0*/  IADD3 R9, P4, PT, R10, UR10, RZ ;  /* 0x0000000a0a097c10 */ /* 0x004fca000ff9e0ff */
[----:B------:R-:W-:Y:S04]  /*4200*/  STL [R1+0x82c], R9 ;  /* 0x00082c0901007387 */ /* 0x000fe80000100800 */
[----:B------:R0:W-:Y:S01]  /*4210*/  STL [R1+0x7d8], R3 ;  /* 0x0007d80301007387 */ /* 0x0001e20000100800 */
[----:B---3--:R-:W-:Y:S02]  /*4220*/  IADD3 R2, P3, PT, R13, UR10, RZ ;  /* 0x0000000a0d027c10 */ /* 0x008fe4000ff7e0ff */
[----:B0-----:R-:W-:-:S03]  /*4230*/  IADD3.X R3, PT, PT, R8, UR11, RZ, P1, !PT ;  /* 0x0000000b08037c10 */ /* 0x001fc60008ffe4ff */
[----:B------:R0:W-:Y:S01]  /*4240*/  STL [R1+0x800], R2 ;  /* 0x0008000201007387 */ /* 0x0001e20000100800 */
[----:B------:R-:W-:Y:S02]  /*4250*/  SHF.R.S32.HI R9, RZ, 0x1f, R29 ;  /* 0x0000001fff097819 */ /* 0x000fe4000001141d */
[----:B0-----:R-:W-:Y:S02]  /*4260*/  IADD3 R2, P1, PT, R29, UR10, RZ ;  /* 0x0000000a1d027c10 */ /* 0x001fe4000ff3e0ff */
[----:B------:R0:W5:Y:S04]  /*4270*/  LDL.LU R29, [R1+0xa94] ;  /* 0x000a9400011d7983 */ /* 0x0001680000300800 */
[----:B------:R1:W-:Y:S01]  /*4280*/  STL [R1+0x7e0], R3 ;  /* 0x0007e00301007387 */ /* 0x0003e20000100800 */
[----:B------:R-:W-:-:S03]  /*4290*/  SHF.R.S32.HI R8, RZ, 0x1f, R0 ;  /* 0x0000001fff087819 */ /* 0x000fc60000011400 */
[----:B------:R2:W-:Y:S01]  /*42a0*/  STL [R1+0x808], R2 ;  /* 0x0008080201007387 */ /* 0x0005e20000100800 */
[----:B-1----:R-:W-:Y:S02]  /*42b0*/  IADD3.X R3, PT, PT, R7, UR11, RZ, P0, !PT ;  /* 0x0000000b07037c10 */ /* 0x002fe400087fe4ff */
[----:B------:R-:W-:Y:S02]  /*42c0*/  IADD3.X R7, PT, PT, R6, UR11, RZ, P2, !PT ;  /* 0x0000000b06077c10 */ /* 0x000fe400097fe4ff */
[----:B--2---:R-:W-:Y:S02]  /*42d0*/  IADD3 R2, P0, PT, R0, UR10, RZ ;  /* 0x0000000a00027c10 */ /* 0x004fe4000ff1e0ff */
[----:B------:R-:W-:Y:S01]  /*42e0*/  IADD3 R6, P2, PT, R11, UR10, RZ ;  /* 0x0000000a0b067c10 */ /* 0x000fe2000ff5e0ff */
[----:B------:R-:W2:Y:S01]  /*42f0*/  LDL.LU R0, [R1+0xa90] ;  /* 0x000a900001007983 */ /* 0x000ea20000300800 */
[----:B------:R-:W-:-:S03]  /*4300*/  SHF.R.S32.HI R4, RZ, 0x1f, R10 ;  /* 0x0000001fff047819 */ /* 0x000fc6000001140a */
[----:B------:R-:W-:Y:S04]  /*4310*/  STL [R1+0x7e8], R3 ;  /* 0x0007e80301007387 */ /* 0x000fe80000100800 */
[----:B------:R1:W-:Y:S04]  /*4320*/  STL [R1+0x810], R2 ;  /* 0x0008100201007387 */ /* 0x0003e80000100800 */
[----:B------:R-:W-:Y:S04]  /*4330*/  STL [R1+0x7f0], R7 ;  /* 0x0007f00701007387 */ /* 0x000fe80000100800 */
[----:B------:R3:W-:Y:S01]  /*4340*/  STL [R1+0x818], R6 ;  /* 0x0008180601007387 */ /* 0x0007e20000100800 */
[----:B-1----:R-:W-:-:S02]  /*4350*/  SHF.R.S32.HI R2, RZ, 0x1f, R28 ;  /* 0x0000001fff027819 */ /* 0x002fc4000001141c */
[----:B------:R-:W-:Y:S02]  /*4360*/  SHF.R.S32.HI R10, RZ, 0x1f, R13 ;  /* 0x0000001fff0a7819 */ /* 0x000fe4000001140d */
[----:B---3--:R-:W-:Y:S02]  /*4370*/  IADD3 R6, P5, PT, R28, UR10, RZ ;  /* 0x0000000a1c067c10 */ /* 0x008fe4000ffbe0ff */
[----:B------:R0:W5:Y:S04]  /*4380*/  LDL.LU R28, [R1+0xa8c] ;  /* 0x000a8c00011c7983 */ /* 0x0001680000300800 */
[----:B------:R1:W-:Y:S01]  /*4390*/  STL [R1+0x7f4], R5 ;  /* 0x0007f40501007387 */ /* 0x0003e20000100800 */
[----:B------:R-:W-:-:S03]  /*43a0*/  SHF.R.S32.HI R3, RZ, 0x1f, R11 ;  /* 0x0000001fff037819 */ /* 0x000fc6000001140b */
[----:B------:R3:W-:Y:S01]  /*43b0*/  STL [R1+0x820], R6 ;  /* 0x0008200601007387 */ /* 0x0007e20000100800 */
[----:B-1----:R-:W-:Y:S02]  /*43c0*/  IADD3.X R5, PT, PT, R4, UR11, RZ, P4, !PT ;  /* 0x0000000b04057c10 */ /* 0x002fe4000a7fe4ff */
[----:B------:R-:W-:Y:S02]  /*43d0*/  IADD3 R4, P4, PT, R12, UR10, RZ ;  /* 0x0000000a0c047c10 */ /* 0x000fe4000ff9e0ff */
[----:B---3--:R-:W-:Y:S01]  /*43e0*/  IADD3.X R6, PT, PT, R10, UR11, RZ, P3, !PT ;  /* 0x0000000b0a067c10 */ /* 0x008fe20009ffe4ff */
[----:B------:R1:W-:Y:S01]  /*43f0*/  STL [R1+0x7f8], R5 ;  /* 0x0007f80501007387 */ /* 0x0003e20000100800 */
[----:B------:R-:W-:-:S03]  /*4400*/  IADD3.X R3, PT, PT, R3, UR11, RZ, P2, !PT ;  /* 0x0000000b03037c10 */ /* 0x000fc600097fe4ff */
[----:B------:R3:W-:Y:S01]  /*4410*/  STL [R1+0x828], R4 ;  /* 0x0008280401007387 */ /* 0x0007e20000100800 */
[----:B-1----:R-:W-:-:S03]  /*4420*/  IADD3.X R5, PT, PT, R9, UR11, RZ, P1, !PT ;  /* 0x0000000b09057c10 */ /* 0x002fc60008ffe4ff */
[----:B------:R-:W-:Y:S01]  /*4430*/  STL [R1+0x7fc], R6 ;  /* 0x0007fc0601007387 */ /* 0x000fe20000100800 */
[----:B---3--:R-:W-:-:S03]  /*4440*/  IADD3.X R4, PT, PT, R8, UR11, RZ, P0, !PT ;  /* 0x0000000b08047c10 */ /* 0x008fc600087fe4ff */
[----:B------:R-:W-:Y:S01]  /*4450*/  STL [R1+0x804], R5 ;  /* 0x0008040501007387 */ /* 0x000fe20000100800 */
[----:B------:R-:W-:-:S03]  /*4460*/  IADD3.X R2, PT, PT, R2, UR11, RZ, P5, !PT ;  /* 0x0000000b02027c10 */ /* 0x000fc6000affe4ff */
[----:B------:R-:W-:Y:S04]  /*4470*/  STL [R1+0x80c], R4 ;  /* 0x00080c0401007387 */ /* 0x000fe80000100800 */
[----:B------:R1:W-:Y:S04]  /*4480*/  STL [R1+0x814], R3 ;  /* 0x0008140301007387 */ /* 0x0003e80000100800 */
[----:B------:R3:W-:Y:S01]  /*4490*/  STL [R1+0x81c], R2 ;  /* 0x00081c0201007387 */ /* 0x0007e20000100800 */
[----:B-1----:R-:W-:-:S05]  /*44a0*/  LEA.HI.X.SX32 R3, R12, UR11, 0x1, P4 ;  /* 0x0000000b0c037c11 */ /* 0x002fca000a0f0eff */
        /* <DEDUP_REMOVED lines=233> */
[----:B------:R-:W3:Y:S03]  /*5340*/  S2R R14, SR_TID.X ;  /* 0x00000000000e7919 */ /* 0x000ee60000002100 */
        /* <DEDUP_REMOVED lines=24> */
[----:B---3--:R-:W-:-:S02]  /*54d0*/  LOP3.LUT R2, R14, 0x3f, RZ, 0xc0, !PT ;  /* 0x0000003f0e027812 */ /* 0x008fc400078ec0ff */
[----:B------:R-:W-:-:S03]  /*54e0*/  SHF.R.U32.HI R13, RZ, 0x3, R14 ;  /* 0x00000003ff0d7819 */ /* 0x000fc6000001160e */
[----:B------:R-:W-:Y:S01]  /*54f0*/  IMAD R2, R2, UR12, RZ ;  /* 0x0000000c02027c24 */ /* 0x000fe2000f8e02ff */
[----:B------:R-:W-:Y:S01]  /*5500*/  LOP3.LUT R13, R13, 0x30, RZ, 0xc0, !PT ;  /* 0x000000300d0d7812 */ /* 0x000fe200078ec0ff */
[----:B------:R-:W-:Y:S01]  /*5510*/  ULEA.HI UR6, UR6, UR4, URZ, 0x6 ;  /* 0x0000000406067291 */ /* 0x000fe2000f8f30ff */
[C---:B--2---:R-:W-:Y:S01]  /*5520*/  LOP3.LUT R4, R0.reuse, 0x410, RZ, 0x3c, !PT ;  /* 0x0000041000047812 */ /* 0x044fe200078e3cff */
[----:B------:R-:W-:Y:S01]  /*5530*/  USHF.L.U32 UR4, UR12, 0x6, URZ ;  /* 0x000000060c047899 */ /* 0x000fe200080006ff */
[----:B-1----:R-:W-:Y:S02]  /*5540*/  LOP3.LUT R3, R13, 0x1ff, R14, 0x78, !PT ;  /* 0x000001ff0d037812 */ /* 0x002fe400078e780e */
[----:B------:R-:W-:Y:S02]  /*5550*/  SHF.R.S32.HI R2, RZ, 0x1f, R2 ;  /* 0x0000001fff027819 */ /* 0x000fe40000011402 */
[C---:B------:R-:W-:Y:S02]  /*5560*/  LOP3.LUT R3, R0.reuse, 0x40, RZ, 0x3c, !PT ;  /* 0x0000004000037812 */ /* 0x040fe400078e3cff */
[----:B------:R-:W-:Y:S01]  /*5570*/  LOP3.LUT R2, R0, 0x450, RZ, 0x3c, !PT ;  /* 0x0000045000027812 */ /* 0x000fe200078e3cff */
[----:B------:R-:W-:-:S02]  /*5580*/  USHF.R.S32.HI UR6, URZ, 0x6, UR6 ;  /* 0x00000006ff067899 */ /* 0x000fc40008011406 */
[----:B0-----:R-:W-:-:S12]  /*5590*/  USHF.R.S32.HI UR10, URZ, 0x1f, UR4 ;  /* 0x0000001fff0a7899 */ /* 0x001fd80008011404 */
.L_x_2:
[----:B------:R-:W-:Y:S01]  /*55a0*/  STL [R1+0x19f0], R27 ;  /* 0x0019f01b01007387 */ /* 0x000fe20000100800 */
[----:B------:R-:W0:Y:S01]  /*55b0*/  LDC R4, c[0x0][0x3a8] ;  /* 0x0000ea00ff047b82 */ /* 0x000e220000000800 */
[C---:B-----5:R-:W-:Y:S01]  /*55c0*/  ISETP.GT.AND P1, PT, R28.reuse, RZ, PT ;  /* 0x000000ff1c00720c */ /* 0x060fe20003f24270 */
[----:B------:R-:W1:Y:S01]  /*55d0*/  LDCU UR12, c[0x0][0x3ac] ;  /* 0x00007580ff0c77ac */ /* 0x000e620008000800 */
[----:B------:R-:W-:Y:S01]  /*55e0*/  STL [R1+0x19f4], R27 ;  /* 0x0019f41b01007387 */ /* 0x000fe20000100800 */
[C---:B------:R-:W-:Y:S02]  /*55f0*/  ISETP.GT.AND P3, PT, R28.reuse, 0x1, PT ;  /* 0x000000011c00780c */ /* 0x040fe40003f64270 */
[----:B------:R-:W-:Y:S01]  /*5600*/  ISETP.GT.AND P0, PT, R28, 0x2, PT ;  /* 0x000000021c00780c */ /* 0x000fe20003f04270 */
[----:B------:R-:W-:Y:S01]  /*5610*/  STL [R1+0x19fc], R27 ;  /* 0x0019fc1b01007387 */ /* 0x000fe20000100800 */
[----:B------:R-:W2:Y:S01]  /*5620*/  LDC R7, c[0x0][0x3a8] ;  /* 0x0000ea00ff077b82 */ /* 0x000ea20000000800 */
[----:B------:R-:W3:Y:S02]  /*5630*/  LDCU UR11, c[0x0][0x3ac] ;  /* 0x00007580ff0b77ac */ /* 0x000ee40008000800 */
[----:B------:R-:W-:Y:S04]  /*5640*/  STL [R1+0x1a04], R27 ;  /* 0x001a041b01007387 */ /* 0x000fe80000100800 */
        /* <DEDUP_REMOVED lines=8> */
[----:B------:R4:W-:Y:S04]  /*56d0*/  STL [R1+0x1a48], R27 ;  /* 0x001a481b01007387 */ /* 0x0009e80000100800 */
        /* <DEDUP_REMOVED lines=29> */
[----:B------:R-:W2:Y:S01]  /*58b0*/  LDL R6, [R1+0x20] ;  /* 0x0000200001067983 */ /* 0x000ea20000100800 */
[----:B----4-:R-:W-:Y:S01]  /*58c0*/  PRMT R27, RZ, 0x7610, R27 ;  /* 0x00007610ff1b7816 */ /* 0x010fe2000000001b */
[----:B0-----:R-:W-:-:S02]  /*58d0*/  IMAD.SHL.U32 R3, R4, 0x2, RZ ;  /* 0x0000000204037824 */ /* 0x001fc400078e00ff */
[----:B------:R-:W-:Y:S01]  /*58e0*/  @P1 IMAD.MOV.U32 R5, RZ, RZ, R29 ;  /* 0x000000ffff051224 */ /* 0x000fe200078e001d */
[----:B------:R-:W-:Y:S04]  /*58f0*/  STL [R1+0x1928], R0 ;  /* 0x0019280001007387 */ /* 0x000fe80000100800 */
[----:B------:R-:W-:Y:S04]  /*5900*/  STL [R1+0x192c], R0 ;  /* 0x00192c0001007387 */ /* 0x000fe80000100800 */
[----:B------:R-:W-:Y:S04]  /*5910*/  STL [R1+0x1938], R0 ;  /* 0x0019380001007387 */ /* 0x000fe80000100800 */
[----:B------:R-:W-:Y:S04]  /*5920*/  STL [R1+0x1944], R0 ;  /* 0x0019440001007387 */ /* 0x000fe80000100800 */
[----:B------:R-:W-:Y:S04]  /*5930*/  STL [R1+0x1950], R0 ;  /* 0x0019500001007387 */ /* 0x000fe80000100800 */
[----:B------:R-:W-:Y:S01]  /*5940*/  STL [R1+0x1958], R0 ;  /* 0x0019580001007387 */ /* 0x000fe20000100800 */
[----:B--2---:R-:W-:Y:S01]  /*5950*/  @P1 IMAD.MOV.U32 R4, RZ, RZ, R6 ;  /* 0x000000ffff041224 */ /* 0x004fe200078e0006 */
[----:B------:R-:W-:-:S04]  /*5960*/  IADD3 R2, P2, PT, R6, UR7, RZ ;  /* 0x0000000706027c10 */ /* 0x000fc8000ff5e0ff */
[----:B------:R0:W2:Y:S02]  /*5970*/  @P1 LDG.E.U8 R27, desc[UR8][R4.64] ;  /* 0x00000008041b1981 */ /* 0x0000a4000c1e1100 */
[----:B0-----:R-:W0:Y:S02]  /*5980*/  LDC R5, c[0x0][0x3a8] ;  /* 0x0000ea00ff057b82 */ /* 0x001e240000000800 */
[----:B--2---:R2:W-:Y:S04]  /*5990*/  STL [R1+0x208], R27 ;  /* 0x0002081b01007387 */ /* 0x0045e80000100800 */
[----:B--2---:R-:W2:Y:S01]  /*59a0*/  LDL.LU R27, [R1+0x1a48] ;  /* 0x001a4800011b7983 */ /* 0x004ea20000300800 */
[----:B0-----:R-:W-:Y:S01]  /*59b0*/  IMAD.SHL.U32 R5, R5, 0x2, RZ ;  /* 0x0000000205057824 */ /* 0x001fe200078e00ff */
[----:B------:R-:W-:-:S02]  /*59c0*/  IADD3 R4, P1, PT, R3, R6, RZ ;  /* 0x0000000603047210 */ /* 0x000fc40007f3e0ff */
[----:B------:R-:W-:Y:S02]  /*59d0*/  PRMT R26, RZ, 0x7610, R26 ;  /* 0x00007610ff1a7816 */ /* 0x000fe4000000001a */
[-C--:B------:R-:W-:Y:S02]  /*59e0*/  LEA.HI.X.SX32 R3, R7, R29.reuse, 0x1, P2 ;  /* 0x0000001d07037211 */ /* 0x080fe400010f0eff */
[----:B------:R-:W-:Y:S02]  /*59f0*/  LEA.HI.X.SX32 R5, R5, R29, 0x1, P1 ;  /* 0x0000001d05057211 */ /* 0x000fe400008f0eff */
[----:B------:R-:W-:Y:S01]  /*5a00*/  ISETP.GT.AND P2, PT, R28, 0x3, PT ;  /* 0x000000031c00780c */ /* 0x000fe20003f44270 */
[----:B------:R0:W4:Y:S02]  /*5a10*/  @P3 LDG.E.U8 R26, desc[UR8][R2.64] ;  /* 0x00000008021a3981 */ /* 0x000124000c1e1100 */
[----:B0-----:R-:W0:Y:S01]  /*5a20*/  LDC R3, c[0x0][0x3a8] ;  /* 0x0000ea00ff037b82 */ /* 0x001e220000000800 */
[----:B--2---:R-:W-:-:S06]  /*5a30*/  PRMT R27, RZ, 0x7610, R27 ;  /* 0x00007610ff1b7816 */ /* 0x004fcc000000001b */
[----:B------:R2:W3:Y:S04]  /*5a40*/  @P0 LDG.E.U8 R27, desc[UR8][R4.64] ;  /* 0x00000008041b0981 */ /* 0x0004e8000c1e1100 */
[----:B----4-:R4:W-:Y:S01]  /*5a50*/  STL [R1+0x204], R26 ;  /* 0x0002041a01007387 */ /* 0x0109e20000100800 */
[----:B--2---:R-:W2:Y:S03]  /*5a60*/  LDC R5, c[0x0][0x3a8] ;  /* 0x0000ea00ff057b82 */ /* 0x004ea60000000800 */
[----:B----4-:R-:W4:Y:S01]  /*5a70*/  LDL.LU R26, [R1+0x1a44] ;  /* 0x001a4400011a7983 */ /* 0x010f220000300800 */
[----:B0-----:R-:W-:-:S05]  /*5a80*/  IMAD R3, R3, 0x3, RZ ;  /* 0x0000000303037824 */ /* 0x001fca00078e02ff */
[----:B------:R-:W-:Y:S02]  /*5a90*/  IADD3 R2, P4, PT, R3, R6, RZ ;  /* 0x0000000603027210 */ /* 0x000fe40007f9e0ff */
[----:B------:R-:W0:Y:S01]  /*5aa0*/  LDC R3, c[0x0][0x3a8] ;  /* 0x0000ea00ff037b82 */ /* 0x000e220000000800 */
[----:B---3--:R3:W-:Y:S04]  /*5ab0*/  STL [R1+0x200], R27 ;  /* 0x0002001b01007387 */ /* 0x0087e80000100800 */
[----:B---3--:R-:W3:Y:S01]  /*5ac0*/  LDL.LU R27, [R1+0x1a40] ;  /* 0x001a4000011b7983 */ /* 0x008ee20000300800 */
[----:B--2---:R-:W-:-:S05]  /*5ad0*/  IMAD.SHL.U32 R5, R5, 0x4, RZ ;  /* 0x0000000405057824 */ /* 0x004fca00078e00ff */
[----:B------:R-:W-:Y:S02]  /*5ae0*/  IADD3 R4, P3, PT, R5, R6, RZ ;  /* 0x0000000605047210 */ /* 0x000fe40007f7e0ff */
[----:B------:R-:W2:Y:S01]  /*5af0*/  LDC R5, c[0x0][0x3a8] ;  /* 0x0000ea00ff057b82 */ /* 0x000ea20000000800 */
[----:B------:R-:W-:Y:S01]  /*5b00*/  ISETP.GT.AND P1, PT, R28, 0x4, PT ;  /* 0x000000041c00780c */ /* 0x000fe20003f24270 */
[----:B0-----:R-:W-:Y:S01]  /*5b10*/  IMAD R3, R3, 0x3, RZ ;  /* 0x0000000303037824 */ /* 0x001fe200078e02ff */
[----:B----4-:R-:W-:-:S04]  /*5b20*/  PRMT R26, RZ, 0x7610, R26 ;  /* 0x00007610ff1a7816 */ /* 0x010fc8000000001a */
[----:B------:R-:W-:-:S05]  /*5b30*/  LEA.HI.X.SX32 R3, R3, R29, 0x1, P4 ;  /* 0x0000001d03037211 */ /* 0x000fca00020f0eff */
[----:B------:R0:W4:Y:S02]  /*5b40*/  @P2 LDG.E.U8 R26, desc[UR8][R2.64] ;  /* 0x00000008021a2981 */ /* 0x000124000c1e1100 */
[----:B0-----:R-:W0:Y:S01]  /*5b50*/  LDC R3, c[0x0][0x3a8] ;  /* 0x0000ea00ff037b82 */ /* 0x001e220000000800 */
[----:B--2---:R-:W-:-:S05]  /*5b60*/  IMAD.SHL.U32 R5, R5, 0x4, RZ ;  /* 0x0000000405057824 */ /* 0x004fca00078e00ff */
[----:B------:R-:W-:Y:S02]  /*5b70*/  LEA.HI.X.SX32 R5, R5, R29, 0x1, P3 ;  /* 0x0000001d05057211 */ /* 0x000fe400018f0eff */
[----:B---3--:R-:W-:-:S06]  /*5b80*/  PRMT R27, RZ, 0x7610, R27 ;  /* 0x00007610ff1b7816 */ /* 0x008fcc000000001b */
[----:B------:R2:W3:Y:S02]  /*5b90*/  @P1 LDG.E.U8 R27, desc[UR8][R4.64] ;  /* 0x00000008041b1981 */ /* 0x0004e4000c1e1100 */
[----:B--2---:R-:W2:Y:S02]  /*5ba0*/  LDC R5, c[0x0][0x3a8] ;  /* 0x0000ea00ff057b82 */ /* 0x004ea40000000800 */
[----:B----4-:R4:W-:Y:S04]  /*5bb0*/  STL [R1+0x1cc], R26 ;  /* 0x0001cc1a01007387 */ /* 0x0109e80000100800 */
[----:B----4-:R-:W4:Y:S01]  /*5bc0*/  LDL.LU R26, [R1+0x1a3c] ;  /* 0x001a3c00011a7983 */ /* 0x010f220000300800 */
[----:B0-----:R-:W-:-:S05]  /*5bd0*/  IMAD R3, R3, 0x5, RZ ;  /* 0x0000000503037824 */ /* 0x001fca00078e02ff */
[----:B------:R-:W-:Y:S02]  /*5be0*/  IADD3 R2, P4, PT, R3, R6, RZ ;  /* 0x0000000603027210 */ /* 0x000fe40007f9e0ff */
[----:B------:R-:W0:Y:S01]  /*5bf0*/  LDC R3, c[0x0][0x3a8] ;  /* 0x0000ea00ff037b82 */ /* 0x000e220000000800 */
[----:B---3--:R3:W-:Y:S04]  /*5c00*/  STL [R1+0x1c8], R27 ;  /* 0x0001c81b01007387 */ /* 0x0087e80000100800 */
[----:B---3--:R-:W3:Y:S01]  /*5c10*/  LDL.LU R27, [R1+0x1a38] ;  /* 0x001a3800011b7983 */ /* 0x008ee20000300800 */
[----:B--2---:R-:W-:-:S05]  /*5c20*/  IMAD R5, R5, 0x6, RZ ;  /* 0x0000000605057824 */ /* 0x004fca00078e02ff */
[----:B------:R-:W-:Y:S02]  /*5c30*/  IADD3 R4, P3, PT, R5, R6, RZ ;  /* 0x0000000605047210 */ /* 0x000fe40007f7e0ff */
[----:B------:R-:W2:Y:S01]  /*5c40*/  LDC R5, c[0x0][0x3a8] ;  /* 0x0000ea00ff057b82 */ /* 0x000ea20000000800 */
[C---:B------:R-:W-:Y:S01]  /*5c50*/  ISETP.GT.AND P0, PT, R28.reuse, 0x5, PT ;  /* 0x000000051c00780c */ /* 0x040fe20003f04270 */
[----:B0-----:R-:W-:Y:S01]  /*5c60*/  IMAD R3, R3, 0x5, RZ ;  /* 0x0000000503037824 */ /* 0x001fe200078e02ff */
[----:B------:R-:W-:Y:S02]  /*5c70*/  ISETP.GT.AND P2, PT, R28, 0x6, PT ;  /* 0x000000061c00780c */ /* 0x000fe40003f44270 */
[----:B----4-:R-:W-:Y:S02]  /*5c80*/  PRMT R26, RZ, 0x7610, R26 ;  /* 0x00007610ff1a7816 */ /* 0x010fe4000000001a */
[----:B------:R-:W-:-:S07]  /*5c90*/  LEA.HI.X.SX32 R3, R3, R29, 0x1, P4 ;  /* 0x0000001d03037211 */ /* 0x000fce00020f0eff */
[----:B------:R0:W4:Y:S01]  /*5ca0*/  @P0 LDG.E.U8 R26, desc[UR8][R2.64] ;  /* 0x00000008021a0981 */ /* 0x000122000c1e1100 */
[----:B--2---:R-:W-:Y:S01]  /*5cb0*/  IMAD R5, R5, 0x6, RZ ;  /* 0x0000000605057824 */ /* 0x004fe200078e02ff */
[----:B0-----:R-:W0:Y:S04]  /*5cc0*/  LDC R3, c[0x0][0x3a8] ;  /* 0x0000ea00ff037b82 */ /* 0x001e280000000800 */
[----:B------:R-:W-:Y:S02]  /*5cd0*/  LEA.HI.X.SX32 R5, R5, R29, 0x1, P3 ;  /* 0x0000001d05057211 */ /* 0x000fe400018f0eff */
[----:B---3--:R-:W-:-:S06]  /*5ce0*/  PRMT R27, RZ, 0x7610, R27 ;  /* 0x00007610ff1b7816 */ /* 0x008fcc000000001b */
[----:B------:R2:W3:Y:S02]  /*5cf0*/  @P2 LDG.E.U8 R27, desc[UR8][R4.64] ;  /* 0x00000008041b2981 */ /* 0x0004e4000c1e1100 */
[----:B--2---:R-:W2:Y:S02]  /*5d00*/  LDC R5, c[0x0][0x3a8] ;  /* 0x0000ea00ff057b82 */ /* 0x004ea40000000800 */
[----:B----4-:R4:W-:Y:S04]  /*5d10*/  STL [R1+0x1c4], R26 ;  /* 0x0001c41a01007387 */ /* 0x0109e80000100800 */
[----:B----4-:R-:W4:Y:S01]  /*5d20*/  LDL.LU R26, [R1+0x1a34] ;  /* 0x001a3400011a7983 */ /* 0x010f220000300800 */
[----:B0-----:R-:W-:-:S03]  /*5d30*/  IMAD R3, R3, 0x7, RZ ;  /* 0x0000000703037824 */ /* 0x001fc600078e02ff */
[----:B---3--:R0:W-:Y:S04]  /*5d40*/  STL [R1+0x1c0], R27 ;  /* 0x0001c01b01007387 */ /* 0x0081e80000100800 */
[----:B0-----:R-:W3:Y:S01]  /*5d50*/  LDL.LU R27, [R1+0x1a30] ;  /* 0x001a3000011b7983 */ /* 0x001ee20000300800 */
[----:B--2---:R-:W-:Y:S01]  /*5d60*/  IMAD.SHL.U32 R5, R5, 0x8, RZ ;  /* 0x0000000805057824 */ /* 0x004fe200078e00ff */
[-C--:B------:R-:W-:Y:S02]  /*5d70*/  IADD3 R2, P4, PT, R3, R6.reuse, RZ ;  /* 0x0000000603027210 */ /* 0x080fe40007f9e0ff */
[----:B------:R-:W0:Y:S02]  /*5d80*/  LDC R3, c[0x0][0x3a8] ;  /* 0x0000ea00ff037b82 */ /* 0x000e240000000800 */
[----:B------:R-:W-:-:S06]  /*5d90*/  IADD3 R4, P3, PT, R5, R6, RZ ;  /* 0x0000000605047210 */ /* 0x000fcc0007f7e0ff */
[----:B------:R-:W2:Y:S01]  /*5da0*/  LDC R5, c[0x0][0x3a8] ;  /* 0x0000ea00ff057b82 */ /* 0x000ea20000000800 */
[C---:B------:R-:W-:Y:S02]  /*5db0*/  ISETP.GT.AND P1, PT, R28.reuse, 0x7, PT ;  /* 0x000000071c00780c */ /* 0x040fe40003f24270 */
[----:B------:R-:W-:Y:S02]  /*5dc0*/  ISETP.GT.AND P0, PT, R28, 0x8, PT ;  /* 0x000000081c00780c */ /* 0x000fe40003f04270 */
[----:B----4-:R-:W-:Y:S01]  /*5dd0*/  PRMT R26, RZ, 0x7610, R26 ;  /* 0x00007610ff1a7816 */ /* 0x010fe2000000001a */
[----:B0-----:R-:W-:-:S05]  /*5de0*/  IMAD R3, R3, 0x7, RZ ;  /* 0x0000000703037824 */ /* 0x001fca00078e02ff */
[----:B------:R-:W-:Y:S01]  /*5df0*/  LEA.HI.X.SX32 R3, R3, R29, 0x1, P4 ;  /* 0x0000001d03037211 */ /* 0x000fe200020f0eff */
[----:B--2---:R-:W-:-:S04]  /*5e00*/  IMAD.SHL.U32 R5, R5, 0x8, RZ ;  /* 0x0000000805057824 */ /* 0x004fc800078e00ff */
[----:B------:R0:W2:Y:S01]  /*5e10*/  @P1 LDG.E.U8 R26, desc[UR8][R2.64] ;  /* 0x00000008021a1981 */ /* 0x0000a2000c1e1100 */
[----:B------:R-:W-:Y:S01]  /*5e20*/  LEA.HI.X.SX32 R5, R5, R29, 0x1, P3 ;  /* 0x0000001d05057211 */ /* 0x000fe200018f0eff */
[----:B0-----:R-:W0:Y:S01]  /*5e30*/  LDC R3, c[0x0][0x3a8] ;  /* 0x0000ea00ff037b82 */ /* 0x001e220000000800 */
[----:B---3--:R-:W-:-:S06]  /*5e40*/  PRMT R27, RZ, 0x7610, R27 ;  /* 0x00007610ff1b7816 */ /* 0x008fcc000000001b */
[----:B------:R3:W4:Y:S02]  /*5e50*/  @P0 LDG.E.U8 R27, desc[UR8][R4.64] ;  /* 0x00000008041b0981 */ /* 0x000724000c1e1100 */
[----:B---3--:R-:W3:Y:S02]  /*5e60*/  LDC R5, c[0x0][0x3a8] ;  /* 0x0000ea00ff057b82 */ /* 0x008ee40000000800 */
[----:B--2---:R2:W-:Y:S04]  /*5e70*/  STL [R1+0x1ac], R26 ;  /* 0x0001ac1a01007387 */ /* 0x0045e80000100800 */
[----:B--2---:R-:W2:Y:S04]  /*5e80*/  LDL.LU R26, [R1+0x1a2c] ;  /* 0x001a2c00011a7983 */ /* 0x004ea80000300800 */
[----:B----4-:R4:W-:Y:S04]  /*5e90*/  STL [R1+0x1a8], R27 ;  /* 0x0001a81b01007387 */ /* 0x0109e80000100800 */
[----:B----4-:R-:W4:Y:S01]  /*5ea0*/  LDL.LU R27, [R1+0x1a28] ;  /* 0x001a2800011b7983 */ /* 0x010f220000300800 */
[----:B0-----:R-:W-:-:S02]  /*5eb0*/  IMAD R3, R3, 0x9, RZ ;  /* 0x0000000903037824 */ /* 0x001fc400078e02ff */
[----:B---3--:R-:W-:-:S03]  /*5ec0*/  IMAD R5, R5, 0xa, RZ ;  /* 0x0000000a05057824 */ /* 0x008fc600078e02ff */
[-C--:B------:R-:W-:Y:S02]  /*5ed0*/  IADD3 R2, P4, PT, R3, R6.reuse, RZ ;  /* 0x0000000603027210 */ /* 0x080fe40007f9e0ff */
[----:B------:R-:W0:Y:S01]  /*5ee0*/  LDC R3, c[0x0][0x3a8] ;  /* 0x0000ea00ff037b82 */ /* 0x000e220000000800 */
[----:B------:R-:W-:-:S07]  /*5ef0*/  IADD3 R4, P3, PT, R5, R6, RZ ;  /* 0x0000000605047210 */ /* 0x000fce0007f7e0ff */
[----:B------:R-:W3:Y:S01]  /*5f00*/  LDC R5, c[0x0][0x3a8] ;  /* 0x0000ea00ff057b82 */ /* 0x000ee20000000800 */
[C---:B------:R-:W-:Y:S02]  /*5f10*/  ISETP.GT.AND P2, PT, R28.reuse, 0x9, PT ;  /* 0x000000091c00780c */ /* 0x040fe40003f44270 */
[----:B------:R-:W-:Y:S01]  /*5f20*/  ISETP.GT.AND P1, PT, R28, 0xa, PT ;  /* 0x0000000a1c00780c */ /* 0x000fe20003f24270 */
[----:B0-----:R-:W-:Y:S01]  /*5f30*/  IMAD R3, R3, 0x9, RZ ;  /* 0x0000000903037824 */ /* 0x001fe200078e02ff */
[----:B--2---:R-:W-:-:S04]  /*5f40*/  PRMT R26, RZ, 0x7610, R26 ;  /* 0x00007610ff1a7816 */ /* 0x004fc8000000001a */
[----:B------:R-:W-:Y:S01]  /*5f50*/  LEA.HI.X.SX32 R3, R3, R29, 0x1, P4 ;  /* 0x0000001d03037211 */ /* 0x000fe200020f0eff */
[----:B---3--:R-:W-:-:S04]  /*5f60*/  IMAD R5, R5, 0xa, RZ ;  /* 0x0000000a05057824 */ /* 0x008fc800078e02ff */
[----:B------:R0:W2:Y:S01]  /*5f70*/  @P2 LDG.E.U8 R26, desc[UR8][R2.64] ;  /* 0x00000008021a2981 */ /* 0x0000a2000c1e1100 */
[----:B------:R-:W-:Y:S01]  /*5f80*/  LEA.HI.X.SX32 R5, R5, R29, 0x1, P3 ;  /* 0x0000001d05057211 */ /* 0x000fe200018f0eff */
[----:B0-----:R-:W0:Y:S01]  /*5f90*/  LDC R3, c[0x0][0x3a8] ;  /* 0x0000ea00ff037b82 */ /* 0x001e220000000800 */
[----:B----4-:R-:W-:-:S06]  /*5fa0*/  PRMT R27, RZ, 0x7610, R27 ;  /* 0x00007610ff1b7816 */ /* 0x010fcc000000001b */
        /* <DEDUP_REMOVED lines=15> */
[----:B--2---:R-:W-:Y:S01]  /*60a0*/  PRMT R26, RZ, 0x7610, R26 ;  /* 0x00007610ff1a7816 */ /* 0x004fe2000000001a */
[----:B---3--:R-:W-:-:S03]  /*60b0*/  IMAD R5, R5, 0xc, RZ ;  /* 0x0000000c05057824 */ /* 0x008fc600078e02ff */
[-C--:B------:R-:W-:Y:S02]  /*60c0*/  LEA.HI.X.SX32 R3, R3, R29.reuse, 0x1, P4 ;  /* 0x0000001d03037211 */ /* 0x080fe400020f0eff */
[----:B------:R-:W-:-:S03]  /*60d0*/  LEA.HI.X.SX32 R5, R5, R29, 0x1, P3 ;  /* 0x0000001d05057211 */ /* 0x000fc600018f0eff */
[----:B------:R0:W2:Y:S02]  /*60e0*/  @P0 LDG.E.U8 R26, desc[UR8][R2.64] ;  /* 0x00000008021a0981 */ /* 0x0000a4000c1e1100 */
        /* <DEDUP_REMOVED lines=16> */
[----:B0-----:R-:W-:-:S05]  /*61f0*/  IMAD R3, R3, 0xd, RZ ;  /* 0x0000000d03037824 */ /* 0x001fca00078e02ff */
[----:B------:R-:W-:Y:S01]  /*6200*/  LEA.HI.X.SX32 R3, R3, R29, 0x1, P4 ;  /* 0x0000001d03037211 */ /* 0x000fe200020f0eff */
[----:B---3--:R-:W-:Y:S01]  /*6210*/  IMAD R5, R5, 0xe, RZ ;  /* 0x0000000e05057824 */ /* 0x008fe200078e02ff */
[----:B--2---:R-:W-:-:S04]  /*6220*/  PRMT R26, RZ, 0x7610, R26 ;  /* 0x00007610ff1a7816 */ /* 0x004fc8000000001a */
[----:B------:R-:W-:Y:S02]  /*6230*/  LEA.HI.X.SX32 R5, R5, R29, 0x1, P3 ;  /* 0x0000001d05057211 */ /* 0x000fe400018f0eff */
        /* <DEDUP_REMOVED lines=10> */
[----:B---3--:R-:W-:-:S03]  /*62e0*/  IMAD.SHL.U32 R5, R5, 0x10, RZ ;  /* 0x0000001005057824 */ /* 0x008fc600078e00ff */
[-C--:B------:R-:W-:Y:S02]  /*62f0*/  IADD3 R2, P4, PT, R3, R6.reuse, RZ ;  /* 0x0000000603027210 */ /* 0x080fe40007f9e0ff */
[----:B------:R-:W0:Y:S01]  /*6300*/  LDC R3, c[0x0][0x3a8] ;  /* 0x0000ea00ff037b82 */ /* 0x000e220000000800 */
[----:B------:R-:W-:-:S07]  /*6310*/  IADD3 R4, P3, PT, R5, R6, RZ ;  /* 0x0000000605047210 */ /* 0x000fce0007f7e0ff */
[----:B------:R-:W3:Y:S01]  /*6320*/  LDC R5, c[0x0][0x3a8] ;  /* 0x0000ea00ff057b82 */ /* 0x000ee20000000800 */
[C---:B------:R-:W-:Y:S02]  /*6330*/  ISETP.GT.AND P2, PT, R28.reuse, 0xf, PT ;  /* 0x0000000f1c00780c */ /* 0x040fe40003f44270 */
[----:B------:R-:W-:Y:S02]  /*6340*/  ISETP.GT.AND P1, PT, R28, 0x10, PT ;  /* 0x000000101c00780c */ /* 0x000fe40003f24270 */
[----:B------:R-:W-:Y:S01]  /*6350*/  PRMT R0, RZ, 0x7610, R0 ;  /* 0x00007610ff007816 */ /* 0x000fe20000000000 */
[----:B0-----:R-:W-:Y:S02]  /*6360*/  IMAD R3, R3, 0xf, RZ ;  /* 0x0000000f03037824 */ /* 0x001fe400078e02ff */
[----:B---3--:R-:W-:-:S03]  /*6370*/  IMAD.SHL.U32 R5, R5, 0x10, RZ ;  /* 0x0000001005057824 */ /* 0x008fc600078e00ff */
[-C--:B------:R-:W-:Y:S02]  /*6380*/  LEA.HI.X.SX32 R3, R3, R29.reuse, 0x1, P4 ;  /* 0x0000001d03037211 */ /* 0x080fe400020f0eff */
[----:B------:R-:W-:-:S03]  /*6390*/  LEA.HI.X.SX32 R5, R5, R29, 0x1, P3 ;  /* 0x0000001d05057211 */ /* 0x000fc600018f0eff */
[----:B------:R0:W3:Y:S02]  /*63a0*/  @P2 LDG.E.U8 R0, desc[UR8][R2.64] ;  /* 0x0000000802002981 */ /* 0x0000e4000c1e1100 */
[----:B0-----:R-:W0:Y:S01]  /*63b0*/  LDC R3, c[0x0][0x3a8] ;  /* 0x0000ea00ff037b82 */ /* 0x001e220000000800 */
[----:B----4-:R-:W-:-:S06]  /*63c0*/  PRMT R27, RZ, 0x7610, R27 ;  /* 0x00007610ff1b7816 */ /* 0x010fcc000000001b */
[----:B------:R4:W2:Y:S02]  /*63d0*/  @P1 LDG.E.U8 R27, desc[UR8][R4.64] ;  /* 0x00000008041b1981 */ /* 0x0008a4000c1e1100 */
[----:B----4-:R-:W4:Y:S02]  /*63e0*/  LDC R5, c[0x0][0x3a8] ;  /* 0x0000ea00ff057b82 */ /* 0x010f240000000800 */
[----:B---3--:R-:W-:Y:S04]  /*63f0*/  STL [R1+0x195c], R0 ;  /* 0x00195c0001007387 */ /* 0x008fe80000100800 */
[----:B--2---:R2:W-:Y:S04]  /*6400*/  STL [R1+0x138], R27 ;  /* 0x0001381b01007387 */ /* 0x0045e80000100800 */
[----:B--2---:R-:W2:Y:S01]  /*6410*/  LDL.LU R27, [R1+0x1a0c] ;  /* 0x001a0c00011b7983 */ /* 0x004ea20000300800 */
[----:B0-----:R-:W-:-:S02]  /*6420*/  IMAD R3, R3, 0x11, RZ ;  /* 0x0000001103037824 */ /* 0x001fc400078e02ff */
[----:B----4-:R-:W-:-:S03]  /*6430*/  IMAD R5, R5, 0x12, RZ ;  /* 0x0000001205057824 */ /* 0x010fc600078e02ff */
[-C--:B------:R-:W-:Y:S02]  /*6440*/  IADD3 R2, P4, PT, R3, R6.reuse, RZ ;  /* 0x0000000603027210 */ /* 0x080fe40007f9e0ff */
[----:B------:R-:W0:Y:S01]  /*6450*/  LDC R3, c[0x0][0x3a8] ;  /* 0x0000ea00ff037b82 */ /* 0x000e220000000800 */
[----:B------:R-:W-:-:S07]  /*6460*/  IADD3 R4, P3, PT, R5, R6, RZ ;  /* 0x0000000605047210 */ /* 0x000fce0007f7e0ff */
[----:B------:R-:W3:Y:S01]  /*6470*/  LDC R5, c[0x0][0x3a8] ;  /* 0x0000ea00ff057b82 */ /* 0x000ee20000000800 */
[C---:B------:R-:W-:Y:S02]  /*6480*/  ISETP.GT.AND P0, PT, R28.reuse, 0x11, PT ;  /* 0x000000111c00780c */ /* 0x040fe40003f04270 */
[----:B------:R-:W-:Y:S02]  /*6490*/  ISETP.GT.AND P2, PT, R28, 0x12, PT ;  /* 0x000000121c00780c */ /* 0x000fe40003f44270 */
[----:B------:R-:W-:Y:S01]  /*64a0*/  PRMT R26, RZ, 0x7610, R26 ;  /* 0x00007610ff1a7816 */ /* 0x000fe2000000001a */
[----:B0-----:R-:W-:-:S05]  /*64b0*/  IMAD R3, R3, 0x11, RZ ;  /* 0x0000001103037824 */ /* 0x001fca00078e02ff */
[----:B------:R-:W-:Y:S01]  /*64c0*/  LEA.HI.X.SX32 R3, R3, R29, 0x1, P4 ;  /* 0x0000001d03037211 */ /* 0x000fe200020f0eff */
[----:B---3--:R-:W-:-:S04]  /*64d0*/  IMAD R5, R5, 0x12, RZ ;  /* 0x0000001205057824 */ /* 0x008fc800078e02ff */
[----:B------:R0:W3:Y:S01]  /*64e0*/  @P0 LDG.E.U8 R26, desc[UR8][R2.64] ;  /* 0x00000008021a0981 */ /* 0x0000e2000c1e1100 */
[----:B------:R-:W-:Y:S01]  /*64f0*/  LEA.HI.X.SX32 R5, R5, R29, 0x1, P3 ;  /* 0x0000001d05057211 */ /* 0x000fe200018f0eff */
[----:B0-----:R-:W0:Y:S01]  /*6500*/  LDC R3, c[0x0][0x3a8] ;  /* 0x0000ea00ff037b82 */ /* 0x001e220000000800 */
[----:B--2---:R-:W-:-:S06]  /*6510*/  PRMT R27, RZ, 0x7610, R27 ;  /* 0x00007610ff1b7816 */ /* 0x004fcc000000001b */
[----:B------:R2:W4:Y:S02]  /*6520*/  @P2 LDG.E.U8 R27, desc[UR8][R4.64] ;  /* 0x00000008041b2981 */ /* 0x000524000c1e1100 */
[----:B--2---:R-:W2:Y:S02]  /*6530*/  LDC R5, c[0x0][0x3a8] ;  /* 0x0000ea00ff057b82 */ /* 0x004ea40000000800 */
[----:B---3--:R3:W-:Y:S04]  /*6540*/  STL [R1+0x134], R26 ;  /* 0x0001341a01007387 */ /* 0x0087e80000100800 */
[----:B---3--:R-:W3:Y:S04]  /*6550*/  LDL.LU R26, [R1+0x1a08] ;  /* 0x001a0800011a7983 */ /* 0x008ee80000300800 */
[----:B----4-:R4:W-:Y:S04]  /*6560*/  STL [R1+0x130], R27 ;  /* 0x0001301b01007387 */ /* 0x0109e80000100800 */
[----:B----4-:R-:W4:Y:S01]  /*6570*/  LDL.LU R27, [R1+0x1a04] ;  /* 0x001a0400011b7983 */ /* 0x010f220000300800 */
[----:B0-----:R-:W-:-:S02]  /*6580*/  IMAD R3, R3, 0x13, RZ ;  /* 0x0000001303037824 */ /* 0x001fc400078e02ff */
[----:B--2---:R-:W-:-:S03]  /*6590*/  IMAD R5, R5, 0x14, RZ ;  /* 0x0000001405057824 */ /* 0x004fc600078e02ff */
[-C--:B------:R-:W-:Y:S02]  /*65a0*/  IADD3 R2, P4, PT, R3, R6.reuse, RZ ;  /* 0x0000000603027210 */ /* 0x080fe40007f9e0ff */
[----:B------:R-:W0:Y:S01]  /*65b0*/  LDC R3, c[0x0][0x3a8] ;  /* 0x0000ea00ff037b82 */ /* 0x000e220000000800 */
[----:B------:R-:W-:-:S07]  /*65c0*/  IADD3 R4, P3, PT, R5, R6, RZ ;  /* 0x0000000605047210 */ /* 0x000fce0007f7e0ff */
[----:B------:R-:W2:Y:S01]  /*65d0*/  LDC R5, c[0x0][0x3a8] ;  /* 0x0000ea00ff057b82 */ /* 0x000ea20000000800 */
[C---:B------:R-:W-:Y:S02]  /*65e0*/  ISETP.GT.AND P1, PT, R28.reuse, 0x13, PT ;  /* 0x000000131c00780c */ /* 0x040fe40003f24270 */
[----:B------:R-:W-:Y:S01]  /*65f0*/  ISETP.GT.AND P0, PT, R28, 0x14, PT ;  /* 0x000000141c00780c */ /* 0x000fe20003f04270 */
[----:B0-----:R-:W-:Y:S01]  /*6600*/  IMAD R3, R3, 0x13, RZ ;  /* 0x0000001303037824 */ /* 0x001fe200078e02ff */
[----:B---3--:R-:W-:Y:S01]  /*6610*/  PRMT R26, RZ, 0x7610, R26 ;  /* 0x00007610ff1a7816 */ /* 0x008fe2000000001a */
[----:B--2---:R-:W-:-:S03]  /*6620*/  IMAD R5, R5, 0x14, RZ ;  /* 0x0000001405057824 */ /* 0x004fc600078e02ff */
        /* <DEDUP_REMOVED lines=27> */
[----:B------:R3:W4:Y:S04]  /*67e0*/  @P1 LDG.E.U8 R27, desc[UR8][R4.64] ;  /* 0x00000008041b1981 */ /* 0x000728000c1e1100 */
[----:B--2---:R2:W-:Y:S01]  /*67f0*/  STL [R1+0xd4], R26 ;  /* 0x0000d41a01007387 */ /* 0x0045e20000100800 */
[----:B0-----:R-:W-:Y:S01]  /*6800*/  IMAD R3, R3, 0x17, RZ ;  /* 0x0000001703037824 */ /* 0x001fe200078e02ff */
[----:B------:R-:W-:Y:S01]  /*6810*/  ISETP.GT.AND P0, PT, R28, 0x17, PT ;  /* 0x000000171c00780c */ /* 0x000fe20003f04270 */
[----:B---3--:R-:W0:Y:S01]  /*6820*/  LDC R5, c[0x0][0x3a8] ;  /* 0x0000ea00ff057b82 */ /* 0x008e220000000800 */
[----:B--2---:R-:W2:Y:S04]  /*6830*/  LDL.LU R26, [R1+0x19f8] ;  /* 0x0019f800011a7983 */ /* 0x004ea80000300800 */
[----:B----4-:R3:W-:Y:S04]  /*6840*/  STL [R1+0xd0], R27 ;  /* 0x0000d01b01007387 */ /* 0x0107e80000100800 */
[----:B---3--:R-:W3:Y:S01]  /*6850*/  LDL.LU R27, [R1+0x19f4] ;  /* 0x0019f400011b7983 */ /* 0x008ee20000300800 */
[----:B------:R-:W-:-:S02]  /*6860*/  IADD3 R2, P4, PT, R3, R6, RZ ;  /* 0x0000000603027210 */ /* 0x000fc40007f9e0ff */
[----:B------:R-:W4:Y:S02]  /*6870*/  LDC R3, c[0x0][0x3a8] ;  /* 0x0000ea00ff037b82 */ /* 0x000f240000000800 */
[----:B----4-:R-:W-:-:S05]  /*6880*/  IMAD R3, R3, 0x17, RZ ;  /* 0x0000001703037824 */ /* 0x010fca00078e02ff */
[----:B------:R-:W-:Y:S01]  /*6890*/  LEA.HI.X.SX32 R3, R3, R29, 0x1, P4 ;  /* 0x0000001d03037211 */ /* 0x000fe200020f0eff */
[----:B0-----:R-:W-:-:S05]  /*68a0*/  IMAD R5, R5, 0x18, RZ ;  /* 0x0000001805057824 */ /* 0x001fca00078e02ff */
[----:B------:R-:W-:Y:S02]  /*68b0*/  IADD3 R4, P3, PT, R5, R6, RZ ;  /* 0x0000000605047210 */ /* 0x000fe40007f7e0ff */
[----:B------:R-:W0:Y:S01]  /*68c0*/  LDC R5, c[0x0][0x3a8] ;  /* 0x0000ea00ff057b82 */ /* 0x000e220000000800 */
[C---:B------:R-:W-:Y:S02]  /*68d0*/  ISETP.GT.AND P2, PT, R28.reuse, 0x18, PT ;  /* 0x000000181c00780c */ /* 0x040fe40003f44270 */
[----:B------:R-:W-:Y:S02]  /*68e0*/  ISETP.GT.AND P1, PT, R28, 0x19, PT ;  /* 0x000000191c00780c */ /* 0x000fe40003f24270 */
[----:B--2---:R-:W-:Y:S02]  /*68f0*/  PRMT R26, RZ, 0x7610, R26 ;  /* 0x00007610ff1a7816 */ /* 0x004fe4000000001a */
[----:B------:R-:W-:Y:S01]  /*6900*/  PRMT R25, RZ, 0x7610, R25 ;  /* 0x00007610ff197816 */ /* 0x000fe20000000019 */
[----:B0-----:R-:W-:-:S05]  /*6910*/  IMAD R5, R5, 0x18, RZ ;  /* 0x0000001805057824 */ /* 0x001fca00078e02ff */
[----:B------:R-:W-:-:S05]  /*6920*/  LEA.HI.X.SX32 R5, R5, R29, 0x1, P3 ;  /* 0x0000001d05057211 */ /* 0x000fca00018f0eff */
[----:B------:R0:W2:Y:S02]  /*6930*/  @P2 LDG.E.U8 R26, desc[UR8][R4.64] ;  /* 0x00000008041a2981 */ /* 0x0000a4000c1e1100 */
[----:B0-----:R-:W0:Y:S02]  /*6940*/  LDC R5, c[0x0][0x3a8] ;  /* 0x0000ea00ff057b82 */ /* 0x001e240000000800 */
[----:B0-----:R-:W-:-:S05]  /*6950*/  IMAD R5, R5, 0x1a, RZ ;  /* 0x0000001a05057824 */ /* 0x001fca00078e02ff */
[----:B------:R-:W-:Y:S02]  /*6960*/  IADD3 R4, P3, PT, R5, R6, RZ ;  /* 0x0000000605047210 */ /* 0x000fe40007f7e0ff */
[----:B------:R-:W0:Y:S01]  /*6970*/  LDC R5, c[0x0][0x3a8] ;  /* 0x0000ea00ff057b82 */ /* 0x000e220000000800 */
[----:B------:R-:W-:Y:S02]  /*6980*/  ISETP.GT.AND P2, PT, R28, 0x1b, PT ;  /* 0x0000001b1c00780c */ /* 0x000fe40003f44270 */
[----:B------:R-:W-:Y:S02]  /*6990*/  PRMT R24, RZ, 0x7610, R24 ;  /* 0x00007610ff187816 */ /* 0x000fe40000000018 */
[----:B------:R-:W-:Y:S01]  /*69a0*/  PRMT R23, RZ, 0x7610, R23 ;  /* 0x00007610ff177816 */ /* 0x000fe20000000017 */
[----:B0-----:R-:W-:-:S05]  /*69b0*/  IMAD R5, R5, 0x1a, RZ ;  /* 0x0000001a05057824 */ /* 0x001fca00078e02ff */
[----:B------:R-:W-:Y:S02]  /*69c0*/  LEA.HI.X.SX32 R5, R5, R29, 0x1, P3 ;  /* 0x0000001d05057211 */ /* 0x000fe400018f0eff */
[----:B---3--:R-:W-:-:S06]  /*69d0*/  PRMT R27, RZ, 0x7610, R27 ;  /* 0x00007610ff1b7816 */ /* 0x008fcc000000001b */
[----:B------:R0:W3:Y:S02]  /*69e0*/  @P0 LDG.E.U8 R27, desc[UR8][R2.64] ;  /* 0x00000008021b0981 */ /* 0x0000e4000c1e1100 */
[----:B0-----:R-:W0:Y:S02]  /*69f0*/  LDC R3, c[0x0][0x3a8] ;  /* 0x0000ea00ff037b82 */ /* 0x001e240000000800 */
[----:B0-----:R-:W-:-:S05]  /*6a00*/  IMAD R3, R3, 0x19, RZ ;  /* 0x0000001903037824 */ /* 0x001fca00078e02ff */
[----:B------:R-:W-:Y:S02]  /*6a10*/  IADD3 R2, P4, PT, R3, R6, RZ ;  /* 0x0000000603027210 */ /* 0x000fe40007f9e0ff */
[----:B------:R-:W0:Y:S02]  /*6a20*/  LDC R3, c[0x0][0x3a8] ;  /* 0x0000ea00ff037b82 */ /* 0x000e240000000800 */
[----:B0-----:R-:W-:-:S05]  /*6a30*/  IMAD R3, R3, 0x19, RZ ;  /* 0x0000001903037824 */ /* 0x001fca00078e02ff */
[----:B------:R-:W-:-:S05]  /*6a40*/  LEA.HI.X.SX32 R3, R3, R29, 0x1, P4 ;  /* 0x0000001d03037211 */ /* 0x000fca00020f0eff */
[----:B------:R0:W4:Y:S02]  /*6a50*/  @P1 LDG.E.U8 R25, desc[UR8][R2.64] ;  /* 0x0000000802191981 */ /* 0x000124000c1e1100 */
[----:B0-----:R-:W0:Y:S02]  /*6a60*/  LDC R3, c[0x0][0x3a8] ;  /* 0x0000ea00ff037b82 */ /* 0x001e240000000800 */
[----:B0-----:R-:W-:-:S05]  /*6a70*/  IMAD R3, R3, 0x1b, RZ ;  /* 0x0000001b03037824 */ /* 0x001fca00078e02ff */
[----:B------:R-:W-:Y:S02]  /*6a80*/  IADD3 R2, P4, PT, R3, R6, RZ ;  /* 0x0000000603027210 */ /* 0x000fe40007f9e0ff */
[----:B------:R-:W0:Y:S01]  /*6a90*/  LDC R3, c[0x0][0x3a8] ;  /* 0x0000ea00ff037b82 */ /* 0x000e220000000800 */
[----:B------:R-:W-:-:S13]  /*6aa0*/  ISETP.GT.AND P0, PT, R28, 0x1a, PT ;  /* 0x0000001a1c00780c */ /* 0x000fda0003f04270 */
[----:B------:R0:W4:Y:S02]  /*6ab0*/  @P0 LDG.E.U8 R24, desc[UR8][R4.64] ;  /* 0x0000000804180981 */ /* 0x000124000c1e1100 */
[----:B0-----:R-:W-:Y:S01]  /*6ac0*/  IMAD R3, R3, 0x1b, RZ ;  /* 0x0000001b03037824 */ /* 0x001fe200078e02ff */
[----:B------:R-:W0:Y:S04]  /*6ad0*/  LDC R5, c[0x0][0x3a8] ;  /* 0x0000ea00ff057b82 */ /* 0x000e280000000800 */
[----:B------:R-:W-:-:S05]  /*6ae0*/  LEA.HI.X.SX32 R3, R3, R29, 0x1, P4 ;  /* 0x0000001d03037211 */ /* 0x000fca00020f0eff */
[----:B------:R1:W4:Y:S02]  /*6af0*/  @P2 LDG.E.U8 R23, desc[UR8][R2.64] ;  /* 0x0000000802172981 */ /* 0x000324000c1e1100 */
[----:B-1----:R-:W1:Y:S01]  /*6b00*/  LDC R3, c[0x0][0x3a8] ;  /* 0x0000ea00ff037b82 */ /* 0x002e620000000800 */
[----:B0-----:R-:W-:-:S05]  /*6b10*/  IMAD R5, R5, 0x1c, RZ ;  /* 0x0000001c05057824 */ /* 0x001fca00078e02ff */
[----:B------:R-:W-:Y:S02]  /*6b20*/  IADD3 R4, P3, PT, R5, R6, RZ ;  /* 0x0000000605047210 */ /* 0x000fe40007f7e0ff */
[----:B------:R-:W0:Y:S01]  /*6b30*/  LDC R5, c[0x0][0x3a8] ;  /* 0x0000ea00ff057b82 */ /* 0x000e220000000800 */
[----:B-1----:R-:W-:-:S05]  /*6b40*/  IMAD R3, R3, 0x1d, RZ ;  /* 0x0000001d03037824 */ /* 0x002fca00078e02ff */
[----:B------:R-:W-:Y:S02]  /*6b50*/  IADD3 R2, P4, PT, R3, R6, RZ ;  /* 0x0000000603027210 */ /* 0x000fe40007f9e0ff */
[----:B------:R-:W1:Y:S01]  /*6b60*/  LDC R3, c[0x0][0x3a8] ;  /* 0x0000ea00ff037b82 */ /* 0x000e620000000800 */
[C---:B------:R-:W-:Y:S02]  /*6b70*/  ISETP.GT.AND P1, PT, R28.reuse, 0x1c, PT ;  /* 0x0000001c1c00780c */ /* 0x040fe40003f24270 */
[----:B------:R-:W-:Y:S01]  /*6b80*/  ISETP.GT.AND P0, PT, R28, 0x1d, PT ;  /* 0x0000001d1c00780c */ /* 0x000fe20003f04270 */
[----:B0-----:R-:W-:Y:S01]  /*6b90*/  IMAD R5, R5, 0x1c, RZ ;  /* 0x0000001c05057824 */ /* 0x001fe200078e02ff */
[----:B------:R-:W-:Y:S02]  /*6ba0*/  PRMT R22, RZ, 0x7610, R22 ;  /* 0x00007610ff167816 */ /* 0x000fe40000000016 */
[----:B------:R-:W-:Y:S02]  /*6bb0*/  PRMT R0, RZ, 0x7610, R0 ;  /* 0x00007610ff007816 */ /* 0x000fe40000000000 */
[----:B------:R-:W-:-:S05]  /*6bc0*/  LEA.HI.X.SX32 R5, R5, R29, 0x1, P3 ;  /* 0x0000001d05057211 */ /* 0x000fca00018f0eff */
[----:B------:R0:W4:Y:S01]  /*6bd0*/  @P1 LDG.E.U8 R22, desc[UR8][R4.64] ;  /* 0x0000000804161981 */ /* 0x000122000c1e1100 */
[----:B-1----:R-:W-:Y:S01]  /*6be0*/  IMAD R3, R3, 0x1d, RZ ;  /* 0x0000001d03037824 */ /* 0x002fe200078e02ff */
[----:B0-----:R-:W0:Y:S04]  /*6bf0*/  LDC R5, c[0x0][0x3a8] ;  /* 0x0000ea00ff057b82 */ /* 0x001e280000000800 */
[----:B------:R-:W-:-:S05]  /*6c00*/  LEA.HI.X.SX32 R3, R3, R29, 0x1, P4 ;  /* 0x0000001d03037211 */ /* 0x000fca00020f0eff */
[----:B------:R1:W4:Y:S02]  /*6c10*/  @P0 LDG.E.U8 R0, desc[UR8][R2.64] ;  /* 0x0000000802000981 */ /* 0x000324000c1e1100 */
[----:B-1----:R-:W1:Y:S01]  /*6c20*/  LDC R3, c[0x0][0x3a8] ;  /* 0x0000ea00ff037b82 */ /* 0x002e620000000800 */
[----:B0-----:R-:W-:-:S05]  /*6c30*/  IMAD R5, R5, 0x1e, RZ ;  /* 0x0000001e05057824 */ /* 0x001fca00078e02ff */
[----:B------:R-:W-:Y:S02]  /*6c40*/  IADD3 R4, P3, PT, R5, R6, RZ ;  /* 0x0000000605047210 */ /* 0x000fe40007f7e0ff */
[----:B------:R-:W0:Y:S01]  /*6c50*/  LDC R5, c[0x0][0x3a8] ;  /* 0x0000ea00ff057b82 */ /* 0x000e220000000800 */
[----:B------:R-:W-:Y:S02]  /*6c60*/  ISETP.GT.AND P2, PT, R28, 0x1e, PT ;  /* 0x0000001e1c00780c */ /* 0x000fe40003f44270 */
[----:B------:R-:W-:Y:S01]  /*6c70*/  PRMT R21, RZ, 0x7610, R21 ;  /* 0x00007610ff157816 */ /* 0x000fe20000000015 */
[----:B-1----:R-:W-:Y:S02]  /*6c80*/  IMAD R3, R3, 0x1f, RZ ;  /* 0x0000001f03037824 */ /* 0x002fe400078e02ff */
[----:B0-----:R-:W-:Y:S01]  /*6c90*/  IMAD R5, R5, 0x1e, RZ ;  /* 0x0000001e05057824 */ /* 0x001fe200078e02ff */
[----:B---3--:R0:W-:Y:S04]  /*6ca0*/  STL [R1+0xcc], R27 ;  /* 0x0000cc1b01007387 */ /* 0x0081e80000100800 */
[----:B0-----:R-:W3:Y:S04]  /*6cb0*/  LDL.LU R27, [R1+0x19f0] ;  /* 0x0019f000011b7983 */ /* 0x001ee80000300800 */
[----:B--2---:R0:W-:Y:S04]  /*6cc0*/  STL [R1+0xc8], R26 ;  /* 0x0000c81a01007387 */ /* 0x0041e80000100800 */
[----:B0-----:R-:W2:Y:S01]  /*6cd0*/  LDL.LU R26, [R1+0x19ec] ;  /* 0x0019ec00011a7983 */ /* 0x001ea20000300800 */
[----:B------:R-:W-:-:S02]  /*6ce0*/  LEA.HI.X.SX32 R5, R5, R29, 0x1, P3 ;  /* 0x0000001d05057211 */ /* 0x000fc400018f0eff */
[----:B------:R-:W-:-:S03]  /*6cf0*/  IADD3 R2, P4, PT, R3, R6, RZ ;  /* 0x0000000603027210 */ /* 0x000fc60007f9e0ff */
[----:B------:R0:W2:Y:S04]  /*6d00*/  @P2 LDG.E.U8 R21, desc[UR8][R4.64] ;  /* 0x0000000804152981 */ /* 0x0000a8000c1e1100 */
[----:B----4-:R1:W-:Y:S04]  /*6d10*/  STL [R1+0xc4], R25 ;  /* 0x0000c41901007387 */ /* 0x0103e80000100800 */
[----:B-1----:R-:W4:Y:S04]  /*6d20*/  LDL.LU R25, [R1+0x19e8] ;  /* 0x0019e80001197983 */ /* 0x002f280000300800 */
[----:B------:R1:W-:Y:S04]  /*6d30*/  STL [R1+0xc0], R24 ;  /* 0x0000c01801007387 */ /* 0x0003e80000100800 */
[----:B-1----:R-:W2:Y:S04]  /*6d40*/  LDL.LU R24, [R1+0x19e4] ;  /* 0x0019e40001187983 */ /* 0x002ea80000300800 */
[----:B------:R1:W-:Y:S04]  /*6d50*/  STL [R1+0xac], R23 ;  /* 0x0000ac1701007387 */ /* 0x0003e80000100800 */
[----:B-1----:R-:W2:Y:S04]  /*6d60*/  LDL.LU R23, [R1+0x19e0] ;  /* 0x0019e00001177983 */ /* 0x002ea80000300800 */
[----:B------:R1:W-:Y:S04]  /*6d70*/  STL [R1+0xa8], R22 ;  /* 0x0000a81601007387 */ /* 0x0003e80000100800 */
[----:B-1----:R-:W2:Y:S04]  /*6d80*/  LDL.LU R22, [R1+0x19dc] ;  /* 0x0019dc0001167983 */ /* 0x002ea80000300800 */
[----:B------:R1:W-:Y:S02]  /*6d90*/  STL [R1+0x1960], R0 ;  /* 0x0019600001007387 */ /* 0x0003e40000100800 */
[----:B-1----:R-:W1:Y:S02]  /*6da0*/  LDC R0, c[0x0][0x3a8] ;  /* 0x0000ea00ff007b82 */ /* 0x002e640000000800 */
[----:B-1----:R-:W-:-:S02]  /*6db0*/  IMAD R3, R0, 0x1f, RZ ;  /* 0x0000001f00037824 */ /* 0x002fc400078e02ff */
[----:B0-----:R-:W-:-:S04]  /*6dc0*/  IMAD.SHL.U32 R5, R0, 0x20, RZ ;  /* 0x0000002000057824 */ /* 0x001fc800078e00ff */
[----:B------:R-:W0:Y:S01]  /*6dd0*/  LDC R0, c[0x0][0x3a8] ;  /* 0x0000ea00ff007b82 */ /* 0x000e220000000800 */
[----:B------:R-:W-:Y:S02]  /*6de0*/  IADD3 R4, P3, PT, R5, R6, RZ ;  /* 0x0000000605047210 */ /* 0x000fe40007f7e0ff */
[----:B------:R-:W-:Y:S01]  /*6df0*/  ISETP.GT.AND P1, PT, R28, 0x1f, PT ;  /* 0x0000001f1c00780c */ /* 0x000fe20003f24270 */
[----:B0-----:R-:W-:-:S04]  /*6e00*/  IMAD.SHL.U32 R5, R0, 0x20, RZ ;  /* 0x0000002000057824 */ /* 0x001fc800078e00ff */
[----:B------:R-:W0:Y:S01]  /*6e10*/  LDC R0, c[0x0][0x3a8] ;  /* 0x0000ea00ff007b82 */ /* 0x000e220000000800 */
[----:B------:R-:W-:Y:S02]  /*6e20*/  PRMT R20, RZ, 0x7610, R20 ;  /* 0x00007610ff147816 */ /* 0x000fe40000000014 */
[----:B------:R-:W-:-:S05]  /*6e30*/  LEA.HI.X.SX32 R3, R3, R29, 0x1, P4 ;  /* 0x0000001d03037211 */ /* 0x000fca00020f0eff */
[----:B------:R0:W2:Y:S02]  /*6e40*/  @P1 LDG.E.U8 R20, desc[UR8][R2.64] ;  /* 0x0000000802141981 */ /* 0x0000a4000c1e1100 */
[----:B0-----:R-:W-:-:S05]  /*6e50*/  IMAD R3, R0, 0x21, RZ ;  /* 0x0000002100037824 */ /* 0x001fca00078e02ff */
[----:B------:R-:W-:Y:S02]  /*6e60*/  IADD3 R2, P4, PT, R3, R6, RZ ;  /* 0x0000000603027210 */ /* 0x000fe40007f9e0ff */
[----:B------:R-:W0:Y:S01]  /*6e70*/  LDC R3, c[0x0][0x3a8] ;  /* 0x0000ea00ff037b82 */ /* 0x000e220000000800 */
[C---:B------:R-:W-:Y:S02]  /*6e80*/  ISETP.GT.AND P2, PT, R28.reuse, 0x21, PT ;  /* 0x000000211c00780c */ /* 0x040fe40003f44270 */
[----:B------:R-:W-:Y:S02]  /*6e90*/  ISETP.GT.AND P0, PT, R28, 0x20, PT ;  /* 0x000000201c00780c */ /* 0x000fe40003f04270 */
[----:B------:R-:W-:Y:S02]  /*6ea0*/  PRMT R18, RZ, 0x7610, R18 ;  /* 0x00007610ff127816 */ /* 0x000fe40000000012 */
[----:B------:R-:W-:Y:S01]  /*6eb0*/  PRMT R19, RZ, 0x7610, R19 ;  /* 0x00007610ff137816 */ /* 0x000fe20000000013 */
[----:B------:R-:W-:Y:S01]  /*6ec0*/  IMAD R0, R0, 0x22, RZ ;  /* 0x0000002200007824 */ /* 0x000fe200078e02ff */
[----:B------:R-:W-:-:S07]  /*6ed0*/  LEA.HI.X.SX32 R5, R5, R29, 0x1, P3 ;  /* 0x0000001d05057211 */ /* 0x000fce00018f0eff */
[----:B------:R1:W2:Y:S01]  /*6ee0*/  @P0 LDG.E.U8 R19, desc[UR8][R4.64] ;  /* 0x0000000804130981 */ /* 0x0002a2000c1e1100 */
[----:B0-----:R-:W-:-:S05]  /*6ef0*/  IMAD R3, R3, 0x21, RZ ;  /* 0x0000002103037824 */ /* 0x001fca00078e02ff */
[----:B------:R-:W-:Y:S02]  /*6f00*/  LEA.HI.X.SX32 R3, R3, R29, 0x1, P4 ;  /* 0x0000001d03037211 */ /* 0x000fe400020f0eff */
[----:B-1----:R-:W-:-:S03]  /*6f10*/  IADD3 R4, P3, PT, R0, R6, RZ ;  /* 0x0000000600047210 */ /* 0x002fc60007f7e0ff */
[----:B------:R0:W2:Y:S01]  /*6f20*/  @P2 LDG.E.U8 R18, desc[UR8][R2.64] ;  /* 0x0000000802122981 */ /* 0x0000a2000c1e1100 */
[----:B------:R-:W-:Y:S02]  /*6f30*/  LEA.HI.X.SX32 R5, R0, R29, 0x1, P3 ;  /* 0x0000001d00057211 */ /* 0x000fe400018f0eff */
[----:B------:R-:W1:Y:S08]  /*6f40*/  LDC R0, c[0x0][0x3a8] ;  /* 0x0000ea00ff007b82 */ /* 0x000e700000000800 */
[----:B0-----:R-:W0:Y:S01]  /*6f50*/  LDC R3, c[0x0][0x3a8] ;  /* 0x0000ea00ff037b82 */ /* 0x001e220000000800 */
[----:B------:R-:W-:-:S02]  /*6f60*/  ISETP.GT.AND P1, PT, R28, 0x22, PT ;  /* 0x000000221c00780c */ /* 0x000fc40003f24270 */
[----:B------:R-:W-:-:S11]  /*6f70*/  PRMT R17, RZ, 0x7610, R17 ;  /* 0x00007610ff117816 */ /* 0x000fd60000000011 */
[----:B------:R1:W2:Y:S01]  /*6f80*/  @P1 LDG.E.U8 R17, desc[UR8][R4.64] ;  /* 0x0000000804111981 */ /* 0x0002a2000c1e1100 */
[----:B0-----:R-:W-:Y:S02]  /*6f90*/  IMAD R3, R3, 0x23, RZ ;  /* 0x0000002303037824 */ /* 0x001fe400078e02ff */
[----:B-1----:R-:W-:-:S03]  /*6fa0*/  IMAD R5, R0, 0x24, RZ ;  /* 0x0000002400057824 */ /* 0x002fc600078e02ff */
[-C--:B------:R-:W-:Y:S01]  /*6fb0*/  IADD3 R2, P4, PT, R3, R6.reuse, RZ ;  /* 0x0000000603027210 */ /* 0x080fe20007f9e0ff */
[----:B------:R-:W-:Y:S02]  /*6fc0*/  IMAD R3, R0, 0x23, RZ ;  /* 0x0000002300037824 */ /* 0x000fe400078e02ff */
[----:B------:R-:W0:Y:S01]  /*6fd0*/  LDC R0, c[0x0][0x3a8] ;  /* 0x0000ea00ff007b82 */ /* 0x000e220000000800 */
[----:B------:R-:W-:Y:S02]  /*6fe0*/  IADD3 R4, P3, PT, R5, R6, RZ ;  /* 0x0000000605047210 */ /* 0x000fe40007f7e0ff */
[----:B------:R-:W-:Y:S02]  /*6ff0*/  ISETP.GT.AND P0, PT, R28, 0x23, PT ;  /* 0x000000231c00780c */ /* 0x000fe40003f04270 */
[----:B------:R-:W-:Y:S01]  /*7000*/  PRMT R16, RZ, 0x7610, R16 ;  /* 0x00007610ff107816 */ /* 0x000fe20000000010 */
[----:B0-----:R-:W-:Y:S02]  /*7010*/  IMAD R5, R0, 0x24, RZ ;  /* 0x0000002400057824 */ /* 0x001fe400078e02ff */
[----:B------:R-:W0:Y:S01]  /*7020*/  LDC R0, c[0x0][0x3a8] ;  /* 0x0000ea00ff007b82 */ /* 0x000e220000000800 */
[----:B------:R-:W-:-:S07]  /*7030*/  LEA.HI.X.SX32 R3, R3, R29, 0x1, P4 ;  /* 0x0000001d03037211 */ /* 0x000fce00020f0eff */
        /* <DEDUP_REMOVED lines=32> */
[----:B------:R0:W4:Y:S02]  /*7240*/  @P2 LDG.E.U8 R12, desc[UR8][R2.64] ;  /* 0x00000008020c2981 */ /* 0x000124000c1e1100 */
        /* <DEDUP_REMOVED lines=9> */
[----:B------:R1:W4:Y:S01]  /*72e0*/  @P1 LDG.E.U8 R11, desc[UR8][R4.64] ;  /* 0x00000008040b1981 */ /* 0x000322000c1e1100 */
[----:B0-----:R-:W-:-:S05]  /*72f0*/  IMAD R3, R3, 0x29, RZ ;  /* 0x0000002903037824 */ /* 0x001fca00078e02ff */
[----:B------:R-:W-:Y:S02]  /*7300*/  LEA.HI.X.SX32 R3, R3, R29, 0x1, P4 ;  /* 0x0000001d03037211 */ /* 0x000fe400020f0eff */
[----:B-1----:R-:W-:-:S03]  /*7310*/  IADD3 R4, P3, PT, R0, R6, RZ ;  /* 0x0000000600047210 */ /* 0x002fc60007f7e0ff */
[----:B------:R0:W4:Y:S01]  /*7320*/  @P0 LDG.E.U8 R8, desc[UR8][R2.64] ;  /* 0x0000000802080981 */ /* 0x000122000c1e1100 */
[----:B------:R-:W-:Y:S02]  /*7330*/  LEA.HI.X.SX32 R5, R0, R29, 0x1, P3 ;  /* 0x0000001d00057211 */ /* 0x000fe400018f0eff */
[----:B------:R-:W1:Y:S08]  /*7340*/  LDC R0, c[0x0][0x3a8] ;  /* 0x0000ea00ff007b82 */ /* 0x000e700000000800 */
[----:B0-----:R-:W0:Y:S01]  /*7350*/  LDC R3, c[0x0][0x3a8] ;  /* 0x0000ea00ff037b82 */ /* 0x001e220000000800 */
[----:B------:R-:W-:-:S02]  /*7360*/  ISETP.GT.AND P2, PT, R28, 0x2a, PT ;  /* 0x0000002a1c00780c */ /* 0x000fc40003f44270 */
[----:B------:R-:W-:-:S11]  /*7370*/  PRMT R10, RZ, 0x7610, R10 ;  /* 0x00007610ff0a7816 */ /* 0x000fd6000000000a */
[----:B------:R1:W4:Y:S01]  /*7380*/  @P2 LDG.E.U8 R10, desc[UR8][R4.64] ;  /* 0x00000008040a2981 */ /* 0x000322000c1e1100 */
[----:B0-----:R-:W-:Y:S02]  /*7390*/  IMAD R3, R3, 0x2b, RZ ;  /* 0x0000002b03037824 */ /* 0x001fe400078e02ff */
[----:B-1----:R-:W-:-:S03]  /*73a0*/  IMAD R5, R0, 0x2c, RZ ;  /* 0x0000002c00057824 */ /* 0x002fc600078e02ff */
[-C--:B------:R-:W-:Y:S01]  /*73b0*/  IADD3 R2, P4, PT, R3, R6.reuse, RZ ;  /* 0x0000000603027210 */ /* 0x080fe20007f9e0ff */
[----:B------:R-:W-:Y:S02]  /*73c0*/  IMAD R3, R0, 0x2b, RZ ;  /* 0x0000002b00037824 */ /* 0x000fe400078e02ff */
[----:B------:R-:W0:Y:S01]  /*73d0*/  LDC R0, c[0x0][0x3a8] ;  /* 0x0000ea00ff007b82 */ /* 0x000e220000000800 */
[C---:B------:R-:W-:Y:S02]  /*73e0*/  ISETP.GT.AND P1, PT, R28.reuse, 0x2b, PT ;  /* 0x0000002b1c00780c */ /* 0x040fe40003f24270 */
[----:B------:R-:W-:Y:S02]  /*73f0*/  ISETP.GT.AND P0, PT, R28, 0x2c, PT ;  /* 0x0000002c1c00780c */ /* 0x000fe40003f04270 */
[----:B------:R-:W-:Y:S02]  /*7400*/  IADD3 R4, P3, PT, R5, R6, RZ ;  /* 0x0000000605047210 */ /* 0x000fe40007f7e0ff */
[----:B------:R-:W-:-:S02]  /*7410*/  PRMT R9, RZ, 0x7610, R9 ;  /* 0x00007610ff097816 */ /* 0x000fc40000000009 */
[----:B------:R-:W-:Y:S02]  /*7420*/  LEA.HI.X.SX32 R3, R3, R29, 0x1, P4 ;  /* 0x0000001d03037211 */ /* 0x000fe400020f0eff */
[----:B---3--:R-:W-:-:S03]  /*7430*/  PRMT R27, RZ, 0x7610, R27 ;  /* 0x00007610ff1b7816 */ /* 0x008fc6000000001b */
[----:B------:R1:W3:Y:S01]  /*7440*/  @P1 LDG.E.U8 R9, desc[UR8][R2.64] ;  /* 0x0000000802091981 */ /* 0x0002e2000c1e1100 */
[----:B0-----:R-:W-:-:S03]  /*7450*/  IMAD R5, R0, 0x2c, RZ ;  /* 0x0000002c00057824 */ /* 0x001fc600078e02ff */
[----:B--2---:R0:W-:Y:S01]  /*7460*/  STL [R1+0xa0], R21 ;  /* 0x0000a01501007387 */ /* 0x0041e20000100800 */
[----:B-1----:R-:W1:Y:S01]  /*7470*/  LDC R3, c[0x0][0x3a8] ;  /* 0x0000ea00ff037b82 */ /* 0x002e620000000800 */
[----:B------:R-:W-:-:S05]  /*7480*/  LEA.HI.X.SX32 R5, R5, R29, 0x1, P3 ;  /* 0x0000001d05057211 */ /* 0x000fca00018f0eff */
[----:B------:R-:W2:Y:S04]  /*7490*/  @P0 LDG.E.U8 R27, desc[UR8][R4.64] ;  /* 0x00000008041b0981 */ /* 0x000ea8000c1e1100 */
[----:B0-----:R-:W2:Y:S04]  /*74a0*/  LDL.LU R21, [R1+0x19d8] ;  /* 0x0019d80001157983 */ /* 0x001ea80000300800 */
[----:B------:R0:W-:Y:S04]  /*74b0*/  STL [R1+0x8c], R20 ;  /* 0x00008c1401007387 */ /* 0x0001e80000100800 */
        /* <DEDUP_REMOVED lines=14> */
[----:B0-----:R-:W2:Y:S01]  /*75a0*/  LDL.LU R13, [R1+0x19b8] ;  /* 0x0019b800010d7983 */ /* 0x001ea20000300800 */
[----:B------:R-:W-:Y:S01]  /*75b0*/  IMAD R0, R0, 0x2d, RZ ;  /* 0x0000002d00007824 */ /* 0x000fe200078e02ff */
[----:B------:R-:W-:-:S02]  /*75c0*/  ISETP.GT.AND P2, PT, R28, 0x2d, PT ;  /* 0x0000002d1c00780c */ /* 0x000fc40003f44270 */
[----:B------:R-:W-:Y:S02]  /*75d0*/  ISETP.GT.AND P1, PT, R28, 0x2e, PT ;  /* 0x0000002e1c00780c */ /* 0x000fe40003f24270 */
[C---:B------:R-:W-:Y:S02]  /*75e0*/  IADD3 R2, P4, PT, R0.reuse, R6, RZ ;  /* 0x0000000600027210 */ /* 0x040fe40007f9e0ff */
[----:B------:R-:W-:Y:S02]  /*75f0*/  PRMT R26, RZ, 0x7610, R26 ;  /* 0x00007610ff1a7816 */ /* 0x000fe4000000001a */
[----:B----4-:R-:W-:Y:S01]  /*7600*/  PRMT R25, RZ, 0x7610, R25 ;  /* 0x00007610ff197816 */ /* 0x010fe20000000019 */
[----:B------:R0:W-:Y:S04]  /*7610*/  STL [R1+0x10], R12 ;  /* 0x0000100c01007387 */ /* 0x0001e80000100800 */
[----:B0-----:R-:W4:Y:S04]  /*7620*/  LDL.LU R12, [R1+0x19b4] ;  /* 0x0019b400010c7983 */ /* 0x001f280000300800 */
[----:B------:R0:W-:Y:S04]  /*7630*/  STL [R1+0xc], R11 ;  /* 0x00000c0b01007387 */ /* 0x0001e80000100800 */
[----:B0-----:R-:W4:Y:S04]  /*7640*/  LDL.LU R11, [R1+0x19b0] ;  /* 0x0019b000010b7983 */ /* 0x001f280000300800 */
[----:B------:R0:W-:Y:S04]  /*7650*/  STL [R1+0x8], R8 ;  /* 0x0000080801007387 */ /* 0x0001e80000100800 */
[----:B0-----:R-:W4:Y:S04]  /*7660*/  LDL.LU R8, [R1+0x19ac] ;  /* 0x0019ac0001087983 */ /* 0x001f280000300800 */
[----:B------:R0:W-:Y:S04]  /*7670*/  STL [R1+0x4], R10 ;  /* 0x0000040a01007387 */ /* 0x0001e80000100800 */
[----:B0-----:R-:W4:Y:S04]  /*7680*/  LDL.LU R10, [R1+0x19a8] ;  /* 0x0019a800010a7983 */ /* 0x001f280000300800 */
[----:B---3--:R0:W-:Y:S04]  /*7690*/  STL [R1], R9 ;  /* 0x0000000901007387 */ /* 0x0081e80000100800 */
[----:B0-----:R-:W3:Y:S04]  /*76a0*/  LDL.LU R9, [R1+0x19a4] ;  /* 0x0019a40001097983 */ /* 0x001ee80000300800 */
[----:B--2---:R1:W-:Y:S02]  /*76b0*/  STL [R1+0x1964], R27 ;  /* 0x0019641b01007387 */ /* 0x0043e40000100800 */
[----:B-1----:R-:W-:Y:S01]  /*76c0*/  IMAD R27, R3, 0x2e, RZ ;  /* 0x0000002e031b7824 */ /* 0x002fe200078e02ff */
[----:B------:R-:W-:-:S02]  /*76d0*/  LEA.HI.X.SX32 R3, R0, R29, 0x1, P4 ;  /* 0x0000001d00037211 */ /* 0x000fc400020f0eff */
[----:B------:R-:W0:Y:S02]  /*76e0*/  LDC R0, c[0x0][0x3a8] ;  /* 0x0000ea00ff007b82 */ /* 0x000e240000000800 */
[C---:B------:R-:W-:Y:S01]  /*76f0*/  IADD3 R4, P3, PT, R27.reuse, R6, RZ ;  /* 0x000000061b047210 */ /* 0x040fe20007f7e0ff */
[----:B------:R1:W2:Y:S03]  /*7700*/  @P2 LDG.E.U8 R26, desc[UR8][R2.64] ;  /* 0x00000008021a2981 */ /* 0x0002a6000c1e1100 */
[----:B------:R-:W-:-:S05]  /*7710*/  LEA.HI.X.SX32 R5, R27, R29, 0x1, P3 ;  /* 0x0000001d1b057211 */ /* 0x000fca00018f0eff */
[----:B------:R0:W3:Y:S02]  /*7720*/  @P1 LDG.E.U8 R25, desc[UR8][R4.64] ;  /* 0x0000000804191981 */ /* 0x0000e4000c1e1100 */
[----:B0-----:R-:W-:-:S05]  /*7730*/  IMAD R27, R0, 0x30, RZ ;  /* 0x00000030001b7824 */ /* 0x001fca00078e02ff */
[----:B-1----:R-:W-:-:S04]  /*7740*/  IADD3 R2, P4, PT, R27, R6, RZ ;  /* 0x000000061b027210 */ /* 0x002fc80007f9e0ff */
[----:B------:R-:W-:Y:S02]  /*7750*/  LEA.HI.X.SX32 R3, R27, R29, 0x1, P4 ;  /* 0x0000001d1b037211 */ /* 0x000fe400020f0eff */
[----:B------:R-:W0:Y:S01]  /*7760*/  LDC R27, c[0x0][0x3a8] ;  /* 0x0000ea00ff1b7b82 */ /* 0x000e220000000800 */
[----:B------:R-:W-:Y:S01]  /*7770*/  IMAD R0, R0, 0x31, RZ ;  /* 0x0000003100007824 */ /* 0x000fe200078e02ff */
[----:B------:R-:W-:-:S04]  /*7780*/  ISETP.GT.AND P0, PT, R28, 0x30, PT ;  /* 0x000000301c00780c */ /* 0x000fc80003f04270 */
[C---:B------:R-:W-:Y:S02]  /*7790*/  IADD3 R4, P3, PT, R0.reuse, R6, RZ ;  /* 0x0000000600047210 */ /* 0x040fe40007f7e0ff */
[----:B------:R-:W-:Y:S02]  /*77a0*/  PRMT R24, RZ, 0x7610, R24 ;  /* 0x00007610ff187816 */ /* 0x000fe40000000018 */
[----:B------:R-:W-:Y:S02]  /*77b0*/  LEA.HI.X.SX32 R5, R0, R29, 0x1, P3 ;  /* 0x0000001d00057211 */ /* 0x000fe400018f0eff */
[----:B------:R-:W-:-:S03]  /*77c0*/  ISETP.GT.AND P2, PT, R28, 0x31, PT ;  /* 0x000000311c00780c */ /* 0x000fc60003f44270 */
[----:B------:R1:W3:Y:S01]  /*77d0*/  @P0 LDG.E.U8 R24, desc[UR8][R2.64] ;  /* 0x0000000802180981 */ /* 0x0002e2000c1e1100 */
[----:B0-----:R-:W-:Y:S01]  /*77e0*/  IMAD R0, R27, 0x32, RZ ;  /* 0x000000321b007824 */ /* 0x001fe200078e02ff */
[----:B------:R-:W-:-:S04]  /*77f0*/  PRMT R23, RZ, 0x7610, R23 ;  /* 0x00007610ff177816 */ /* 0x000fc80000000017 */
[----:B-1----:R-:W-:Y:S01]  /*7800*/  IADD3 R2, P4, PT, R0, R6, RZ ;  /* 0x0000000600027210 */ /* 0x002fe20007f9e0ff */
[----:B------:R-:W-:-:S03]  /*7810*/  IMAD R27, R27, 0x33, RZ ;  /* 0x000000331b1b7824 */ /* 0x000fc600078e02ff */
[----:B------:R0:W3:Y:S01]  /*7820*/  @P2 LDG.E.U8 R23, desc[UR8][R4.64] ;  /* 0x0000000804172981 */ /* 0x0000e2000c1e1100 */
[----:B------:R-:W-:Y:S02]  /*7830*/  LEA.HI.X.SX32 R3, R0, R29, 0x1, P4 ;  /* 0x0000001d00037211 */ /* 0x000fe400020f0eff */
[----:B------:R-:W1:Y:S01]  /*7840*/  LDC R0, c[0x0][0x3a8] ;  /* 0x0000ea00ff007b82 */ /* 0x000e620000000800 */
[----:B0-----:R-:W-:-:S04]  /*7850*/  IADD3 R4, P3, PT, R27, R6, RZ ;  /* 0x000000061b047210 */ /* 0x001fc80007f7e0ff */
[----:B------:R-:W-:-:S03]  /*7860*/  LEA.HI.X.SX32 R5, R27, R29, 0x1, P3 ;  /* 0x0000001d1b057211 */ /* 0x000fc600018f0eff */
[----:B------:R-:W0:Y:S01]  /*7870*/  LDC R27, c[0x0][0x3a8] ;  /* 0x0000ea00ff1b7b82 */ /* 0x000e220000000800 */
[C---:B------:R-:W-:Y:S02]  /*7880*/  ISETP.GT.AND P1, PT, R28.reuse, 0x32, PT ;  /* 0x000000321c00780c */ /* 0x040fe40003f24270 */
[C---:B------:R-:W-:Y:S02]  /*7890*/  ISETP.GT.AND P0, PT, R28.reuse, 0x33, PT ;  /* 0x000000331c00780c */ /* 0x040fe40003f04270 */
[----:B------:R-:W-:Y:S02]  /*78a0*/  PRMT R22, RZ, 0x7610, R22 ;  /* 0x00007610ff167816 */ /* 0x000fe40000000016 */
[----:B------:R-:W-:Y:S02]  /*78b0*/  PRMT R21, RZ, 0x7610, R21 ;  /* 0x00007610ff157816 */ /* 0x000fe40000000015 */
[----:B------:R-:W-:-:S05]  /*78c0*/  ISETP.GT.AND P2, PT, R28, 0x34, PT ;  /* 0x000000341c00780c */ /* 0x000fca0003f44270 */
[----:B------:R0:W3:Y:S04]  /*78d0*/  @P1 LDG.E.U8 R22, desc[UR8][R2.64] ;  /* 0x0000000802161981 */ /* 0x0000e8000c1e1100 */
[----:B------:R0:W3:Y:S01]  /*78e0*/  @P0 LDG.E.U8 R21, desc[UR8][R4.64] ;  /* 0x0000000804150981 */ /* 0x0000e2000c1e1100 */
[----:B------:R-:W-:Y:S02]  /*78f0*/  PRMT R20, RZ, 0x7610, R20 ;  /* 0x00007610ff147816 */ /* 0x000fe40000000014 */
[C---:B------:R-:W-:Y:S02]  /*7900*/  ISETP.GT.AND P1, PT, R28.reuse, 0x35, PT ;  /* 0x000000351c00780c */ /* 0x040fe40003f24270 */
[----:B------:R-:W-:Y:S02]  /*7910*/  PRMT R19, RZ, 0x7610, R19 ;  /* 0x00007610ff137816 */ /* 0x000fe40000000013 */
[----:B------:R-:W-:-:S02]  /*7920*/  ISETP.GT.AND P0, PT, R28, 0x36, PT ;  /* 0x000000361c00780c */ /* 0x000fc40003f04270 */
[----:B------:R-:W-:Y:S02]  /*7930*/  PRMT R18, RZ, 0x7610, R18 ;  /* 0x00007610ff127816 */ /* 0x000fe40000000012 */
[----:B------:R-:W-:Y:S02]  /*7940*/  PRMT R17, RZ, 0x7610, R17 ;  /* 0x00007610ff117816 */ /* 0x000fe40000000011 */
[----:B------:R-:W-:Y:S02]  /*7950*/  PRMT R16, RZ, 0x7610, R16 ;  /* 0x00007610ff107816 */ /* 0x000fe40000000010 */
[----:B------:R-:W-:Y:S02]  /*7960*/  PRMT R15, RZ, 0x7610, R15 ;  /* 0x00007610ff0f7816 */ /* 0x000fe4000000000f */
[----:B------:R-:W-:Y:S02]  /*7970*/  PRMT R14, RZ, 0x7610, R14 ;  /* 0x00007610ff0e7816 */ /* 0x000fe4000000000e */
[----:B------:R-:W-:-:S02]  /*7980*/  PRMT R13, RZ, 0x7610, R13 ;  /* 0x00007610ff0d7816 */ /* 0x000fc4000000000d */
[----:B----4-:R-:W-:Y:S01]  /*7990*/  PRMT R12, RZ, 0x7610, R12 ;  /* 0x00007610ff0c7816 */ /* 0x010fe2000000000c */
[----:B--2---:R-:W-:Y:S04]  /*79a0*/  STL [R1+0x1968], R26 ;  /* 0x0019681a01007387 */ /* 0x004fe80000100800 */
[----:B---3--:R1:W-:Y:S02]  /*79b0*/  STL [R1+0x196c], R25 ;  /* 0x00196c1901007387 */ /* 0x0083e40000100800 */
[C---:B-1----:R-:W-:Y:S02]  /*79c0*/  IMAD R25, R0.reuse, 0x34, RZ ;  /* 0x0000003400197824 */ /* 0x042fe400078e02ff */
[----:B------:R-:W-:-:S03]  /*79d0*/  IMAD R0, R0, 0x35, RZ ;  /* 0x0000003500007824 */ /* 0x000fc600078e02ff */
[CC--:B0-----:R-:W-:Y:S02]  /*79e0*/  IADD3 R2, P4, PT, R25.reuse, R6.reuse, RZ ;  /* 0x0000000619027210 */ /* 0x0c1fe40007f9e0ff */
[C---:B------:R-:W-:Y:S02]  /*79f0*/  IADD3 R4, P3, PT, R0.reuse, R6, RZ ;  /* 0x0000000600047210 */ /* 0x040fe40007f7e0ff */
[-C--:B------:R-:W-:Y:S02]  /*7a00*/  LEA.HI.X.SX32 R3, R25, R29.reuse, 0x1, P4 ;  /* 0x0000001d19037211 */ /* 0x080fe400020f0eff */
[----:B------:R-:W-:Y:S01]  /*7a10*/  LEA.HI.X.SX32 R5, R0, R29, 0x1, P3 ;  /* 0x0000001d00057211 */ /* 0x000fe200018f0eff */
[C---:B------:R-:W-:Y:S02]  /*7a20*/  IMAD R0, R27.reuse, 0x36, RZ ;  /* 0x000000361b007824 */ /* 0x040fe400078e02ff */
[----:B------:R0:W2:Y:S01]  /*7a30*/  @P2 LDG.E.U8 R20, desc[UR8][R2.64] ;  /* 0x0000000802142981 */ /* 0x0000a2000c1e1100 */
[----:B------:R-:W-:-:S03]  /*7a40*/  IMAD R25, R27, 0x37, RZ ;  /* 0x000000371b197824 */ /* 0x000fc600078e02ff */
[----:B------:R1:W3:Y:S01]  /*7a50*/  @P1 LDG.E.U8 R19, desc[UR8][R4.64] ;  /* 0x0000000804131981 */ /* 0x0002e2000c1e1100 */
[----:B0-----:R-:W-:-:S04]  /*7a60*/  IADD3 R2, P4, PT, R0, R6, RZ ;  /* 0x0000000600027210 */ /* 0x001fc80007f9e0ff */
[-C--:B------:R-:W-:Y:S02]  /*7a70*/  LEA.HI.X.SX32 R3, R0, R29.reuse, 0x1, P4 ;  /* 0x0000001d00037211 */ /* 0x080fe400020f0eff */
[----:B------:R-:W0:Y:S01]  /*7a80*/  LDC R0, c[0x0][0x3a8] ;  /* 0x0000ea00ff007b82 */ /* 0x000e220000000800 */
[C---:B------:R-:W-:Y:S02]  /*7a90*/  ISETP.GT.AND P2, PT, R28.reuse, 0x37, PT ;  /* 0x000000371c00780c */ /* 0x040fe40003f44270 */
[C---:B-1----:R-:W-:Y:S01]  /*7aa0*/  IADD3 R4, P3, PT, R25.reuse, R6, RZ ;  /* 0x0000000619047210 */ /* 0x042fe20007f7e0ff */
[----:B------:R1:W4:Y:S03]  /*7ab0*/  @P0 LDG.E.U8 R18, desc[UR8][R2.64] ;  /* 0x0000000802120981 */ /* 0x000326000c1e1100 */
[----:B------:R-:W-:Y:S02]  /*7ac0*/  LEA.HI.X.SX32 R5, R25, R29, 0x1, P3 ;  /* 0x0000001d19057211 */ /* 0x000fe400018f0eff */
[----:B------:R-:W-:-:S05]  /*7ad0*/  ISETP.GT.AND P1, PT, R28, 0x38, PT ;  /* 0x000000381c00780c */ /* 0x000fca0003f24270 */
[----:B------:R0:W2:Y:S02]  /*7ae0*/  @P2 LDG.E.U8 R17, desc[UR8][R4.64] ;  /* 0x0000000804112981 */ /* 0x0000a4000c1e1100 */
[C---:B0-----:R-:W-:Y:S02]  /*7af0*/  IMAD R25, R0.reuse, 0x38, RZ ;  /* 0x0000003800197824 */ /* 0x041fe400078e02ff */
[----:B------:R-:W-:-:S03]  /*7b00*/  IMAD R0, R0, 0x39, RZ ;  /* 0x0000003900007824 */ /* 0x000fc600078e02ff */
[CC--:B-1----:R-:W-:Y:S02]  /*7b10*/  IADD3 R2, P4, PT, R25.reuse, R6.reuse, RZ ;  /* 0x0000000619027210 */ /* 0x0c2fe40007f9e0ff */
[C---:B------:R-:W-:Y:S02]  /*7b20*/  IADD3 R4, P3, PT, R0.reuse, R6, RZ ;  /* 0x0000000600047210 */ /* 0x040fe40007f7e0ff */
[-C--:B------:R-:W-:Y:S02]  /*7b30*/  LEA.HI.X.SX32 R3, R25, R29.reuse, 0x1, P4 ;  /* 0x0000001d19037211 */ /* 0x080fe400020f0eff */
[----:B------:R-:W-:Y:S01]  /*7b40*/  LEA.HI.X.SX32 R5, R0, R29, 0x1, P3 ;  /* 0x0000001d00057211 */ /* 0x000fe200018f0eff */
[----:B------:R-:W-:Y:S02]  /*7b50*/  IMAD R0, R7, 0x3a, RZ ;  /* 0x0000003a07007824 */ /* 0x000fe400078e02ff */
[----:B------:R0:W3:Y:S01]  /*7b60*/  @P1 LDG.E.U8 R16, desc[UR8][R2.64] ;  /* 0x0000000802101981 */ /* 0x0000e2000c1e1100 */
[----:B------:R-:W-:-:S02]  /*7b70*/  ISETP.GT.AND P0, PT, R28, 0x39, PT ;  /* 0x000000391c00780c */ /* 0x000fc40003f04270 */
[----:B0-----:R-:W-:-:S04]  /*7b80*/  IADD3 R2, P4, PT, R0, R6, RZ ;  /* 0x0000000600027210 */ /* 0x001fc80007f9e0ff */
[----:B------:R-:W-:Y:S01]  /*7b90*/  LEA.HI.X.SX32 R3, R0, R29, 0x1, P4 ;  /* 0x0000001d00037211 */ /* 0x000fe200020f0eff */
[----:B------:R-:W-:Y:S01]  /*7ba0*/  IMAD R7, R7, 0x3b, RZ ;  /* 0x0000003b07077824 */ /* 0x000fe200078e02ff */
[----:B------:R-:W0:Y:S01]  /*7bb0*/  LDC R0, c[0x0][0x3a8] ;  /* 0x0000ea00ff007b82 */ /* 0x000e220000000800 */
[----:B------:R-:W-:-:S04]  /*7bc0*/  ISETP.GT.AND P2, PT, R28, 0x3a, PT ;  /* 0x0000003a1c00780c */ /* 0x000fc80003f44270 */
[----:B------:R1:W3:Y:S01]  /*7bd0*/  @P0 LDG.E.U8 R15, desc[UR8][R4.64] ;  /* 0x00000008040f0981 */ /* 0x0002e2000c1e1100 */
[----:B------:R-:W-:Y:S02]  /*7be0*/  ISETP.GT.AND P1, PT, R28, 0x3b, PT ;  /* 0x0000003b1c00780c */ /* 0x000fe40003f24270 */
[----:B-1----:R-:W-:-:S06]  /*7bf0*/  IADD3 R4, P3, PT, R7, R6, RZ ;  /* 0x0000000607047210 */ /* 0x002fcc0007f7e0ff */
[----:B------:R-:W3:Y:S01]  /*7c00*/  @P2 LDG.E.U8 R14, desc[UR8][R2.64] ;  /* 0x00000008020e2981 */ /* 0x000ee2000c1e1100 */
[----:B------:R-:W-:-:S05]  /*7c10*/  LEA.HI.X.SX32 R5, R7, R29, 0x1, P3 ;  /* 0x0000001d07057211 */ /* 0x000fca00018f0eff */
[----:B------:R1:W3:Y:S01]  /*7c20*/  @P1 LDG.E.U8 R13, desc[UR8][R4.64] ;  /* 0x00000008040d1981 */ /* 0x0002e2000c1e1100 */
[C---:B0-----:R-:W-:Y:S02]  /*7c30*/  IMAD R7, R0.reuse, 0x3c, RZ ;  /* 0x0000003c00077824 */ /* 0x041fe400078e02ff */
[----:B------:R-:W-:-:S05]  /*7c40*/  IMAD R0, R0, 0x3d, RZ ;  /* 0x0000003d00007824 */ /* 0x000fca00078e02ff */
[----:B-1----:R-:W-:-:S04]  /*7c50*/  IADD3 R4, P3, PT, R0, R6, RZ ;  /* 0x0000000600047210 */ /* 0x002fc80007f7e0ff */
[-C--:B------:R-:W-:Y:S02]  /*7c60*/  LEA.HI.X.SX32 R5, R0, R29.reuse, 0x1, P3 ;  /* 0x0000001d00057211 */ /* 0x080fe400018f0eff */
[----:B------:R-:W0:Y:S01]  /*7c70*/  LDC R0, c[0x0][0x3a8] ;  /* 0x0000ea00ff007b82 */ /* 0x000e220000000800 */
[C---:B------:R-:W-:Y:S02]  /*7c80*/  ISETP.GT.AND P0, PT, R28.reuse, 0x3c, PT ;  /* 0x0000003c1c00780c */ /* 0x040fe40003f04270 */
[C---:B------:R-:W-:Y:S02]  /*7c90*/  ISETP.GT.AND P2, PT, R28.reuse, 0x3d, PT ;  /* 0x0000003d1c00780c */ /* 0x040fe40003f44270 */
[C---:B------:R-:W-:Y:S02]  /*7ca0*/  IADD3 R2, P4, PT, R7.reuse, R6, RZ ;  /* 0x0000000607027210 */ /* 0x040fe40007f9e0ff */
[----:B------:R-:W-:Y:S02]  /*7cb0*/  ISETP.GT.AND P1, PT, R28, 0x3e, PT ;  /* 0x0000003e1c00780c */ /* 0x000fe40003f24270 */
[----:B------:R-:W-:-:S02]  /*7cc0*/  LEA.HI.X.SX32 R3, R7, R29, 0x1, P4 ;  /* 0x0000001d07037211 */ /* 0x000fc400020f0eff */
[----:B------:R-:W-:-:S03]  /*7cd0*/  PRMT R11, RZ, 0x7610, R11 ;  /* 0x00007610ff0b7816 */ /* 0x000fc6000000000b */
[----:B------:R1:W3:Y:S01]  /*7ce0*/  @P0 LDG.E.U8 R12, desc[UR8][R2.64] ;  /* 0x00000008020c0981 */ /* 0x0002e2000c1e1100 */
[----:B------:R-:W-:-:S03]  /*7cf0*/  PRMT R8, RZ, 0x7610, R8 ;  /* 0x00007610ff087816 */ /* 0x000fc60000000008 */
[----:B------:R0:W3:Y:S02]  /*7d00*/  @P2 LDG.E.U8 R11, desc[UR8][R4.64] ;  /* 0x00000008040b2981 */ /* 0x0000e4000c1e1100 */
[----:B0-----:R-:W-:-:S05]  /*7d10*/  IMAD R7, R0, 0x3e, RZ ;  /* 0x0000003e00077824 */ /* 0x001fca00078e02ff */
[----:B-1----:R-:W-:-:S04]  /*7d20*/  IADD3 R2, P0, PT, R7, R6, RZ ;  /* 0x0000000607027210 */ /* 0x002fc80007f1e0ff */
[----:B------:R-:W-:-:S05]  /*7d30*/  LEA.HI.X.SX32 R3, R7, R29, 0x1, P0 ;  /* 0x0000001d07037211 */ /* 0x000fca00000f0eff */
[----:B------:R-:W3:Y:S01]  /*7d40*/  @P1 LDG.E.U8 R8, desc[UR8][R2.64] ;  /* 0x0000000802081981 */ /* 0x000ee2000c1e1100 */
[C---:B------:R-:W-:Y:S02]  /*7d50*/  ISETP.GT.AND P3, PT, R28.reuse, 0x2f, PT ;  /* 0x0000002f1c00780c */ /* 0x040fe40003f64270 */
[----:B------:R-:W-:Y:S02]  /*7d60*/  ISETP.GT.AND P4, PT, R28, 0x3f, PT ;  /* 0x0000003f1c00780c */ /* 0x000fe40003f84270 */
[----:B------:R-:W-:Y:S02]  /*7d70*/  PRMT R10, RZ, 0x7610, R10 ;  /* 0x00007610ff0a7816 */ /* 0x000fe4000000000a */
[----:B------:R-:W-:Y:S01]  /*7d80*/  PRMT R9, RZ, 0x7610, R9 ;  /* 0x00007610ff097816 */ /* 0x000fe20000000009 */
[----:B----4-:R-:W-:Y:S04]  /*7d90*/  STL [R1+0x19a0], R18 ;  /* 0x0019a01201007387 */ /* 0x010fe80000100800 */
[----:B--2---:R-:W-:Y:S04]  /*7da0*/  STL [R1+0x1994], R17 ;  /* 0x0019941101007387 */ /* 0x004fe80000100800 */
[----:B---3--:R-:W-:Y:S04]  /*7db0*/  STL [R1+0x198c], R16 ;  /* 0x00198c1001007387 */ /* 0x008fe80000100800 */
[----:B------:R0:W-:Y:S04]  /*7dc0*/  STL [R1+0x1980], R15 ;  /* 0x0019800f01007387 */ /* 0x0001e80000100800 */
[----:B------:R-:W-:Y:S04]  /*7dd0*/  STL [R1+0x1974], R14 ;  /* 0x0019740e01007387 */ /* 0x000fe80000100800 */
[----:B------:R-:W-:Y:S04]  /*7de0*/  STL [R1+0x1970], R13 ;  /* 0x0019700d01007387 */ /* 0x000fe80000100800 */
[----:B0-----:R-:W2:Y:S01]  /*7df0*/  LDL.LU R15, [R1+0x208] ;  /* 0x00020800010f7983 */ /* 0x001ea20000300800 */
[----:B------:R-:W-:-:S02]  /*7e00*/  IMAD R16, R0, 0x2f, RZ ;  /* 0x0000002f00107824 */ /* 0x000fc400078e02ff */
[----:B------:R-:W-:Y:S01]  /*7e10*/  IMAD R0, R0, 0x3f, RZ ;  /* 0x0000003f00007824 */ /* 0x000fe200078e02ff */
[----:B------:R-:W3:Y:S02]  /*7e20*/  LDL.LU R17, [R1+0x138] ;  /* 0x0001380001117983 */ /* 0x000ee40000300800 */
[-C--:B------:R-:W-:Y:S02]  /*7e30*/  IADD3 R4, P2, PT, R16, R6.reuse, RZ ;  /* 0x0000000610047210 */ /* 0x080fe40007f5e0ff */
[----:B------:R-:W-:Y:S01]  /*7e40*/  IADD3 R6, P0, PT, R0, R6, RZ ;  /* 0x0000000600067210 */ /* 0x000fe20007f1e0ff */
[----:B------:R-:W4:Y:S01]  /*7e50*/  LDL.LU R27, [R1+0x88] ;  /* 0x00008800011b7983 */ /* 0x000f220000300800 */
[-C--:B------:R-:W-:Y:S02]  /*7e60*/  LEA.HI.X.SX32 R5, R16, R29.reuse, 0x1, P2 ;  /* 0x0000001d10057211 */ /* 0x080fe400010f0eff */
[----:B------:R-:W-:-:S03]  /*7e70*/  LEA.HI.X.SX32 R7, R0, R29, 0x1, P0 ;  /* 0x0000001d00077211 */ /* 0x000fc600000f0eff */
[----:B------:R-:W4:Y:S04]  /*7e80*/  @P3 LDG.E.U8 R10, desc[UR8][R4.64] ;  /* 0x00000008040a3981 */ /* 0x000f28000c1e1100 */
[----:B------:R-:W4:Y:S04]  /*7e90*/  @P4 LDG.E.U8 R9, desc[UR8][R6.64] ;  /* 0x0000000806094981 */ /* 0x000f28000c1e1100 */
[----:B------:R-:W-:Y:S04]  /*7ea0*/  STL [R1+0x1978], R12 ;  /* 0x0019780c01007387 */ /* 0x000fe80000100800 */
[----:B------:R-:W-:Y:S04]  /*7eb0*/  STL [R1+0x197c], R11 ;  /* 0x00197c0b01007387 */ /* 0x000fe80000100800 */
[----:B------:R0:W-:Y:S04]  /*7ec0*/  STL [R1+0x1984], R28 ;  /* 0x0019841c01007387 */ /* 0x0001e80000100800 */
[----:B------:R-:W4:Y:S04]  /*7ed0*/  LDL.LU R26, [R1+0x204] ;  /* 0x00020400011a7983 */ /* 0x000f280000300800 */
[----:B------:R-:W-:Y:S04]  /*7ee0*/  STL [R1+0x1988], R8 ;  /* 0x0019880801007387 */ /* 0x000fe80000100800 */
[----:B------:R-:W4:Y:S04]  /*7ef0*/  LDL.LU R0, [R1+0x134] ;  /* 0x0001340001007983 */ /* 0x000f280000300800 */
[----:B------:R-:W4:Y:S04]  /*7f00*/  LDL.LU R25, [R1+0x84] ;  /* 0x0000840001197983 */ /* 0x000f280000300800 */
[----:B0-----:R-:W4:Y:S04]  /*7f10*/  LDL.LU R28, [R1+0x200] ;  /* 0x00020000011c7983 */ /* 0x001f280000300800 */
[----:B------:R-:W4:Y:S04]  /*7f20*/  LDL.LU R16, [R1+0x130] ;  /* 0x0001300001107983 */ /* 0x000f280000300800 */
[----:B------:R-:W4:Y:S04]  /*7f30*/  LDL.LU R12, [R1+0x80] ;  /* 0x00008000010c7983 */ /* 0x000f280000300800 */
[----:B------:R-:W4:Y:S04]  /*7f40*/  LDL.LU R13, [R1+0x1cc] ;  /* 0x0001cc00010d7983 */ /* 0x000f280000300800 */
[----:B------:R-:W4:Y:S04]  /*7f50*/  LDL.LU R14, [R1+0xdc] ;  /* 0x0000dc00010e7983 */ /* 0x000f280000300800 */
[----:B------:R-:W4:Y:S01]  /*7f60*/  LDL.LU R18, [R1+0x2c] ;  /* 0x00002c0001127983 */ /* 0x000f220000300800 */
[----:B------:R-:W0:Y:S03]  /*7f70*/  S2R R3, SR_TID.X ;  /* 0x0000000000037919 */ /* 0x000e260000002100 */
[----:B------:R0:W-:Y:S02]  /*7f80*/  STL [R1+0xa8c], R29 ;  /* 0x000a8c1d01007387 */ /* 0x0001e40000100800 */
[----:B0-----:R-:W-:Y:S01]  /*7f90*/  LOP3.LUT R29, R3, 0x1ff, RZ, 0xc0, !PT ;  /* 0x000001ff031d7812 */ /* 0x001fe200078ec0ff */
[----:B------:R-:W-:Y:S06]  /*7fa0*/  BAR.SYNC.DEFER_BLOCKING 0x0 ;  /* 0x0000000000007b1d */ /* 0x000fec0000010000 */
[----:B------:R-:W-:Y:S04]  /*7fb0*/  STL [R1+0x1990], R3 ;  /* 0x0019900301007387 */ /* 0x000fe80000100800 */
[----:B--2---:R0:W-:Y:S02]  /*7fc0*/  STS.U8 [R29+UR5], R15 ;  /* 0x0000000f1d007988 */ /* 0x0041e40008000005 */
[----:B0-----:R-:W0:Y:S02]  /*7fd0*/  S2R R15, SR_TID.X ;  /* 0x00000000000f7919 */ /* 0x001e240000002100 */
[----:B---3--:R1:W-:Y:S04]  /*7fe0*/  STS.U8 [R29+UR5+0x2000], R17 ;  /* 0x002000111d007988 */ /* 0x0083e80008000005 */
[----:B----4-:R-:W-:Y:S04]  /*7ff0*/  STL [R1+0x1998], R10 ;  /* 0x0019980a01007387 */ /* 0x010fe80000100800 */
[----:B------:R-:W-:Y:S04]  /*8000*/  STL [R1+0x199c], R9 ;  /* 0x00199c0901007387 */ /* 0x000fe80000100800 */
[----:B------:R2:W-:Y:S04]  /*8010*/  STS.U8 [R29+UR5+0x4000], R27 ;  /* 0x0040001b1d007988 */ /* 0x0005e80008000005 */
[----:B-1----:R-:W3:Y:S04]  /*8020*/  LDL.LU R17, [R1+0x1c8] ;  /* 0x0001c80001117983 */ /* 0x002ee80000300800 */
[----:B------:R-:W-:Y:S04]  /*8030*/  STS.U8 [R29+UR5+0x6000], R24 ;  /* 0x006000181d007988 */ /* 0x000fe80008000005 */
[----:B--2---:R-:W2:Y:S01]  /*8040*/  LDL.LU R27, [R1+0xd8] ;  /* 0x0000d800011b7983 */ /* 0x004ea20000300800 */
[----:B0-----:R-:W-:-:S03]  /*8050*/  LOP3.LUT R11, R15, 0x1ff, RZ, 0xc0, !PT ;  /* 0x000001ff0f0b7812 */ /* 0x001fc600078ec0ff */
[----:B------:R-:W4:Y:S01]  /*8060*/  LDL.LU R15, [R1+0x1c] ;  /* 0x00001c00010f7983 */ /* 0x000f220000300800 */
[----:B------:R-:W-:-:S03]  /*8070*/  LOP3.LUT R2, R11, 0x8, RZ, 0x3c, !PT ;  /* 0x000000080b027812 */ /* 0x000fc600078e3cff */
[----:B------:R-:W-:Y:S04]  /*8080*/  STL [R1+0x1930], R24 ;  /* 0x0019301801007387 */ /* 0x000fe80000100800 */
[----:B------:R0:W-:Y:S04]  /*8090*/  STS.U8 [R2+UR5+0x200], R26 ;  /* 0x0002001a02007988 */ /* 0x0001e80008000005 */
[----:B------:R-:W-:Y:S01]  /*80a0*/  STL [R1+0x193c], R24 ;  /* 0x00193c1801007387 */ /* 0x000fe20000100800 */
[----:B0-----:R-:W0:Y:S03]  /*80b0*/  S2R R26, SR_TID.X ;  /* 0x00000000001a7919 */ /* 0x001e260000002100 */
[----:B------:R-:W-:Y:S04]  /*80c0*/  STL [R1+0x1948], R24 ;  /* 0x0019481801007387 */ /* 0x000fe80000100800 */
[----:B------:R-:W-:Y:S04]  /*80d0*/  STL [R1+0x1954], R24 ;  /* 0x0019541801007387 */ /* 0x000fe80000100800 */
[----:B------:R1:W-:Y:S04]  /*80e0*/  STS.U8 [R2+UR5+0x2200], R0 ;  /* 0x0022000002007988 */ /* 0x0003e80008000005 */
[----:B-1----:R-:W4:Y:S04]  /*80f0*/  LDL.LU R0, [R1+0x1c4] ;  /* 0x0001c40001007983 */ /* 0x002f280000300800 */
[----:B------:R1:W-:Y:S01]  /*8100*/  STS.U8 [R2+UR5+0x4200], R25 ;  /* 0x0042001902007988 */ /* 0x0003e20008000005 */
[----:B0-----:R-:W-:-:S03]  /*8110*/  LOP3.LUT R11, R26, 0x1ff, RZ, 0xc0, !PT ;  /* 0x000001ff1a0b7812 */ /* 0x001fc600078ec0ff */
[----:B------:R0:W-:Y:S01]  /*8120*/  STS.U8 [R2+UR5+0x6200], R23 ;  /* 0x0062001702007988 */ /* 0x0001e20008000005 */
[----:B------:R-:W-:-:S03]  /*8130*/  LOP3.LUT R3, R11, 0x10, RZ, 0x3c, !PT ;  /* 0x000000100b037812 */ /* 0x000fc600078e3cff */
[----:B-1----:R-:W4:Y:S04]  /*8140*/  LDL.LU R25, [R1+0xd4] ;  /* 0x0000d40001197983 */ /* 0x002f280000300800 */
[----:B------:R-:W-:Y:S01]  /*8150*/  STS.U8 [R3+UR5+0x400], R28 ;  /* 0x0004001c03007988 */ /* 0x000fe20008000005 */
[----:B0-----:R-:W-:-:S03]  /*8160*/  LOP3.LUT R2, R11, 0x18, RZ, 0x3c, !PT ;  /* 0x000000180b027812 */ /* 0x001fc600078e3cff */
[----:B------:R-:W-:Y:S04]  /*8170*/  STS.U8 [R3+UR5+0x2400], R16 ;  /* 0x0024001003007988 */ /* 0x000fe80008000005 */
[----:B------:R-:W4:Y:S04]  /*8180*/  LDL.LU R26, [R1+0x18] ;  /* 0x00001800011a7983 */ /* 0x000f280000300800 */
[----:B------:R-:W-:Y:S04]  /*8190*/  STS.U8 [R3+UR5+0x4400], R12 ;  /* 0x0044000c03007988 */ /* 0x000fe80008000005 */
[----:B------:R-:W-:Y:S04]  /*81a0*/  STL [R1+0x1934], R23 ;  /* 0x0019341701007387 */ /* 0x000fe80000100800 */
[----:B------:R-:W-:Y:S04]  /*81b0*/  STS.U8 [R3+UR5+0x6400], R22 ;  /* 0x0064001603007988 */ /* 0x000fe80008000005 */
[----:B------:R-:W-:Y:S04]  /*81c0*/  STL [R1+0x1940], R23 ;  /* 0x0019401701007387 */ /* 0x000fe80000100800 */
[----:B------:R-:W-:Y:S04]  /*81d0*/  STS.U8 [R2+UR5+0x600], R13 ;  /* 0x0006000d02007988 */ /* 0x000fe80008000005 */
[----:B------:R-:W-:Y:S04]  /*81e0*/  STL [R1+0x194c], R23 ;  /* 0x00194c1701007387 */ /* 0x000fe80000100800 */
[----:B------:R-:W-:Y:S04]  /*81f0*/  STS.U8 [R2+UR5+0x2600], R14 ;  /* 0x0026000e02007988 */ /* 0x000fe80008000005 */
[----:B------:R0:W-:Y:S04]  /*8200*/  STS.U8 [R2+UR5+0x4600], R18 ;  /* 0x0046001202007988 */ /* 0x0001e80008000005 */
[----:B------:R-:W4:Y:S04]  /*8210*/  LDL.LU R11, [R1+0x1c0] ;  /* 0x0001c000010b7983 */ /* 0x000f280000300800 */
[----:B0-----:R-:W4:Y:S01]  /*8220*/  LDL.LU R18, [R1+0xd0] ;  /* 0x0000d00001127983 */ /* 0x001f220000300800 */
[----:B------:R-:W0:Y:S03]  /*8230*/  S2R R16, SR_TID.X ;  /* 0x0000000000107919 */ /* 0x000e260000002100 */
[----:B------:R1:W-:Y:S04]  /*8240*/  STS.U8 [R2+UR5+0x6600], R21 ;  /* 0x0066001502007988 */ /* 0x0003e80008000005 */
[----:B------:R-:W4:Y:S04]  /*8250*/  LDL.LU R7, [R1+0x14] ;  /* 0x0000140001077983 */ /* 0x000f280000300800 */
[----:B------:R-:W4:Y:S04]  /*8260*/  LDL.LU R8, [R1+0x1ac] ;  /* 0x0001ac0001087983 */ /* 0x000f280000300800 */
[----:B------:R-:W4:Y:S01]  /*8270*/  LDL.LU R10, [R1+0xcc] ;  /* 0x0000cc00010a7983 */ /* 0x000f220000300800 */
[----:B0-----:R-:W-:-:S04]  /*8280*/  LOP3.LUT R16, R16, 0x1ff, RZ, 0xc0, !PT ;  /* 0x000001ff10107812 */ /* 0x001fc800078ec0ff */
[C---:B------:R-:W-:Y:S02]  /*8290*/  LOP3.LUT R3, R16.reuse, 0x20, RZ, 0x3c, !PT ;  /* 0x0000002010037812 */ /* 0x040fe400078e3cff */
[----:B-1----:R-:W-:-:S03]  /*82a0*/  LOP3.LUT R2, R16, 0x28, RZ, 0x3c, !PT ;  /* 0x0000002810027812 */ /* 0x002fc600078e3cff */
[----:B---3--:R0:W-:Y:S04]  /*82b0*/  STS.U8 [R3+UR5+0x800], R17 ;  /* 0x0008001103007988 */ /* 0x0081e80008000005 */
[----:B--2---:R1:W-:Y:S04]  /*82c0*/  STS.U8 [R3+UR5+0x2800], R27 ;  /* 0x0028001b03007988 */ /* 0x0043e80008000005 */
[----:B0-----:R-:W2:Y:S04]  /*82d0*/  LDL.LU R17, [R1+0x10] ;  /* 0x0000100001117983 */ /* 0x001ea80000300800 */
[----:B----4-:R0:W-:Y:S04]  /*82e0*/  STS.U8 [R3+UR5+0x4800], R15 ;  /* 0x0048000f03007988 */ /* 0x0101e80008000005 */
[----:B------:R-:W-:Y:S04]  /*82f0*/  STS.U8 [R3+UR5+0x6800], R20 ;  /* 0x0068001403007988 */ /* 0x000fe80008000005 */
[----:B-1----:R-:W3:Y:S04]  /*8300*/  LDL.LU R27, [R1+0x1a8] ;  /* 0x0001a800011b7983 */ /* 0x002ee80000300800 */
[----:B------:R-:W4:Y:S04]  /*8310*/  LDL.LU R6, [R1+0xc8] ;  /* 0x0000c80001067983 */ /* 0x000f280000300800 */
[----:B------:R-:W2:Y:S04]  /*8320*/  LDL.LU R16, [R1+0xc] ;  /* 0x00000c0001107983 */ /* 0x000ea80000300800 */
[----:B------:R-:W2:Y:S04]  /*8330*/  LDL.LU R13, [R1+0x1a4] ;  /* 0x0001a400010d7983 */ /* 0x000ea80000300800 */
[----:B------:R-:W2:Y:S04]  /*8340*/  LDL.LU R28, [R1+0xc4] ;  /* 0x0000c400011c7983 */ /* 0x000ea80000300800 */
[----:B0-----:R-:W2:Y:S04]  /*8350*/  LDL.LU R15, [R1+0x8] ;  /* 0x00000800010f7983 */ /* 0x001ea80000300800 */
[----:B------:R-:W2:Y:S04]  /*8360*/  LDL.LU R12, [R1+0x1a0] ;  /* 0x0001a000010c7983 */ /* 0x000ea80000300800 */
[----:B------:R-:W2:Y:S04]  /*8370*/  LDL.LU R5, [R1+0xc0] ;  /* 0x0000c00001057983 */ /* 0x000ea80000300800 */
[----:B------:R0:W-:Y:S04]  /*8380*/  STS.U8 [R2+UR5+0xa00], R0 ;  /* 0x000a000002007988 */ /* 0x0001e80008000005 */
[----:B------:R-:W2:Y:S01]  /*8390*/  LDL.LU R14, [R1+0x4] ;  /* 0x00000400010e7983 */ /* 0x000ea20000300800 */
[----:B0-----:R-:W0:Y:S03]  /*83a0*/  S2R R0, SR_TID.X ;  /* 0x0000000000007919 */ /* 0x001e260000002100 */
[----:B------:R1:W-:Y:S04]  /*83b0*/  STS.U8 [R2+UR5+0x2a00], R25 ;  /* 0x002a001902007988 */ /* 0x0003e80008000005 */
[----:B------:R0:W-:Y:S04]  /*83c0*/  STS.U8 [R2+UR5+0x4a00], R26 ;  /* 0x004a001a02007988 */ /* 0x0001e80008000005 */
[----:B------:R0:W-:Y:S02]  /*83d0*/  STS.U8 [R2+UR5+0x6a00], R19 ;  /* 0x006a001302007988 */ /* 0x0001e40008000005 */
[----:B0-----:R-:W-:-:S02]  /*83e0*/  LOP3.LUT R3, R0, 0x1ff, RZ, 0xc0, !PT ;  /* 0x000001ff00037812 */ /* 0x001fc400078ec0ff */
[----:B------:R-:W2:Y:S02]  /*83f0*/  LDL.LU R0, [R1+0x15c] ;  /* 0x00015c0001007983 */ /* 0x000ea40000300800 */
[C---:B------:R-:W-:Y:S02]  /*8400*/  LOP3.LUT R9, R3.reuse, 0x30, RZ, 0x3c, !PT ;  /* 0x0000003003097812 */ /* 0x040fe400078e3cff */
[----:B-1----:R-:W2:Y:S04]  /*8410*/  LDL.LU R25, [R1+0xac] ;  /* 0x0000ac0001197983 */ /* 0x002ea80000300800 */
[----:B------:R-:W2:Y:S04]  /*8420*/  LDL.LU R26, [R1] ;  /* 0x00000000011a7983 */ /* 0x000ea80000300800 */
[----:B------:R-:W2:Y:S04]  /*8430*/  LDL.LU R4, [R1+0x158] ;  /* 0x0001580001047983 */ /* 0x000ea80000300800 */
[----:B------:R-:W2:Y:S04]  /*8440*/  LDL.LU R2, [R1+0xa8] ;  /* 0x0000a80001027983 */ /* 0x000ea80000300800 */
[----:B------:R-:W-:Y:S04]  /*8450*/  STS.U8 [R9+UR5+0xc00], R11 ;  /* 0x000c000b09007988 */ /* 0x000fe80008000005 */
[----:B------:R0:W-:Y:S04]  /*8460*/  STS.U8 [R9+UR5+0x2c00], R18 ;  /* 0x002c001209007988 */ /* 0x0001e80008000005 */
[----:B0-----:R-:W2:Y:S01]  /*8470*/  LDL.LU R18, [R1+0x19a0] ;  /* 0x0019a00001127983 */ /* 0x001ea20000300800 */
[----:B------:R-:W-:-:S03]  /*8480*/  LOP3.LUT R3, R3, 0x38, RZ, 0x3c, !PT ;  /* 0x0000003803037812 */ /* 0x000fc600078e3cff */
[----:B------:R0:W-:Y:S04]  /*8490*/  STS.U8 [R9+UR5+0x4c00], R7 ;  /* 0x004c000709007988 */ /* 0x0001e80008000005 */
[----:B0-----:R-:W3:Y:S01]  /*84a0*/  LDL.LU R7, [R1+0x154] ;  /* 0x0001540001077983 */ /* 0x001ee20000300800 */
[----:B------:R-:W0:Y:S03]  /*84b0*/  S2R R11, SR_TID.X ;  /* 0x00000000000b7919 */ /* 0x000e260000002100 */
[----:B--2---:R1:W-:Y:S04]  /*84c0*/  STS.U8 [R9+UR5+0x6c00], R18 ;  /* 0x006c001209007988 */ /* 0x0043e80008000005 */
[----:B------:R-:W-:Y:S04]  /*84d0*/  STS.U8 [R3+UR5+0xe00], R8 ;  /* 0x000e000803007988 */ /* 0x000fe80008000005 */
[----:B------:R2:W-:Y:S04]  /*84e0*/  STS.U8 [R3+UR5+0x2e00], R10 ;  /* 0x002e000a03007988 */ /* 0x0005e80008000005 */
[----:B-1----:R-:W3:Y:S04]  /*84f0*/  LDL.LU R9, [R1+0x199c] ;  /* 0x00199c0001097983 */ /* 0x002ee80000300800 */
[----:B------:R1:W-:Y:S04]  /*8500*/  STS.U8 [R3+UR5+0x4e00], R17 ;  /* 0x004e001103007988 */ /* 0x0003e80008000005 */
[----:B--2---:R-:W2:Y:S04]  /*8510*/  LDL.LU R10, [R1+0x1998] ;  /* 0x00199800010a7983 */ /* 0x004ea80000300800 */
[----:B-1----:R-:W2:Y:S01]  /*8520*/  LDL.LU R17, [R1+0x1994] ;  /* 0x0019940001117983 */ /* 0x002ea20000300800 */
[----:B0-----:R-:W-:-:S04]  /*8530*/  LOP3.LUT R11, R11, 0x1ff, RZ, 0xc0, !PT ;  /* 0x000001ff0b0b7812 */ /* 0x001fc800078ec0ff */
[C---:B------:R-:W-:Y:S01]  /*8540*/  LOP3.LUT R8, R11.reuse, 0x40, RZ, 0x3c, !PT ;  /* 0x000000400b087812 */ /* 0x040fe200078e3cff */
[----:B--2---:R0:W-:Y:S04]  /*8550*/  STS.U8 [R3+UR5+0x6e00], R17 ;  /* 0x006e001103007988 */ /* 0x0041e80008000005 */
[----:B---3--:R-:W-:Y:S04]  /*8560*/  STS.U8 [R8+UR5+0x1000], R27 ;  /* 0x0010001b08007988 */ /* 0x008fe80008000005 */
[----:B----4-:R1:W-:Y:S04]  /*8570*/  STS.U8 [R8+UR5+0x3000], R6 ;  /* 0x0030000608007988 */ /* 0x0103e80008000005 */
[----:B0-----:R-:W2:Y:S04]  /*8580*/  LDL.LU R3, [R1+0x1990] ;  /* 0x0019900001037983 */ /* 0x001ea80000300800 */
[----:B------:R0:W-:Y:S04]  /*8590*/  STS.U8 [R8+UR5+0x5000], R16 ;  /* 0x0050001008007988 */ /* 0x0001e80008000005 */
[----:B-1----:R-:W3:Y:S04]  /*85a0*/  LDL.LU R6, [R1+0x150] ;  /* 0x0001500001067983 */ /* 0x002ee80000300800 */
[----:B0-----:R-:W4:Y:S01]  /*85b0*/  LDL.LU R16, [R1+0x198c] ;  /* 0x00198c0001107983 */ /* 0x001f220000300800 */
[----:B------:R-:W-:Y:S01]  /*85c0*/  LOP3.LUT R11, R11, 0x48, RZ, 0x3c, !PT ;  /* 0x000000480b0b7812 */ /* 0x000fe200078e3cff */
[----:B------:R-:W0:Y:S02]  /*85d0*/  S2R R27, SR_TID.X ;  /* 0x00000000001b7919 */ /* 0x000e240000002100 */
[----:B----4-:R1:W-:Y:S04]  /*85e0*/  STS.U8 [R8+UR5+0x7000], R16 ;  /* 0x0070001008007988 */ /* 0x0103e80008000005 */
[----:B------:R-:W-:Y:S04]  /*85f0*/  STS.U8 [R11+UR5+0x1200], R13 ;  /* 0x0012000d0b007988 */ /* 0x000fe80008000005 */
[----:B------:R4:W-:Y:S04]  /*8600*/  STS.U8 [R11+UR5+0x3200], R28 ;  /* 0x0032001c0b007988 */ /* 0x0009e80008000005 */
[----:B-1----:R-:W2:Y:S04]  /*8610*/  LDL.LU R8, [R1+0x1988] ;  /* 0x0019880001087983 */ /* 0x002ea80000300800 */
[----:B------:R1:W-:Y:S04]  /*8620*/  STS.U8 [R11+UR5+0x5200], R15 ;  /* 0x0052000f0b007988 */ /* 0x0003e80008000005 */
[----:B----4-:R-:W4:Y:S04]  /*8630*/  LDL.LU R28, [R1+0x1984] ;  /* 0x00198400011c7983 */ /* 0x010f280000300800 */
[----:B-1----:R-:W2:Y:S01]  /*8640*/  LDL.LU R15, [R1+0x1980] ;  /* 0x00198000010f7983 */ /* 0x002ea20000300800 */
[----:B0-----:R-:W-:-:S04]  /*8650*/  LOP3.LUT R27, R27, 0x1ff, RZ, 0xc0, !PT ;  /* 0x000001ff1b1b7812 */ /* 0x001fc800078ec0ff */
[C---:B------:R-:W-:Y:S01]  /*8660*/  LOP3.LUT R13, R27.reuse, 0x50, RZ, 0x3c, !PT ;  /* 0x000000501b0d7812 */ /* 0x040fe200078e3cff */
[----:B--2---:R0:W-:Y:S04]  /*8670*/  STS.U8 [R11+UR5+0x7200], R15 ;  /* 0x0072000f0b007988 */ /* 0x0041e80008000005 */
[----:B------:R1:W-:Y:S04]  /*8680*/  STS.U8 [R13+UR5+0x1400], R12 ;  /* 0x0014000c0d007988 */ /* 0x0003e80008000005 */
[----:B------:R2:W-:Y:S04]  /*8690*/  STS.U8 [R13+UR5+0x3400], R5 ;  /* 0x003400050d007988 */ /* 0x0005e80008000005 */
[----:B0-----:R-:W3:Y:S04]  /*86a0*/  LDL.LU R11, [R1+0x197c] ;  /* 0x00197c00010b7983 */ /* 0x001ee80000300800 */
[----:B-1----:R-:W3:Y:S04]  /*86b0*/  LDL.LU R12, [R1+0x1978] ;  /* 0x00197800010c7983 */ /* 0x002ee80000300800 */
[----:B--2---:R-:W2:Y:S04]  /*86c0*/  LDL.LU R5, [R1+0x8c] ;  /* 0x00008c0001057983 */ /* 0x004ea80000300800 */
[----:B------:R0:W-:Y:S04]  /*86d0*/  STS.U8 [R13+UR5+0x5400], R14 ;  /* 0x0054000e0d007988 */ /* 0x0001e80008000005 */
[----:B0-----:R-:W2:Y:S01]  /*86e0*/  LDL.LU R14, [R1+0x1974] ;  /* 0x00197400010e7983 */ /* 0x001ea20000300800 */
[----:B------:R-:W-:-:S03]  /*86f0*/  LOP3.LUT R27, R27, 0x58, RZ, 0x3c, !PT ;  /* 0x000000581b1b7812 */ /* 0x000fc600078e3cff */
[----:B--2---:R0:W-:Y:S04]  /*8700*/  STS.U8 [R13+UR5+0x7400], R14 ;  /* 0x0074000e0d007988 */ /* 0x0041e80008000005 */
[----:B0-----:R-:W2:Y:S04]  /*8710*/  LDL.LU R13, [R1+0x1970] ;  /* 0x00197000010d7983 */ /* 0x001ea80000300800 */
[----:B------:R-:W-:Y:S04]  /*8720*/  STS.U8 [R27+UR5+0x1600], R0 ;  /* 0x001600001b007988 */ /* 0x000fe80008000005 */
[----:B------:R0:W-:Y:S04]  /*8730*/  STS.U8 [R27+UR5+0x3600], R25 ;  /* 0x003600191b007988 */ /* 0x0001e80008000005 */
[----:B------:R1:W-:Y:S04]  /*8740*/  STS.U8 [R27+UR5+0x5600], R26 ;  /* 0x0056001a1b007988 */ /* 0x0003e80008000005 */
[----:B0-----:R-:W3:Y:S04]  /*8750*/  LDL.LU R25, [R1+0x196c] ;  /* 0x00196c0001197983 */ /* 0x001ee80000300800 */
[----:B-1----:R-:W3:Y:S04]  /*8760*/  LDL.LU R26, [R1+0x1968] ;  /* 0x00196800011a7983 */ /* 0x002ee80000300800 */
[----:B--2---:R0:W-:Y:S04]  /*8770*/  STS.U8 [R27+UR5+0x7600], R13 ;  /* 0x0076000d1b007988 */ /* 0x0041e80008000005 */
[----:B0-----:R-:W2:Y:S01]  /*8780*/  LDL.LU R27, [R1+0x1964] ;  /* 0x00196400011b7983 */ /* 0x001ea20000300800 */
[----:B------:R-:W-:-:S04]  /*8790*/  LOP3.LUT R3, R3, 0x1ff, RZ, 0xc0, !PT ;  /* 0x000001ff03037812 */ /* 0x000fc800078ec0ff */
[----:B------:R-:W-:-:S05]  /*87a0*/  LOP3.LUT R0, R3, 0x60, RZ, 0x3c, !PT ;  /* 0x0000006003007812 */ /* 0x000fca00078e3cff */
[----:B------:R-:W-:Y:S04]  /*87b0*/  STS.U8 [R0+UR5+0x1800], R4 ;  /* 0x0018000400007988 */ /* 0x000fe80008000005 */
[----:B------:R0:W-:Y:S04]  /*87c0*/  STS.U8 [R0+UR5+0x3800], R2 ;  /* 0x0038000200007988 */ /* 0x0001e80008000005 */
[----:B0-----:R-:W4:Y:S01]  /*87d0*/  LDL R2, [R1+0x884] ;  /* 0x0008840001027983 */ /* 0x001f220000100800 */
[----:B------:R-:W0:Y:S03]  /*87e0*/  S2R R4, SR_TID.X ;  /* 0x0000000000047919 */ /* 0x000e260000002100 */
[----:B--2---:R-:W-:Y:S04]  /*87f0*/  STS.U8 [R0+UR5+0x5800], R27 ;  /* 0x0058001b00007988 */ /* 0x004fe80008000005 */
[----:B---3--:R1:W-:Y:S04]  /*8800*/  STS.U8 [R0+UR5+0x7800], R12 ;  /* 0x0078000c00007988 */ /* 0x0083e80008000005 */
[----:B-1----:R-:W2:Y:S01]  /*8810*/  LDL.LU R0, [R1+0x1960] ;  /* 0x0019600001007983 */ /* 0x002ea20000300800 */
[----:B------:R-:W-:-:S05]  /*8820*/  LOP3.LUT R3, R3, 0x68, RZ, 0x3c, !PT ;  /* 0x0000006803037812 */ /* 0x000fca00078e3cff */
[----:B------:R0:W-:Y:S02]  /*8830*/  STS.U8 [R3+UR5+0x1a00], R7 ;  /* 0x001a000703007988 */ /* 0x0001e40008000005 */
[----:B0-----:R-:W-:-:S04]  /*8840*/  LOP3.LUT R7, R4, 0x3f, RZ, 0xc0, !PT ;  /* 0x0000003f04077812 */ /* 0x001fc800078ec0ff */
[----:B----4-:R-:W-:Y:S01]  /*8850*/  ISETP.GE.AND P0, PT, R7, R28, PT ;  /* 0x0000001c0700720c */ /* 0x010fe20003f06270 */
[----:B--2---:R0:W-:Y:S04]  /*8860*/  STS.U8 [R3+UR5+0x3a00], R0 ;  /* 0x003a000003007988 */ /* 0x0041e80008000005 */
[----:B0-----:R-:W2:Y:S04]  /*8870*/  LDL.LU R0, [R1+0x195c] ;  /* 0x00195c0001007983 */ /* 0x001ea80000300800 */
[----:B------:R-:W3:Y:S04]  /*8880*/  LDL R4, [R1+0x880] ;  /* 0x0008800001047983 */ /* 0x000ee80000100800 */
[----:B------:R0:W-:Y:S04]  /*8890*/  STL [R1+0xa9c], R28 ;  /* 0x000a9c1c01007387 */ /* 0x0001e80000100800 */
[----:B0-----:R-:W4:Y:S04]  /*88a0*/  LDL.LU R28, [R1+0xa0] ;  /* 0x0000a000011c7983 */ /* 0x001f280000300800 */
[----:B------:R-:W-:Y:S04]  /*88b0*/  STS.U8 [R3+UR5+0x5a00], R26 ;  /* 0x005a001a03007988 */ /* 0x000fe80008000005 */
[----:B------:R0:W-:Y:S02]  /*88c0*/  STS.U8 [R3+UR5+0x7a00], R11 ;  /* 0x007a000b03007988 */ /* 0x0001e40008000005 */
[----:B0-----:R-:W-:-:S05]  /*88d0*/  LOP3.LUT R3, R29, 0x70, RZ, 0x3c, !PT ;  /* 0x000000701d037812 */ /* 0x001fca00078e3cff */
[----:B------:R-:W-:Y:S01]  /*88e0*/  STS.U8 [R3+UR5+0x1c00], R6 ;  /* 0x001c000603007988 */ /* 0x000fe20008000005 */
[----:B------:R-:W-:-:S03]  /*88f0*/  LOP3.LUT R29, R29, 0x78, RZ, 0x3c, !PT ;  /* 0x000000781d1d7812 */ /* 0x000fc600078e3cff */
[----:B----4-:R-:W-:Y:S04]  /*8900*/  STS.U8 [R3+UR5+0x3c00], R28 ;  /* 0x003c001c03007988 */ /* 0x010fe80008000005 */
[----:B------:R-:W-:Y:S04]  /*8910*/  STS.U8 [R3+UR5+0x5c00], R25 ;  /* 0x005c001903007988 */ /* 0x000fe80008000005 */
[----:B------:R0:W-:Y:S04]  /*8920*/  STS.U8 [R3+UR5+0x7c00], R8 ;  /* 0x007c000803007988 */ /* 0x0001e80008000005 */
[----:B0-----:R-:W4:Y:S04]  /*8930*/  LDL R3, [R1+0x868] ;  /* 0x0008680001037983 */ /* 0x001f280000100800 */
[----:B--2---:R0:W-:Y:S04]  /*8940*/  STS.U8 [R29+UR5+0x1e00], R0 ;  /* 0x001e00001d007988 */ /* 0x0041e80008000005 */
[----:B------:R1:W-:Y:S04]  /*8950*/  STS.U8 [R29+UR5+0x3e00], R5 ;  /* 0x003e00051d007988 */ /* 0x0003e80008000005 */
[----:B------:R-:W-:Y:S04]  /*8960*/  STS.U8 [R29+UR5+0x5e00], R10 ;  /* 0x005e000a1d007988 */ /* 0x000fe80008000005 */
[----:B------:R2:W-:Y:S01]  /*8970*/  STS.U8 [R29+UR5+0x7e00], R9 ;  /* 0x007e00091d007988 */ /* 0x0005e20008000005 */
[----:B------:R-:W-:-:S02]  /*8980*/  IMAD R6, R7, UR12, RZ ;  /* 0x0000000c07067c24 */ /* 0x000fc4000f8e02ff */
[----:B------:R-:W-:Y:S01]  /*8990*/  IMAD R28, R7, UR11, RZ ;  /* 0x0000000b071c7c24 */ /* 0x000fe2000f8e02ff */
[----:B------:R-:W-:Y:S01]  /*89a0*/  PRMT R24, RZ, 0x7610, R24 ;  /* 0x00007610ff187816 */ /* 0x000fe20000000018 */
[----:B0-----:R-:W4:Y:S01]  /*89b0*/  LDL.LU R0, [R1+0x1958] ;  /* 0x0019580001007983 */ /* 0x001f220000300800 */
[C---:B------:R-:W-:Y:S01]  /*89c0*/  IADD3 R2, P1, PT, R6.reuse, R2, RZ ;  /* 0x0000000206027210 */ /* 0x040fe20007f3e0ff */
[----:B------:R-:W0:Y:S01]  /*89d0*/  LDCU UR11, c[0x0][0x3ac] ;  /* 0x00007580ff0b77ac */ /* 0x000e220008000800 */
[----:B------:R-:W-:Y:S01]  /*89e0*/  SHF.R.S32.HI R28, RZ, 0x1f, R28 ;  /* 0x0000001fff1c7819 */ /* 0x000fe2000001141c */
[----:B-1----:R-:W4:Y:S01]  /*89f0*/  LDL R5, [R1+0x860] ;  /* 0x0008600001057983 */ /* 0x002f220000100800 */
[----:B------:R-:W-:Y:S01]  /*8a00*/  BAR.SYNC.DEFER_BLOCKING 0x0 ;  /* 0x0000000000007b1d */ /* 0x000fe20000010000 */
[----:B---3--:R-:W-:-:S05]  /*8a10*/  IADD3 R4, P2, PT, R6, R4, RZ ;  /* 0x0000000406047210 */ /* 0x008fca0007f5e0ff */
[----:B------:R-:W3:Y:S04]  /*8a20*/  LDL R7, [R1+0x874] ;  /* 0x0008740001077983 */ /* 0x000ee80000100800 */
[----:B--2---:R-:W2:Y:S01]  /*8a30*/  LDL.LU R29, [R1+0x7f8] ;  /* 0x0007f800011d7983 */ /* 0x004ea20000300800 */
[----:B----4-:R-:W-:-:S05]  /*8a40*/  IMAD.X R3, R28, 0x1, R3, P1 ;  /* 0x000000011c037824 */ /* 0x010fca00008e0603 */
[----:B------:R-:W4:Y:S01]  /*8a50*/  @!P0 LDG.E.U8 R24, desc[UR8][R2.64] ;  /* 0x0000000802188981 */ /* 0x000f22000c1e1100 */
[----:B------:R-:W-:Y:S01]  /*8a60*/  PRMT R0, RZ, 0x7610, R0 ;  /* 0x00007610ff007816 */ /* 0x000fe20000000000 */
[----:B------:R-:W-:-:S05]  /*8a70*/  IMAD.X R5, R28, 0x1, R5, P2 ;  /* 0x000000011c057824 */ /* 0x000fca00010e0605 */
[----:B------:R-:W2:Y:S04]  /*8a80*/  @!P0 LDG.E.U8 R0, desc[UR8][R4.64] ;  /* 0x0000000804008981 */ /* 0x000ea8000c1e1100 */
[----:B----4-:R1:W-:Y:S04]  /*8a90*/  STL [R1+0x84], R24 ;  /* 0x0000841801007387 */ /* 0x0103e80000100800 */
[----:B-1----:R-:W4:Y:S04]  /*8aa0*/  LDL.LU R24, [R1+0x1954] ;  /* 0x0019540001187983 */ /* 0x002f280000300800 */
[----:B------:R-:W2:Y:S02]  /*8ab0*/  LDL R3, [R1+0x87c] ;  /* 0x00087c0001037983 */ /* 0x000ea40000100800 */
[----:B--2---:R-:W-:-:S02]  /*8ac0*/  IADD3 R2, P1, PT, R6, R3, RZ ;  /* 0x0000000306027210 */ /* 0x004fc40007f3e0ff */
[----:B------:R-:W2:Y:S04]  /*8ad0*/  LDL R3, [R1+0x858] ;  /* 0x0008580001037983 */ /* 0x000ea80000100800 */
[----:B------:R1:W-:Y:S04]  /*8ae0*/  STL [R1+0x88], R0 ;  /* 0x0000880001007387 */ /* 0x0003e80000100800 */
[----:B-1----:R-:W2:Y:S04]  /*8af0*/  LDL.LU R0, [R1+0x1950] ;  /* 0x0019500001007983 */ /* 0x002ea80000300800 */
[----:B------:R-:W2:Y:S01]  /*8b00*/  LDL R5, [R1+0x878] ;  /* 0x0008780001057983 */ /* 0x000ea20000100800 */
[----:B------:R-:W-:-:S02]  /*8b10*/  PRMT R23, RZ, 0x7610, R23 ;  /* 0x00007610ff177816 */ /* 0x000fc40000000017 */
[C---:B--2---:R-:W-:Y:S02]  /*8b20*/  IADD3 R4, P2, PT, R6.reuse, R5, RZ ;  /* 0x0000000506047210 */ /* 0x044fe40007f5e0ff */
[----:B------:R-:W2:Y:S01]  /*8b30*/  LDL R5, [R1+0x850] ;  /* 0x0008500001057983 */ /* 0x000ea20000100800 */
[----:B---3--:R-:W-:-:S03]  /*8b40*/  IADD3 R6, P3, PT, R6, R7, RZ ;  /* 0x0000000706067210 */ /* 0x008fc60007f7e0ff */
[----:B------:R-:W3:Y:S01]  /*8b50*/  LDL R7, [R1+0x848] ;  /* 0x0008480001077983 */ /* 0x000ee20000100800 */
[----:B------:R-:W-:-:S05]  /*8b60*/  IMAD.X R3, R28, 0x1, R3, P1 ;  /* 0x000000011c037824 */ /* 0x000fca00008e0603 */
[----:B------:R-:W3:Y:S01]  /*8b70*/  @!P0 LDG.E.U8 R23, desc[UR8][R2.64] ;  /* 0x0000000802178981 */ /* 0x000ee2000c1e1100 */
[----:B----4-:R-:W-:Y:S02]  /*8b80*/  PRMT R24, RZ, 0x7610, R24 ;  /* 0x00007610ff187816 */ /* 0x010fe40000000018 */
[----:B------:R-:W-:Y:S01]  /*8b90*/  PRMT R0, RZ, 0x7610, R0 ;  /* 0x00007610ff007816 */ /* 0x000fe20000000000 */
[C---:B--2---:R-:W-:Y:S02]  /*8ba0*/  IMAD.X R5, R28.reuse, 0x1, R5, P2 ;  /* 0x000000011c057824 */ /* 0x044fe400010e0605 */
[----:B---3--:R-:W-:-:S03]  /*8bb0*/  IMAD.X R7, R28, 0x1, R7, P3 ;  /* 0x000000011c077824 */ /* 0x008fc600018e0607 */
[----:B------:R-:W2:Y:S04]  /*8bc0*/  @!P0 LDG.E.U8 R24, desc[UR8][R4.64] ;  /* 0x0000000804188981 */ /* 0x000ea8000c1e1100 */
[----:B------:R-:W3:Y:S04]  /*8bd0*/  @!P0 LDG.E.U8 R0, desc[UR8][R6.64] ;  /* 0x0000000806008981 */ /* 0x000ee8000c1e1100 */
[----:B------:R1:W-:Y:S04]  /*8be0*/  STL [R1+0x1c], R23 ;  /* 0x00001c1701007387 */ /* 0x0003e80000100800 */
[----:B-1----:R-:W4:Y:S04]  /*8bf0*/  LDL.LU R23, [R1+0x194c] ;  /* 0x00194c0001177983 */ /* 0x002f280000300800 */
[----:B------:R-:W4:Y:S01]  /*8c00*/  LDL R3, [R1+0x86c] ;  /* 0x00086c0001037983 */ /* 0x000f220000100800 */
[----:B------:R-:W1:Y:S03]  /*8c10*/  S2R R2, SR_TID.X ;  /* 0x0000000000027919 */ /* 0x000e660000002100 */
[----:B--2---:R2:W-:Y:S04]  /*8c20*/  STL [R1+0x2c], R24 ;  /* 0x00002c1801007387 */ /* 0x0045e80000100800 */
[----:B--2---:R-:W2:Y:S04]  /*8c30*/  LDL.LU R24, [R1+0x1948] ;  /* 0x0019480001187983 */ /* 0x004ea80000300800 */
[----:B------:R-:W2:Y:S04]  /*8c40*/  LDL R5, [R1+0x864] ;  /* 0x0008640001057983 */ /* 0x000ea80000100800 */
[----:B---3--:R3:W-:Y:S04]  /*8c50*/  STL [R1+0x80], R0 ;  /* 0x0000800001007387 */ /* 0x0087e80000100800 */
[----:B---3--:R-:W3:Y:S04]  /*8c60*/  LDL.LU R0, [R1+0x1944] ;  /* 0x0019440001007983 */ /* 0x008ee80000300800 */
[----:B------:R-:W3:Y:S01]  /*8c70*/  LDL R6, [R1+0x85c] ;  /* 0x00085c0001067983 */ /* 0x000ee20000100800 */
[----:B-1----:R-:W-:-:S05]  /*8c80*/  LOP3.LUT R2, R2, 0x3f, RZ, 0xc0, !PT ;  /* 0x0000003f02027812 */ /* 0x002fca00078ec0ff */
[----:B0-----:R-:W-:Y:S01]  /*8c90*/  IMAD R7, R2, UR11, RZ ;  /* 0x0000000b02077c24 */ /* 0x001fe2000f8e02ff */
[----:B----4-:R-:W-:Y:S01]  /*8ca0*/  PRMT R23, RZ, 0x7610, R23 ;  /* 0x00007610ff177816 */ /* 0x010fe20000000017 */
[----:B------:R-:W0:Y:S03]  /*8cb0*/  LDCU UR11, c[0x0][0x3ac] ;  /* 0x00007580ff0b77ac */ /* 0x000e260008000800 */
[C---:B------:R-:W-:Y:S02]  /*8cc0*/  IADD3 R2, P1, PT, R7.reuse, R3, RZ ;  /* 0x0000000307027210 */ /* 0x040fe40007f3e0ff */
[----:B------:R-:W4:Y:S01]  /*8cd0*/  LDL R3, [R1+0x840] ;  /* 0x0008400001037983 */ /* 0x000f220000100800 */
[----:B--2---:R-:W-:-:S03]  /*8ce0*/  IADD3 R4, P2, PT, R7, R5, RZ ;  /* 0x0000000507047210 */ /* 0x004fc60007f5e0ff */
[----:B------:R-:W2:Y:S01]  /*8cf0*/  LDL R5, [R1+0x838] ;  /* 0x0008380001057983 */ /* 0x000ea20000100800 */
[----:B---3--:R-:W-:-:S03]  /*8d00*/  IADD3 R6, P3, PT, R7, R6, RZ ;  /* 0x0000000607067210 */ /* 0x008fc60007f7e0ff */
[----:B------:R-:W3:Y:S01]  /*8d10*/  LDL R7, [R1+0x78c] ;  /* 0x00078c0001077983 */ /* 0x000ee20000100800 */
[----:B----4-:R-:W-:-:S05]  /*8d20*/  IMAD.X R3, R28, 0x1, R3, P1 ;  /* 0x000000011c037824 */ /* 0x010fca00008e0603 */
[----:B------:R-:W4:Y:S01]  /*8d30*/  @!P0 LDG.E.U8 R23, desc[UR8][R2.64] ;  /* 0x0000000802178981 */ /* 0x000f22000c1e1100 */
[----:B------:R-:W-:Y:S02]  /*8d40*/  PRMT R24, RZ, 0x7610, R24 ;  /* 0x00007610ff187816 */ /* 0x000fe40000000018 */
[----:B------:R-:W-:Y:S01]  /*8d50*/  PRMT R0, RZ, 0x7610, R0 ;  /* 0x00007610ff007816 */ /* 0x000fe20000000000 */
[----:B--2---:R-:W-:-:S05]  /*8d60*/  IMAD.X R5, R28, 0x1, R5, P2 ;  /* 0x000000011c057824 */ /* 0x004fca00010e0605 */
[----:B------:R-:W2:Y:S01]  /*8d70*/  @!P0 LDG.E.U8 R24, desc[UR8][R4.64] ;  /* 0x0000000804188981 */ /* 0x000ea2000c1e1100 */
[----:B---3--:R-:W-:-:S05]  /*8d80*/  IMAD.X R7, R28, 0x1, R7, P3 ;  /* 0x000000011c077824 */ /* 0x008fca00018e0607 */
[----:B------:R-:W3:Y:S04]  /*8d90*/  @!P0 LDG.E.U8 R0, desc[UR8][R6.64] ;  /* 0x0000000806008981 */ /* 0x000ee8000c1e1100 */
[----:B----4-:R1:W-:Y:S04]  /*8da0*/  STL [R1+0x10], R23 ;  /* 0x0000101701007387 */ /* 0x0103e80000100800 */
        /* <DEDUP_REMOVED lines=39> */
[----:B------:R-:W-:Y:S01]  /*9020*/  PRMT R26, RZ, 0x7610, R26 ;  /* 0x00007610ff1a7816 */ /* 0x000fe2000000001a */
[----:B------:R-:W0:Y:S03]  /*9030*/  LDCU UR11, c[0x0][0x3ac] ;  /* 0x00007580ff0b77ac */ /* 0x000e260008000800 */
[C---:B----4-:R-:W-:Y:S02]  /*9040*/  IADD3 R2, P1, PT, R7.reuse, R3, RZ ;  /* 0x0000000307027210 */ /* 0x050fe40007f3e0ff */
[----:B------:R-:W4:Y:S01]  /*9050*/  LDL R3, [R1+0x79c] ;  /* 0x00079c0001037983 */ /* 0x000f220000100800 */
[----:B--2---:R-:W-:-:S03]  /*9060*/  IADD3 R4, P2, PT, R7, R5, RZ ;  /* 0x0000000507047210 */ /* 0x004fc60007f5e0ff */
[----:B------:R-:W2:Y:S01]  /*9070*/  LDL R5, [R1+0x7a0] ;  /* 0x0007a00001057983 */ /* 0x000ea20000100800 */
[----:B---3--:R-:W-:-:S03]  /*9080*/  IADD3 R6, P3, PT, R7, R6, RZ ;  /* 0x0000000607067210 */ /* 0x008fc60007f7e0ff */
[----:B------:R-:W3:Y:S01]  /*9090*/  LDL R7, [R1+0x7a8] ;  /* 0x0007a80001077983 */ /* 0x000ee20000100800 */
[----:B----4-:R-:W-:-:S05]  /*90a0*/  IMAD.X R3, R28, 0x1, R3, P1 ;  /* 0x000000011c037824 */ /* 0x010fca00008e0603 */
[----:B------:R1:W4:Y:S02]  /*90b0*/  @!P0 LDG.E.U8 R26, desc[UR8][R2.64] ;  /* 0x00000008021a8981 */ /* 0x000324000c1e1100 */
[----:B-1----:R-:W1:Y:S01]  /*90c0*/  S2R R3, SR_TID.X ;  /* 0x0000000000037919 */ /* 0x002e620000002100 */
[----:B------:R-:W-:Y:S02]  /*90d0*/  PRMT R27, RZ, 0x7610, R27 ;  /* 0x00007610ff1b7816 */ /* 0x000fe4000000001b */
[----:B------:R-:W-:Y:S02]  /*90e0*/  PRMT R0, RZ, 0x7610, R0 ;  /* 0x00007610ff007816 */ /* 0x000fe40000000000 */
[----:B-1----:R-:W-:Y:S02]  /*90f0*/  LOP3.LUT R2, R3, 0x3f, RZ, 0xc0, !PT ;  /* 0x0000003f03027812 */ /* 0x002fe400078ec0ff */
[----:B------:R-:W4:Y:S01]  /*9100*/  LDL R3, [R1+0x7b4] ;  /* 0x0007b40001037983 */ /* 0x000f220000100800 */
[----:B--2---:R-:W-:-:S05]  /*9110*/  IMAD.X R5, R28, 0x1, R5, P2 ;  /* 0x000000011c057824 */ /* 0x004fca00010e0605 */
[----:B------:R-:W2:Y:S01]  /*9120*/  @!P0 LDG.E.U8 R27, desc[UR8][R4.64] ;  /* 0x00000008041b8981 */ /* 0x000ea2000c1e1100 */
[----:B---3--:R-:W-:-:S05]  /*9130*/  IMAD.X R7, R28, 0x1, R7, P3 ;  /* 0x000000011c077824 */ /* 0x008fca00018e0607 */
[----:B------:R-:W3:Y:S04]  /*9140*/  @!P0 LDG.E.U8 R0, desc[UR8][R6.64] ;  /* 0x0000000806008981 */ /* 0x000ee8000c1e1100 */
[----:B----4-:R0:W-:Y:S04]  /*9150*/  STL [R1+0x183c], R26 ;  /* 0x00183c1a01007387 */ /* 0x0101e80000100800 */
[----:B------:R-:W4:Y:S01]  /*9160*/  LDL R5, [R1+0x7bc] ;  /* 0x0007bc0001057983 */ /* 0x000f220000100800 */
[----:B0-----:R-:W-:-:S05]  /*9170*/  IMAD R26, R2, UR11, RZ ;  /* 0x0000000b021a7c24 */ /* 0x001fca000f8e02ff */
[C---:B------:R-:W-:Y:S01]  /*9180*/  IADD3 R2, P1, PT, R26.reuse, R3, RZ ;  /* 0x000000031a027210 */ /* 0x040fe20007f3e0ff */
[----:B--2---:R0:W-:Y:S04]  /*9190*/  STL [R1+0x1840], R27 ;  /* 0x0018401b01007387 */ /* 0x0041e80000100800 */
[----:B0-----:R-:W2:Y:S04]  /*91a0*/  LDL R27, [R1+0x7c0] ;  /* 0x0007c000011b7983 */ /* 0x001ea80000100800 */
[----:B---3--:R0:W-:Y:S04]  /*91b0*/  STL [R1], R0 ;  /* 0x0000000001007387 */ /* 0x0081e80000100800 */
[----:B0-----:R-:W3:Y:S04]  /*91c0*/  LDL.LU R0, [R1+0x1928] ;  /* 0x0019280001007983 */ /* 0x001ee80000300800 */
[----:B------:R-:W2:Y:S01]  /*91d0*/  LDL R3, [R1+0x7b0] ;  /* 0x0007b00001037983 */ /* 0x000ea20000100800 */
[----:B----4-:R-:W-:-:S03]  /*91e0*/  IADD3 R4, P2, PT, R26, R5, RZ ;  /* 0x000000051a047210 */ /* 0x010fc60007f5e0ff */
[----:B------:R-:W4:Y:S04]  /*91f0*/  LDL R7, [R1+0x7c4] ;  /* 0x0007c40001077983 */ /* 0x000f280000100800 */
[----:B------:R-:W3:Y:S01]  /*9200*/  LDL R5, [R1+0x7b8] ;  /* 0x0007b80001057983 */ /* 0x000ee20000100800 */
[----:B------:R-:W-:Y:S01]  /*9210*/  PRMT R23, RZ, 0x7610, R23 ;  /* 0x00007610ff177816 */ /* 0x000fe20000000017 */
[----:B--2---:R-:W-:-:S05]  /*9220*/  IMAD.X R3, R28, 0x1, R3, P1 ;  /* 0x000000011c037824 */ /* 0x004fca00008e0603 */
[----:B------:R-:W2:Y:S01]  /*9230*/  @!P0 LDG.E.U8 R23, desc[UR8][R2.64] ;  /* 0x0000000802178981 */ /* 0x000ea2000c1e1100 */
[----:B----4-:R-:W-:Y:S02]  /*9240*/  IADD3 R6, P3, PT, R26, R7, RZ ;  /* 0x000000071a067210 */ /* 0x010fe40007f7e0ff */
[----:B------:R-:W-:Y:S01]  /*9250*/  PRMT R24, RZ, 0x7610, R24 ;  /* 0x00007610ff187816 */ /* 0x000fe20000000018 */
[C---:B---3--:R-:W-:Y:S01]  /*9260*/  IMAD.X R5, R28.reuse, 0x1, R5, P2 ;  /* 0x000000011c057824 */ /* 0x048fe200010e0605 */
[----:B------:R-:W-:Y:S01]  /*9270*/  PRMT R25, RZ, 0x7610, R25 ;  /* 0x00007610ff197816 */ /* 0x000fe20000000019 */
[----:B------:R-:W-:Y:S02]  /*9280*/  IMAD.X R7, R28, 0x1, R27, P3 ;  /* 0x000000011c077824 */ /* 0x000fe400018e061b */
[----:B------:R-:W3:Y:S04]  /*9290*/  LDL R27, [R1+0x7d8] ;  /* 0x0007d800011b7983 */ /* 0x000ee80000100800 */
[----:B------:R-:W4:Y:S04]  /*92a0*/  @!P0 LDG.E.U8 R24, desc[UR8][R4.64] ;  /* 0x0000000804188981 */ /* 0x000f28000c1e1100 */
[----:B------:R-:W3:Y:S04]  /*92b0*/  LDL R3, [R1+0x7cc] ;  /* 0x0007cc0001037983 */ /* 0x000ee80000100800 */
[----:B------:R-:W3:Y:S04]  /*92c0*/  @!P0 LDG.E.U8 R25, desc[UR8][R6.64] ;  /* 0x0000000806198981 */ /* 0x000ee8000c1e1100 */
[----:B--2---:R0:W-:Y:S04]  /*92d0*/  STL [R1+0x1844], R23 ;  /* 0x0018441701007387 */ /* 0x0041e80000100800 */
[----:B------:R-:W2:Y:S04]  /*92e0*/  LDL R5, [R1+0x7d4] ;  /* 0x0007d40001057983 */ /* 0x000ea80000100800 */
[----:B0-----:R-:W2:Y:S04]  /*92f0*/  LDL R23, [R1+0x7c8] ;  /* 0x0007c80001177983 */ /* 0x001ea80000100800 */
[----:B----4-:R0:W-:Y:S01]  /*9300*/  STL [R1+0x1848], R24 ;  /* 0x0018481801007387 */ /* 0x0101e20000100800 */
[----:B---3--:R-:W-:-:S02]  /*9310*/  IADD3 R2, P1, PT, R26, R3, RZ ;  /* 0x000000031a027210 */ /* 0x008fc40007f3e0ff */
[----:B------:R-:W-:Y:S01]  /*9320*/  PRMT R20, RZ, 0x7610, R20 ;  /* 0x00007610ff147816 */ /* 0x000fe20000000014 */
[----:B0-----:R-:W3:Y:S04]  /*9330*/  LDL R24, [R1+0x7dc] ;  /* 0x0007dc0001187983 */ /* 0x001ee80000100800 */
[----:B------:R0:W-:Y:S04]  /*9340*/  STL [R1+0x184c], R25 ;  /* 0x00184c1901007387 */ /* 0x0001e80000100800 */
[----:B0-----:R-:W4:Y:S01]  /*9350*/  LDL R25, [R1+0x7d0] ;  /* 0x0007d00001197983 */ /* 0x001f220000100800 */
[----:B--2---:R-:W-:Y:S01]  /*9360*/  IMAD.X R3, R28, 0x1, R23, P1 ;  /* 0x000000011c037824 */ /* 0x004fe200008e0617 */
[----:B------:R-:W-:-:S02]  /*9370*/  IADD3 R4, P2, PT, R26, R5, RZ ;  /* 0x000000051a047210 */ /* 0x000fc40007f5e0ff */
[----:B------:R-:W2:Y:S04]  /*9380*/  LDL R23, [R1+0x834] ;  /* 0x0008340001177983 */ /* 0x000ea80000100800 */
[----:B------:R-:W2:Y:S01]  /*9390*/  @!P0 LDG.E.U8 R20, desc[UR8][R2.64] ;  /* 0x0000000802148981 */ /* 0x000ea2000c1e1100 */
[----:B------:R-:W-:Y:S02]  /*93a0*/  PRMT R21, RZ, 0x7610, R21 ;  /* 0x00007610ff157816 */ /* 0x000fe40000000015 */
[----:B------:R-:W-:Y:S02]  /*93b0*/  PRMT R22, RZ, 0x7610, R22 ;  /* 0x00007610ff167816 */ /* 0x000fe40000000016 */
[----:B---3--:R-:W-:Y:S01]  /*93c0*/  IADD3 R6, P3, PT, R26, R24, RZ ;  /* 0x000000181a067210 */ /* 0x008fe20007f7e0ff */
[----:B------:R-:W3:Y:S04]  /*93d0*/  LDL R3, [R1+0x7e4] ;  /* 0x0007e40001037983 */ /* 0x000ee80000100800 */
[C---:B------:R-:W-:Y:S01]  /*93e0*/  IMAD.X R7, R28.reuse, 0x1, R27, P3 ;  /* 0x000000011c077824 */ /* 0x040fe200018e061b */
[----:B------:R-:W3:Y:S04]  /*93f0*/  LDL R24, [R1+0x7ec] ;  /* 0x0007ec0001187983 */ /* 0x000ee80000100800 */
[----:B------:R-:W3:Y:S01]  /*9400*/  LDL R27, [R1+0x7e8] ;  /* 0x0007e800011b7983 */ /* 0x000ee20000100800 */
[----:B----4-:R-:W-:-:S03]  /*9410*/  IMAD.X R5, R28, 0x1, R25, P2 ;  /* 0x000000011c057824 */ /* 0x010fc600010e0619 */
[----:B------:R0:W4:Y:S04]  /*9420*/  @!P0 LDG.E.U8 R22, desc[UR8][R6.64] ;  /* 0x0000000806168981 */ /* 0x000128000c1e1100 */
[----:B------:R1:W4:Y:S04]  /*9430*/  @!P0 LDG.E.U8 R21, desc[UR8][R4.64] ;  /* 0x0000000804158981 */ /* 0x000328000c1e1100 */
[----:B------:R-:W4:Y:S04]  /*9440*/  LDL R25, [R1+0x7f0] ;  /* 0x0007f00001197983 */ /* 0x000f280000100800 */
[----:B--2---:R2:W-:Y:S04]  /*9450*/  STL [R1+0x1850], R20 ;  /* 0x0018501401007387 */ /* 0x0045e80000100800 */
[----:B--2---:R-:W2:Y:S01]  /*9460*/  LDL R20, [R1+0x7e0] ;  /* 0x0007e00001147983 */ /* 0x004ea20000100800 */
[----:B---3--:R-:W-:-:S02]  /*9470*/  IADD3 R2, P1, PT, R26, R3, RZ ;  /* 0x000000031a027210 */ /* 0x008fc40007f3e0ff */
[C---:B0-----:R-:W-:Y:S02]  /*9480*/  IADD3 R6, P3, PT, R26.reuse, R23, RZ ;  /* 0x000000171a067210 */ /* 0x041fe40007f7e0ff */
[----:B-1----:R-:W-:Y:S02]  /*9490*/  IADD3 R4, P2, PT, R26, R24, RZ ;  /* 0x000000181a047210 */ /* 0x002fe40007f5e0ff */
[----:B------:R-:W-:Y:S02]  /*94a0*/  PRMT R17, RZ, 0x7610, R17 ;  /* 0x00007610ff117816 */ /* 0x000fe40000000011 */
[----:B------:R-:W-:Y:S01]  /*94b0*/  PRMT R18, RZ, 0x7610, R18 ;  /* 0x00007610ff127816 */ /* 0x000fe20000000012 */
[----:B------:R-:W-:Y:S01]  /*94c0*/  IMAD.X R5, R28, 0x1, R27, P2 ;  /* 0x000000011c057824 */ /* 0x000fe200010e061b */
[----:B------:R-:W-:-:S04]  /*94d0*/  PRMT R19, RZ, 0x7610, R19 ;  /* 0x00007610ff137816 */ /* 0x000fc80000000013 */
[----:B------:R-:W3:Y:S04]  /*94e0*/  @!P0 LDG.E.U8 R18, desc[UR8][R4.64] ;  /* 0x0000000804128981 */ /* 0x000ee8000c1e1100 */
[----:B----4-:R0:W-:Y:S04]  /*94f0*/  STL [R1+0x1854], R21 ;  /* 0x0018541501007387 */ /* 0x0101e80000100800 */
[----:B------:R1:W-:Y:S01]  /*9500*/  STL [R1+0x1858], R22 ;  /* 0x0018581601007387 */ /* 0x0003e20000100800 */
[----:B------:R-:W-:-:S03]  /*9510*/  IMAD.X R7, R28, 0x1, R25, P3 ;  /* 0x000000011c077824 */ /* 0x000fc600018e0619 */
[----:B------:R-:W4:Y:S04]  /*9520*/  LDL R24, [R1+0x830] ;  /* 0x0008300001187983 */ /* 0x000f280000100800 */
[----:B------:R-:W3:Y:S04]  /*9530*/  LDL R23, [R1+0x82c] ;  /* 0x00082c0001177983 */ /* 0x000ee80000100800 */
[----:B0-----:R-:W3:Y:S04]  /*9540*/  LDL R21, [R1+0x7f4] ;  /* 0x0007f40001157983 */ /* 0x001ee80000100800 */
[----:B------:R-:W3:Y:S04]  /*9550*/  @!P0 LDG.E.U8 R19, desc[UR8][R6.64] ;  /* 0x0000000806138981 */ /* 0x000ee8000c1e1100 */
[----:B-1----:R-:W3:Y:S01]  /*9560*/  LDL R22, [R1+0x800] ;  /* 0x0008000001167983 */ /* 0x002ee20000100800 */
[----:B--2---:R-:W-:-:S03]  /*9570*/  IMAD.X R3, R28, 0x1, R20, P1 ;  /* 0x000000011c037824 */ /* 0x004fc600008e0614 */
[----:B------:R-:W2:Y:S04]  /*9580*/  LDL R20, [R1+0x7fc] ;  /* 0x0007fc0001147983 */ /* 0x000ea80000100800 */
[----:B------:R4:W2:Y:S01]  /*9590*/  @!P0 LDG.E.U8 R17, desc[UR8][R2.64] ;  /* 0x0000000802118981 */ /* 0x0008a2000c1e1100 */
[----:B------:R-:W-:Y:S02]  /*95a0*/  PRMT R14, RZ, 0x7610, R14 ;  /* 0x00007610ff0e7816 */ /* 0x000fe4000000000e */
[C---:B----4-:R-:W-:Y:S02]  /*95b0*/  IADD3 R2, P1, PT, R26.reuse, R24, RZ ;  /* 0x000000181a027210 */ /* 0x050fe40007f3e0ff */
[----:B---3--:R-:W-:-:S03]  /*95c0*/  IADD3 R4, P2, PT, R26, R23, RZ ;  /* 0x000000171a047210 */ /* 0x008fc60007f5e0ff */
[C---:B------:R-:W-:Y:S02]  /*95d0*/  IMAD.X R3, R28.reuse, 0x1, R21, P1 ;  /* 0x000000011c037824 */ /* 0x040fe400008e0615 */
[----:B------:R-:W-:-:S03]  /*95e0*/  IMAD.X R5, R28, 0x1, R29, P2 ;  /* 0x000000011c057824 */ /* 0x000fc600010e061d */
[----:B------:R-:W3:Y:S01]  /*95f0*/  @!P0 LDG.E.U8 R14, desc[UR8][R2.64] ;  /* 0x00000008020e8981 */ /* 0x000ee2000c1e1100 */
[----:B------:R-:W-:-:S03]  /*9600*/  IADD3 R6, P3, PT, R26, R22, RZ ;  /* 0x000000161a067210 */ /* 0x000fc60007f7e0ff */
[----:B--2---:R-:W-:Y:S04]  /*9610*/  STL [R1+0x185c], R17 ;  /* 0x00185c1101007387 */ /* 0x004fe80000100800 */
[----:B------:R-:W-:Y:S04]  /*9620*/  STL [R1+0x1860], R18 ;  /* 0x0018601201007387 */ /* 0x000fe80000100800 */
[----:B------:R-:W-:Y:S04]  /*9630*/  STL [R1+0x1864], R19 ;  /* 0x0018641301007387 */ /* 0x000fe80000100800 */
[----:B------:R0:W-:Y:S04]  /*9640*/  STL [R1+0xa90], R29 ;  /* 0x000a901d01007387 */ /* 0x0001e80000100800 */
[----:B0-----:R-:W2:Y:S04]  /*9650*/  LDL.LU R29, [R1+0x810] ;  /* 0x00081000011d7983 */ /* 0x001ea80000300800 */
[----:B------:R-:W4:Y:S04]  /*9660*/  LDL R3, [R1+0x808] ;  /* 0x0008080001037983 */ /* 0x000f280000100800 */
[----:B------:R-:W3:Y:S04]  /*9670*/  LDL R27, [R1+0x818] ;  /* 0x00081800011b7983 */ /* 0x000ee80000100800 */
[----:B------:R-:W3:Y:S04]  /*9680*/  LDL R25, [R1+0x804] ;  /* 0x0008040001197983 */ /* 0x000ee80000100800 */
[----:B------:R-:W3:Y:S04]  /*9690*/  LDL R24, [R1+0x80c] ;  /* 0x00080c0001187983 */ /* 0x000ee80000100800 */
[----:B------:R-:W3:Y:S01]  /*96a0*/  LDL R23, [R1+0x814] ;  /* 0x0008140001177983 */ /* 0x000ee20000100800 */
[----:B------:R-:W-:-:S03]  /*96b0*/  IMAD.X R7, R28, 0x1, R20, P3 ;  /* 0x000000011c077824 */ /* 0x000fc600018e0614 */
[----:B------:R-:W3:Y:S04]  /*96c0*/  LDL R22, [R1+0x820] ;  /* 0x0008200001167983 */ /* 0x000ee80000100800 */
[----:B------:R-:W3:Y:S04]  /*96d0*/  LDL R21, [R1+0x828] ;  /* 0x0008280001157983 */ /* 0x000ee80000100800 */
[----:B------:R-:W3:Y:S04]  /*96e0*/  LDL R20, [R1+0x888] ;  /* 0x0008880001147983 */ /* 0x000ee80000100800 */
[----:B------:R-:W3:Y:S04]  /*96f0*/  LDL R19, [R1+0x81c] ;  /* 0x00081c0001137983 */ /* 0x000ee80000100800 */
[----:B------:R-:W3:Y:S04]  /*9700*/  LDL R18, [R1+0x824] ;  /* 0x0008240001127983 */ /* 0x000ee80000100800 */
[----:B------:R-:W3:Y:S01]  /*9710*/  LDL R17, [R1+0x870] ;  /* 0x0008700001117983 */ /* 0x000ee20000100800 */
[----:B------:R-:W-:-:S02]  /*9720*/  PRMT R15, RZ, 0x7610, R15 ;  /* 0x00007610ff0f7816 */ /* 0x000fc4000000000f */
[----:B------:R-:W-:-:S04]  /*9730*/  PRMT R16, RZ, 0x7610, R16 ;  /* 0x00007610ff107816 */ /* 0x000fc80000000010 */
[----:B------:R2:W3:Y:S01]  /*9740*/  @!P0 LDG.E.U8 R15, desc[UR8][R4.64] ;  /* 0x00000008040f8981 */ /* 0x0004e2000c1e1100 */
[----:B------:R-:W-:-:S03]  /*9750*/  PRMT R11, RZ, 0x7610, R11 ;  /* 0x00007610ff0b7816 */ /* 0x000fc6000000000b */
[----:B------:R3:W3:Y:S01]  /*9760*/  @!P0 LDG.E.U8 R16, desc[UR8][R6.64] ;  /* 0x0000000806108981 */ /* 0x0006e2000c1e1100 */
[----:B------:R-:W-:Y:S02]  /*9770*/  PRMT R12, RZ, 0x7610, R12 ;  /* 0x00007610ff0c7816 */ /* 0x000fe4000000000c */
[----:B------:R-:W-:Y:S02]  /*9780*/  PRMT R13, RZ, 0x7610, R13 ;  /* 0x00007610ff0d7816 */ /* 0x000fe4000000000d */
[----:B------:R-:W-:Y:S02]  /*9790*/  PRMT R9, RZ, 0x7610, R9 ;  /* 0x00007610ff097816 */ /* 0x000fe40000000009 */
[----:B------:R-:W-:Y:S02]  /*97a0*/  PRMT R10, RZ, 0x7610, R10 ;  /* 0x00007610ff0a7816 */ /* 0x000fe4000000000a */
[----:B------:R-:W-:Y:S02]  /*97b0*/  PRMT R8, RZ, 0x7610, R8 ;  /* 0x00007610ff087816 */ /* 0x000fe40000000008 */
[----:B--2---:R-:W-:-:S02]  /*97c0*/  IADD3 R4, P2, PT, R26, R29, RZ ;  /* 0x0000001d1a047210 */ /* 0x004fc40007f5e0ff */
[C---:B----4-:R-:W-:Y:S02]  /*97d0*/  IADD3 R2, P1, PT, R26.reuse, R3, RZ ;  /* 0x000000031a027210 */ /* 0x050fe40007f3e0ff */
[----:B---3--:R-:W-:-:S03]  /*97e0*/  IADD3 R6, P3, PT, R26, R27, RZ ;  /* 0x0000001b1a067210 */ /* 0x008fc60007f7e0ff */
[C---:B------:R-:W-:Y:S02]  /*97f0*/  IMAD.X R3, R28.reuse, 0x1, R25, P1 ;  /* 0x000000011c037824 */ /* 0x040fe400008e0619 */
[----:B------:R-:W-:-:S03]  /*9800*/  IMAD.X R5, R28, 0x1, R24, P2 ;  /* 0x000000011c057824 */ /* 0x000fc600010e0618 */
[----:B------:R0:W2:Y:S01]  /*9810*/  @!P0 LDG.E.U8 R11, desc[UR8][R2.64] ;  /* 0x00000008020b8981 */ /* 0x0000a2000c1e1100 */
[----:B------:R-:W-:-:S03]  /*9820*/  IMAD.X R7, R28, 0x1, R23, P3 ;  /* 0x000000011c077824 */ /* 0x000fc600018e0617 */
[----:B------:R1:W3:Y:S04]  /*9830*/  @!P0 LDG.E.U8 R12, desc[UR8][R4.64] ;  /* 0x00000008040c8981 */ /* 0x0002e8000c1e1100 */
[----:B------:R4:W3:Y:S01]  /*9840*/  @!P0 LDG.E.U8 R13, desc[UR8][R6.64] ;  /* 0x00000008060d8981 */ /* 0x0008e2000c1e1100 */
[C---:B0-----:R-:W-:Y:S02]  /*9850*/  IADD3 R2, P2, PT, R26.reuse, R22, RZ ;  /* 0x000000161a027210 */ /* 0x041fe40007f5e0ff */
[C---:B-1----:R-:W-:Y:S02]  /*9860*/  IADD3 R4, P3, PT, R26.reuse, R21, RZ ;  /* 0x000000151a047210 */ /* 0x042fe40007f7e0ff */
[----:B----4-:R-:W-:Y:S01]  /*9870*/  IADD3 R6, P1, PT, R26, R20, RZ ;  /* 0x000000141a067210 */ /* 0x010fe20007f3e0ff */
[----:B------:R-:W-:-:S02]  /*9880*/  IMAD.X R3, R28, 0x1, R19, P2 ;  /* 0x000000011c037824 */ /* 0x000fc400010e0613 */
[----:B------:R-:W-:-:S03]  /*9890*/  IMAD.X R5, R28, 0x1, R18, P3 ;  /* 0x000000011c057824 */ /* 0x000fc600018e0612 */
[----:B------:R0:W4:Y:S01]  /*98a0*/  @!P0 LDG.E.U8 R9, desc[UR8][R2.64] ;  /* 0x0000000802098981 */ /* 0x000122000c1e1100 */
[----:B------:R-:W-:-:S03]  /*98b0*/  IMAD.X R7, R28, 0x1, R17, P1 ;  /* 0x000000011c077824 */ /* 0x000fc600008e0611 */
[----:B------:R1:W4:Y:S04]  /*98c0*/  @!P0 LDG.E.U8 R10, desc[UR8][R4.64] ;  /* 0x00000008040a8981 */ /* 0x000328000c1e1100 */
[----:B------:R1:W4:Y:S04]  /*98d0*/  @!P0 LDG.E.U8 R8, desc[UR8][R6.64] ;  /* 0x0000000806088981 */ /* 0x000328000c1e1100 */
[----:B0-----:R-:W0:Y:S04]  /*98e0*/  LDS.U8 R2, [R0+UR5+0x8] ;  /* 0x0000080500027984 */ /* 0x001e280008000000 */
[----:B------:R-:W-:Y:S04]  /*98f0*/  STL [R1+0x1868], R14 ;  /* 0x0018680e01007387 */ /* 0x000fe80000100800 */
[----:B------:R-:W-:Y:S04]  /*9900*/  STL [R1+0x186c], R15 ;  /* 0x00186c0f01007387 */ /* 0x000fe80000100800 */
[----:B------:R-:W-:Y:S04]  /*9910*/  STL [R1+0x1870], R16 ;  /* 0x0018701001007387 */ /* 0x000fe80000100800 */
[----:B------:R-:W-:Y:S04]  /*9920*/  STL [R1+0xa94], R29 ;  /* 0x000a941d01007387 */ /* 0x000fe80000100800 */
[----:B-1----:R-:W1:Y:S04]  /*9930*/  LDS.U8 R4, [R0+UR5+0x200] ;  /* 0x0002000500047984 */ /* 0x002e680008000000 */
[----:B------:R-:W0:Y:S04]  /*9940*/  LDS.U8 R3, [R0+UR5+0x2000] ;  /* 0x0020000500037984 */ /* 0x000e280008000000 */
[----:B--2---:R-:W-:Y:S04]  /*9950*/  STL [R1+0x1874], R11 ;  /* 0x0018740b01007387 */ /* 0x004fe80000100800 */
[----:B---3--:R-:W-:Y:S04]  /*9960*/  STL [R1+0x1878], R12 ;  /* 0x0018780c01007387 */ /* 0x008fe80000100800 */
[----:B------:R-:W-:Y:S01]  /*9970*/  STL [R1+0x187c], R13 ;  /* 0x00187c0d01007387 */ /* 0x000fe20000100800 */
[----:B------:R-:W-:-:S02]  /*9980*/  LOP3.LUT R27, R0, 0x410, RZ, 0x3c, !PT ;  /* 0x00000410001b7812 */ /* 0x000fc400078e3cff */
[----:B------:R-:W-:Y:S01]  /*9990*/  LOP3.LUT R26, R0, 0x40, RZ, 0x3c, !PT ;  /* 0x00000040001a7812 */ /* 0x000fe200078e3cff */
[----:B------:R-:W-:Y:S04]  /*99a0*/  LDS.U8 R11, [R0+UR5] ;  /* 0x00000005000b7984 */ /* 0x000fe80008000000 */
[----:B------:R-:W-:Y:S04]  /*99b0*/  LDS.U8 R7, [R27+UR5+0x2080] ;  /* 0x002080051b077984 */ /* 0x000fe80008000000 */
[----:B------:R-:W-:Y:S04]  /*99c0*/  LDS.U8 R6, [R27+UR5+0x2288] ;  /* 0x002288051b067984 */ /* 0x000fe80008000000 */
[----:B----4-:R-:W-:Y:S04]  /*99d0*/  STL [R1+0x1880], R9 ;  /* 0x0018800901007387 */ /* 0x010fe80000100800 */
[----:B------:R-:W-:Y:S04]  /*99e0*/  STL [R1+0x1884], R10 ;  /* 0x0018840a01007387 */ /* 0x000fe80000100800 */
[----:B------:R-:W-:Y:S04]  /*99f0*/  STL [R1+0x1838], R8 ;  /* 0x0018380801007387 */ /* 0x000fe80000100800 */
[----:B0-----:R-:W-:Y:S04]  /*9a00*/  STL [R1+0x240], R2 ;  /* 0x0002400201007387 */ /* 0x001fe80000100800 */
[----:B------:R-:W0:Y:S04]  /*9a10*/  LDS.U8 R2, [R0+UR5+0x2208] ;  /* 0x0022080500027984 */ /* 0x000e280008000000 */
[----:B-1----:R-:W-:Y:S04]  /*9a20*/  STL [R1+0x20c], R4 ;  /* 0x00020c0401007387 */ /* 0x002fe80000100800 */
[----:B------:R-:W1:Y:S04]  /*9a30*/  LDS.U8 R4, [R0+UR5+0x2008] ;  /* 0x0020080500047984 */ /* 0x000e680008000000 */
[----:B------:R-:W-:Y:S04]  /*9a40*/  STL [R1+0x208], R3 ;  /* 0x0002080301007387 */ /* 0x000fe80000100800 */
[----:B------:R-:W2:Y:S04]  /*9a50*/  LDS.U8 R3, [R0+UR5+0x2200] ;  /* 0x0022000500037984 */ /* 0x000ea80008000000 */
[----:B------:R-:W-:Y:S04]  /*9a60*/  LDS.U8 R5, [R27+UR5+0x2088] ;  /* 0x002088051b057984 */ /* 0x000fe80008000000 */
[----:B------:R-:W-:Y:S01]  /*9a70*/  LDS.U8 R12, [R0+UR5+0x208] ;  /* 0x00020805000c7984 */ /* 0x000fe20008000000 */
[----:B------:R-:W3:Y:S01]  /*9a80*/  S2R R24, SR_TID.X ;  /* 0x0000000000187919 */ /* 0x000ee20000002100 */
[----:B------:R-:W4:Y:S02]  /*9a90*/  S2R R28, SR_TID.X ;  /* 0x00000000001c7919 */ /* 0x000f240000002100 */
[----:B------:R-:W-:Y:S04]  /*9aa0*/  LDS.U8 R10, [R26+UR5+0x2080] ;  /* 0x002080051a0a7984 */ /* 0x000fe80008000000 */
[----:B0-----:R-:W-:Y:S04]  /*9ab0*/  STL [R1+0x204], R2 ;  /* 0x0002040201007387 */ /* 0x001fe80000100800 */
[----:B------:R-:W0:Y:S04]  /*9ac0*/  LDS.U8 R2, [R0+UR5+0x80] ;  /* 0x0000800500027984 */ /* 0x000e280008000000 */
[----:B-1----:R-:W-:Y:S04]  /*9ad0*/  STL [R1+0x200], R4 ;  /* 0x0002000401007387 */ /* 0x002fe80000100800 */
[----:B------:R-:W1:Y:S04]  /*9ae0*/  LDS.U8 R4, [R0+UR5+0x288] ;  /* 0x0002880500047984 */ /* 0x000e680008000000 */
[----:B--2---:R-:W-:Y:S04]  /*9af0*/  STL [R1+0x1cc], R3 ;  /* 0x0001cc0301007387 */ /* 0x004fe80000100800 */
[----:B------:R-:W2:Y:S04]  /*9b00*/  LDS.U8 R3, [R0+UR5+0x88] ;  /* 0x0000880500037984 */ /* 0x000ea80008000000 */
[----:B------:R-:W-:Y:S04]  /*9b10*/  LDS.U8 R9, [R26+UR5+0x2288] ;  /* 0x002288051a097984 */ /* 0x000fe80008000000 */
[----:B------:R-:W-:Y:S04]  /*9b20*/  LDS.U8 R13, [R26+UR5+0x2088] ;  /* 0x002088051a0d7984 */ /* 0x000fe80008000000 */
[----:B------:R-:W-:Y:S04]  /*9b30*/  LDS.U8 R16, [R26+UR5+0x308] ;  /* 0x000308051a107984 */ /* 0x000fe80008000000 */
[----:B------:R-:W-:Y:S04]  /*9b40*/  LDS.U8 R15, [R26+UR5+0x108] ;  /* 0x000108051a0f7984 */ /* 0x000fe80008000000 */
        /* <DEDUP_REMOVED lines=32> */
[----:B------:R-:W1:Y:S04]  /*9d50*/  LDS.U8 R4, [R27+UR5] ;  /* 0x000000051b047984 */ /* 0x000e680008000000 */
        /* <DEDUP_REMOVED lines=25> */
[----:B------:R-:W-:Y:S04]  /*9ef0*/  STL [R1+0x1898], R7 ;  /* 0x0018980701007387 */ /* 0x000fe80000100800 */
[----:B------:R-:W2:Y:S04]  /*9f00*/  LDS.U8 R3, [R26+UR5] ;  /* 0x000000051a037984 */ /* 0x000ea80008000000 */
[----:B0-----:R-:W-:Y:S04]  /*9f10*/  STL [R1+0x8c], R2 ;  /* 0x00008c0201007387 */ /* 0x001fe80000100800 */
[----:B------:R-:W0:Y:S04]  /*9f20*/  LDS.U8 R2, [R26+UR5+0x208] ;  /* 0x000208051a027984 */ /* 0x000e280008000000 */
[----:B------:R-:W-:Y:S04]  /*9f30*/  STL [R1+0x1888], R0 ;  /* 0x0018880001007387 */ /* 0x000fe80000100800 */
[----:B------:R-:W-:Y:S04]  /*9f40*/  STL [R1+0x189c], R6 ;  /* 0x00189c0601007387 */ /* 0x000fe80000100800 */
[----:B------:R-:W-:Y:S04]  /*9f50*/  STL [R1+0x18a0], R5 ;  /* 0x0018a00501007387 */ /* 0x000fe80000100800 */
[----:B-1----:R-:W-:Y:S04]  /*9f60*/  STL [R1+0x18a4], R4 ;  /* 0x0018a40401007387 */ /* 0x002fe80000100800 */
[----:B------:R-:W-:Y:S04]  /*9f70*/  STL [R1+0x188c], R27 ;  /* 0x00188c1b01007387 */ /* 0x000fe80000100800 */
[----:B--2---:R-:W-:Y:S04]  /*9f80*/  STL [R1+0x18a8], R3 ;  /* 0x0018a80301007387 */ /* 0x004fe80000100800 */
[----:B------:R-:W1:Y:S04]  /*9f90*/  LDS.U8 R3, [R26+UR5+0x8] ;  /* 0x000008051a037984 */ /* 0x000e680008000000 */
[----:B------:R-:W2:Y:S04]  /*9fa0*/  LDS.U8 R0, [R26+UR5+0x200] ;  /* 0x000200051a007984 */ /* 0x000ea80008000000 */
        /* <DEDUP_REMOVED lines=13> */
[----:B0-----:R0:W-:Y:S04]  /*a080*/  STL [R1+0x25c], R2 ;  /* 0x00025c0201007387 */ /* 0x0011e80000100800 */
[----:B0-----:R-:W2:Y:S04]  /*a090*/  LDL.LU R2, [R1+0xc0] ;  /* 0x0000c00001027983 */ /* 0x001ea80000300800 */
[----:B-1----:R-:W-:Y:S04]  /*a0a0*/  STL [R1+0x268], R3 ;  /* 0x0002680301007387 */ /* 0x002fe80000100800 */
[----:B--2---:R0:W-:Y:S04]  /*a0b0*/  STL [R1+0x18b0], R2 ;  /* 0x0018b00201007387 */ /* 0x0041e80000100800 */
[----:B------:R-:W-:Y:S04]  /*a0c0*/  STL [R1+0x264], R0 ;  /* 0x0002640001007387 */ /* 0x000fe80000100800 */
[----:B------:R-:W1:Y:S04]  /*a0d0*/  LDS.U8 R0, [R26+UR5+0x280] ;  /* 0x000280051a007984 */ /* 0x000e680008000000 */
[----:B0-----:R-:W2:Y:S04]  /*a0e0*/  LDL.LU R2, [R1+0xc4] ;  /* 0x0000c40001027983 */ /* 0x001ea80000300800 */
[----:B--2---:R0:W-:Y:S04]  /*a0f0*/  STL [R1+0x18b8], R2 ;  /* 0x0018b80201007387 */ /* 0x0041e80000100800 */
        /* <DEDUP_REMOVED lines=25> */
[----:B--2---:R-:W-:Y:S04]  /*a290*/  STL [R1+0x1920], R2 ;  /* 0x0019200201007387 */ /* 0x004fe80000100800 */
[----:B------:R-:W2:Y:S04]  /*a2a0*/  LDL.LU R3, [R1+0xac] ;  /* 0x0000ac0001037983 */ /* 0x000ea80000300800 */
        /* <DEDUP_REMOVED lines=27> */
[----:B0-----:R-:W2:Y:S01]  /*a460*/  LDL.LU R3, [R1+0x240] ;  /* 0x0002400001037983 */ /* 0x001ea20000300800 */
[----:B------:R-:W-:Y:S01]  /*a470*/  IMAD.MOV.U32 R2, RZ, RZ, R12 ;  /* 0x000000ffff027224 */ /* 0x000fe200078e000c */
[----:B---3--:R-:W-:-:S02]  /*a480*/  SHF.R.U32.HI R23, RZ, 0x3, R24 ;  /* 0x00000003ff177819 */ /* 0x008fc40000011618 */
[----:B--2---:R0:W-:Y:S04]  /*a490*/  STL [R1+0x1924], R3 ;  /* 0x0019240301007387 */ /* 0x0041e80000100800 */
[----:B------:R-:W2:Y:S04]  /*a4a0*/  LDL.LU R4, [R1+0xa8] ;  /* 0x0000a80001047983 */ /* 0x000ea80000300800 */
[----:B------:R-:W2:Y:S01]  /*a4b0*/  LDL.LU R5, [R1+0xa4] ;  /* 0x0000a40001057983 */ /* 0x000ea20000300800 */
[----:B0-----:R-:W-:-:S03]  /*a4c0*/  IMAD.MOV.U32 R3, RZ, RZ, R11 ;  /* 0x000000ffff037224 */ /* 0x001fc600078e000b */
[----:B------:R-:W3:Y:S01]  /*a4d0*/  LDL.LU R6, [R1+0xa0] ;  /* 0x0000a00001067983 */ /* 0x000ee20000300800 */
[----:B------:R-:W-:-:S03]  /*a4e0*/  IMAD R2, R2, 0x100, R3 ;  /* 0x0000010002027824 */ /* 0x000fc600078e0203 */
[----:B------:R-:W3:Y:S04]  /*a4f0*/  LDL.LU R7, [R1+0x8c] ;  /* 0x00008c0001077983 */ /* 0x000ee80000300800 */
[----:B------:R0:W-:Y:S01]  /*a500*/  STL [R1+0x1890], R27 ;  /* 0x0018901b01007387 */ /* 0x0001e20000100800 */
[----:B------:R-:W-:Y:S02]  /*a510*/  LOP3.LUT R24, R24, 0x3, RZ, 0xc0, !PT ;  /* 0x0000000318187812 */ /* 0x000fe400078ec0ff */
[----:B----4-:R-:W-:Y:S01]  /*a520*/  SHF.R.U32.HI R28, RZ, 0x2, R28 ;  /* 0x00000002ff1c7819 */ /* 0x010fe2000001161c */
[----:B------:R-:W4:Y:S01]  /*a530*/  LDS.U8 R12, [R26+UR5+0x2280] ;  /* 0x002280051a0c7984 */ /* 0x000f220008000000 */
[----:B------:R-:W-:-:S03]  /*a540*/  LOP3.LUT R23, R23, 0x30, RZ, 0xc0, !PT ;  /* 0x0000003017177812 */ /* 0x000fc600078ec0ff */
[----:B------:R-:W2:Y:S04]  /*a550*/  LDS.U8 R11, [R26+UR5+0x100] ;  /* 0x000100051a0b7984 */ /* 0x000ea80008000000 */
[----:B0-----:R-:W2:Y:S04]  /*a560*/  LDL.LU R27, [R1+0x24c] ;  /* 0x00024c00011b7983 */ /* 0x001ea80000300800 */
[----:B-1----:R0:W-:Y:S04]  /*a570*/  STL [R1+0x1894], R0 ;  /* 0x0018940001007387 */ /* 0x0021e80000100800 */
[----:B0-----:R-:W2:Y:S04]  /*a580*/  LDL.LU R0, [R1+0x250] ;  /* 0x0002500001007983 */ /* 0x001ea80000300800 */
[----:B------:R-:W2:Y:S04]  /*a590*/  LDL.LU R3, [R1+0x1924] ;  /* 0x0019240001037983 */ /* 0x000ea80000300800 */
[----:B------:R0:W-:Y:S04]  /*a5a0*/  STL [R1+0x244], R2 ;  /* 0x0002440201007387 */ /* 0x0001e80000100800 */
[----:B0-----:R-:W2:Y:S02]  /*a5b0*/  LDL.LU R2, [R1+0x1920] ;  /* 0x0019200001027983 */ /* 0x001ea40000300800 */
[----:B--2---:R-:W-:-:S02]  /*a5c0*/  IMAD R2, R2, 0x100, R3 ;  /* 0x0000010002027824 */ /* 0x004fc400078e0203 */
        /* <DEDUP_REMOVED lines=54> */
[----:B0-----:R-:W2:Y:S01]  /*a930*/  LDL.LU R2, [R1+0x18b0] ;  /* 0x0018b00001027983 */ /* 0x001ea20000300800 */
[----:B------:R-:W-:Y:S02]  /*a940*/  IMAD R5, R5, 0x100, R4 ;  /* 0x0000010005057824 */ /* 0x000fe400078e0204 */
[----:B---3--:R-:W-:-:S02]  /*a950*/  IMAD R7, R7, 0x100, R6 ;  /* 0x0000010007077824 */ /* 0x008fc400078e0206 */
[----:B--2---:R-:W-:Y:S02]  /*a960*/  IMAD R3, R3, 0x100, R2 ;  /* 0x0000010003037824 */ /* 0x004fe400078e0202 */
[----:B------:R-:W2:Y:S04]  /*a970*/  LDL.LU R2, [R1+0x18ac] ;  /* 0x0018ac0001027983 */ /* 0x000ea80000300800 */
[----:B------:R0:W-:Y:S04]  /*a980*/  STL [R1+0x5b0], R3 ;  /* 0x0005b00301007387 */ /* 0x0001e80000100800 */
[----:B0-----:R-:W2:Y:S04]  /*a990*/  LDL.LU R3, [R1+0x18a8] ;  /* 0x0018a80001037983 */ /* 0x001ea80000300800 */
[----:B------:R-:W3:Y:S04]  /*a9a0*/  LDL.LU R4, [R1+0x18a4] ;  /* 0x0018a40001047983 */ /* 0x000ee80000300800 */
[----:B------:R0:W-:Y:S04]  /*a9b0*/  STL [R1+0x698], R5 ;  /* 0x0006980501007387 */ /* 0x0001e80000100800 */
[----:B0-----:R-:W3:Y:S04]  /*a9c0*/  LDL.LU R5, [R1+0x18a0] ;  /* 0x0018a00001057983 */ /* 0x001ee80000300800 */
[----:B------:R-:W4:Y:S04]  /*a9d0*/  LDL.LU R6, [R1+0x189c] ;  /* 0x00189c0001067983 */ /* 0x000f280000300800 */
[----:B------:R0:W-:Y:S04]  /*a9e0*/  STL [R1+0x68c], R7 ;  /* 0x00068c0701007387 */ /* 0x0001e80000100800 */
[----:B0-----:R-:W4:Y:S01]  /*a9f0*/  LDL.LU R7, [R1+0x1898] ;  /* 0x0018980001077983 */ /* 0x001f220000300800 */
[----:B------:R-:W-:-:S02]  /*aa00*/  IMAD R27, R27, 0x100, R0 ;  /* 0x000001001b1b7824 */ /* 0x000fc400078e0200 */
[----:B--2---:R-:W-:Y:S02]  /*aa10*/  IMAD R3, R2, 0x100, R3 ;  /* 0x0000010002037824 */ /* 0x004fe400078e0203 */
[----:B---3--:R-:W-:Y:S02]  /*aa20*/  IMAD R5, R4, 0x100, R5 ;  /* 0x0000010004057824 */ /* 0x008fe400078e0205 */
[----:B----4-:R-:W-:Y:S02]  /*aa30*/  IMAD R7, R6, 0x100, R7 ;  /* 0x0000010006077824 */ /* 0x010fe400078e0207 */
        /* <DEDUP_REMOVED lines=8> */
[----:B0-----:R-:W4:Y:S04]  /*aac0*/  LDL.LU R3, [R1+0x254] ;  /* 0x0002540001037983 */ /* 0x001f280000300800 */
[----:B------:R-:W2:Y:S04]  /*aad0*/  LDL.LU R0, [R1+0x1894] ;  /* 0x0018940001007983 */ /* 0x000ea80000300800 */
[----:B------:R0:W-:Y:S04]  /*aae0*/  STL [R1+0xd8], R27 ;  /* 0x0000d81b01007387 */ /* 0x0001e80000100800 */
[----:B0-----:R-:W2:Y:S01]  /*aaf0*/  LDL.LU R27, [R1+0x1890] ;  /* 0x00189000011b7983 */ /* 0x001ea20000300800 */
[----:B------:R-:W-:Y:S01]  /*ab00*/  IMAD R8, R24, 0x820, RZ ;  /* 0x0000082018087824 */ /* 0x000fe200078e02ff */
[----:B------:R-:W-:-:S04]  /*ab10*/  SGXT.U32 R28, R28, 0x3 ;  /* 0x000000031c1c781a */ /* 0x000fc80000000000 */
[----:B------:R-:W-:-:S04]  /*ab20*/  LOP3.LUT R8, R8, R28, R23, 0x1e, !PT ;  /* 0x0000001c08087212 */ /* 0x000fc800078e1e17 */
[----:B------:R-:W-:-:S05]  /*ab30*/  LOP3.LUT R8, R8, 0x450, RZ, 0x3c, !PT ;  /* 0x0000045008087812 */ /* 0x000fca00078e3cff */
[----:B------:R-:W-:Y:S04]  /*ab40*/  LDS.U8 R21, [R8+UR5] ;  /* 0x0000000508157984 */ /* 0x000fe80008000000 */
[----:B------:R-:W0:Y:S04]  /*ab50*/  LDS.U8 R20, [R8+UR5+0x208] ;  /* 0x0002080508147984 */ /* 0x000e280008000000 */
[----:B------:R-:W-:Y:S04]  /*ab60*/  LDS.U8 R25, [R8+UR5+0x8] ;  /* 0x0000080508197984 */ /* 0x000fe80008000000 */
[----:B------:R-:W1:Y:S04]  /*ab70*/  LDS.U8 R24, [R8+UR5+0x200] ;  /* 0x0002000508187984 */ /* 0x000e680008000000 */
[----:B------:R-:W-:Y:S04]  /*ab80*/  LDS.U8 R23, [R8+UR5+0x2000] ;  /* 0x0020000508177984 */ /* 0x000fe80008000000 */
[----:B------:R-:W0:Y:S04]  /*ab90*/  LDS.U8 R29, [R8+UR5+0x2208] ;  /* 0x00220805081d7984 */ /* 0x000e280008000000 */
[----:B------:R-:W-:Y:S04]  /*aba0*/  LDS.U8 R28, [R8+UR5+0x2008] ;  /* 0x00200805081c7984 */ /* 0x000fe80008000000 */
[----:B------:R-:W0:Y:S01]  /*abb0*/  LDS.U8 R8, [R8+UR5+0x2200] ;  /* 0x0022000508087984 */ /* 0x000e220008000000 */
[----:B---3--:R-:W-:-:S02]  /*abc0*/  IMAD R4, R5, 0x100, R4 ;  /* 0x0000010005047824 */ /* 0x008fc400078e0204 */
[----:B----4-:R-:W-:Y:S02]  /*abd0*/  IMAD R2, R3, 0x100, R2 ;  /* 0x0000010003027824 */ /* 0x010fe400078e0202 */
[----:B--2---:R-:W-:-:S03]  /*abe0*/  IMAD R3, R7, 0x100, R6 ;  /* 0x0000010007037824 */ /* 0x004fc600078e0206 */
[----:B------:R2:W-:Y:S04]  /*abf0*/  STL [R1+0xdc], R2 ;  /* 0x0000dc0201007387 */ /* 0x0005e80000100800 */
[----:B------:R-:W-:Y:S01]  /*ac00*/  STL [R1+0x130], R4 ;  /* 0x0001300401007387 */ /* 0x000fe20000100800 */
[----:B--2---:R-:W-:-:S03]  /*ac10*/  IMAD R2, R0, 0x100, R27 ;  /* 0x0000010000027824 */ /* 0x004fc600078e021b */
[----:B------:R-:W2:Y:S04]  /*ac20*/  LDL.LU R27, [R1+0x188c] ;  /* 0x00188c00011b7983 */ /* 0x000ea80000300800 */
[----:B------:R3:W-:Y:S04]  /*ac30*/  STL [R1+0x134], R3 ;  /* 0x0001340301007387 */ /* 0x0007e80000100800 */
[----:B------:R-:W4:Y:S01]  /*ac40*/  LDL.LU R0, [R1+0x1888] ;  /* 0x0018880001007983 */ /* 0x000f220000300800 */
[----:B---3--:R-:W-:-:S03]  /*ac50*/  IMAD R3, R9, 0x100, R10 ;  /* 0x0000010009037824 */ /* 0x008fc600078e020a */
[----:B------:R-:W3:Y:S04]  /*ac60*/  LDL.LU R10, [R1+0x1884] ;  /* 0x00188400010a7983 */ /* 0x000ee80000300800 */
[----:B------:R0:W-:Y:S04]  /*ac70*/  STL [R1+0x138], R2 ;  /* 0x0001380201007387 */ /* 0x0001e80000100800 */
[----:B------:R-:W2:Y:S01]  /*ac80*/  LDL.LU R9, [R1+0x1880] ;  /* 0x0018800001097983 */ /* 0x000ea20000300800 */
[----:B0-----:R-:W-:-:S03]  /*ac90*/  IMAD R2, R12, 0x100, R13 ;  /* 0x000001000c027824 */ /* 0x001fc600078e020d */
[----:B------:R-:W2:Y:S04]  /*aca0*/  LDL.LU R13, [R1+0x187c] ;  /* 0x00187c00010d7983 */ /* 0x000ea80000300800 */
        /* <DEDUP_REMOVED lines=22> */
[----:B-1----:R-:W-:-:S03]  /*ae10*/  IMAD R2, R24, 0x100, R25 ;  /* 0x0000010018027824 */ /* 0x002fc600078e0219 */
[----:B------:R-:W2:Y:S04]  /*ae20*/  LDL.LU R25, [R1+0x184c] ;  /* 0x00184c0001197983 */ /* 0x000ea80000300800 */
[----:B------:R0:W-:Y:S04]  /*ae30*/  STL [R1+0x5cc], R3 ;  /* 0x0005cc0301007387 */ /* 0x0001e80000100800 */
[----:B------:R-:W2:Y:S01]  /*ae40*/  LDL.LU R24, [R1+0x1848] ;  /* 0x0018480001187983 */ /* 0x000ea20000300800 */
[----:B0-----:R-:W-:-:S03]  /*ae50*/  IMAD R3, R29, 0x100, R23 ;  /* 0x000001001d037824 */ /* 0x001fc600078e0217 */
[----:B------:R-:W2:Y:S04]  /*ae60*/  LDL.LU R23, [R1+0x1844] ;  /* 0x0018440001177983 */ /* 0x000ea80000300800 */
[----:B------:R0:W-:Y:S04]  /*ae70*/  STL [R1+0x5c8], R2 ;  /* 0x0005c80201007387 */ /* 0x0001e80000100800 */
[----:B------:R-:W-:Y:S01]  /*ae80*/  STL [R1+0x5c4], R3 ;  /* 0x0005c40301007387 */ /* 0x000fe20000100800 */
[----:B0-----:R-:W-:-:S05]  /*ae90*/  IMAD R2, R8, 0x100, R28 ;  /* 0x0000010008027824 */ /* 0x001fca00078e021c */
[----:B------:R-:W-:Y:S04]  /*aea0*/  STL [R1+0x5c0], R2 ;  /* 0x0005c00201007387 */ /* 0x000fe80000100800 */
[----:B----4-:R-:W0:Y:S04]  /*aeb0*/  LDS.U8 R4, [R0+UR5+0x4000] ;  /* 0x0040000500047984 */ /* 0x010e280008000000 */
[----:B------:R-:W1:Y:S04]  /*aec0*/  LDS.U8 R3, [R0+UR5+0x4208] ;  /* 0x0042080500037984 */ /* 0x000e680008000000 */
[----:B------:R-:W4:Y:S04]  /*aed0*/  LDS.U8 R2, [R0+UR5+0x4008] ;  /* 0x0040080500027984 */ /* 0x000f280008000000 */
[----:B------:R-:W-:Y:S04]  /*aee0*/  LDS.U8 R29, [R0+UR5+0x6008] ;  /* 0x00600805001d7984 */ /* 0x000fe80008000000 */
        /* <DEDUP_REMOVED lines=9> */
[----:B----4-:R-:W-:Y:S04]  /*af80*/  STL [R1+0x738], R2 ;  /* 0x0007380201007387 */ /* 0x010fe80000100800 */
[----:B------:R-:W4:Y:S04]  /*af90*/  LDS.U8 R2, [R0+UR5+0x6208] ;  /* 0x0062080500027984 */ /* 0x000f280008000000 */
[----:B0-----:R-:W-:Y:S04]  /*afa0*/  STL [R1+0x734], R4 ;  /* 0x0007340401007387 */ /* 0x001fe80000100800 */
[----:B------:R-:W0:Y:S04]  /*afb0*/  LDS.U8 R4, [R0+UR5+0x4080] ;  /* 0x0040800500047984 */ /* 0x000e280008000000 */
[----:B-1----:R-:W-:Y:S04]  /*afc0*/  STL [R1+0x740], R3 ;  /* 0x0007400301007387 */ /* 0x002fe80000100800 */
[----:B------:R1:W-:Y:S04]  /*afd0*/  STL [R1+0x1188], R29 ;  /* 0x0011881d01007387 */ /* 0x0003e80000100800 */
[----:B----4-:R-:W-:Y:S04]  /*afe0*/  STL [R1+0x73c], R2 ;  /* 0x00073c0201007387 */ /* 0x010fe80000100800 */
[----:B------:R-:W4:Y:S04]  /*aff0*/  LDS.U8 R2, [R0+UR5+0x4288] ;  /* 0x0042880500027984 */ /* 0x000f280008000000 */
[----:B------:R-:W-:Y:S04]  /*b000*/  STL [R1+0x118c], R28 ;  /* 0x00118c1c01007387 */ /* 0x000fe80000100800 */
[----:B------:R-:W2:Y:S01]  /*b010*/  LDS.U8 R3, [R0+UR5+0x4088] ;  /* 0x0040880500037984 */ /* 0x000ea20008000000 */
[----:B-1----:R-:W-:-:S03]  /*b020*/  LOP3.LUT R29, R0, 0x450, RZ, 0x3c, !PT ;  /* 0x00000450001d7812 */ /* 0x002fc600078e3cff */
[----:B------:R-:W-:Y:S04]  /*b030*/  LDS.U8 R28, [R0+UR5+0x2380] ;  /* 0x00238005001c7984 */ /* 0x000fe80008000000 */
[----:B0-----:R-:W-:Y:S04]  /*b040*/  STL [R1+0x770], R4 ;  /* 0x0007700401007387 */ /* 0x001fe80000100800 */
[----:B------:R-:W0:Y:S04]  /*b050*/  LDS.U8 R4, [R0+UR5+0x4280] ;  /* 0x0042800500047984 */ /* 0x000e280008000000 */
[----:B----4-:R-:W-:Y:S04]  /*b060*/  STL [R1+0x76c], R2 ;  /* 0x00076c0201007387 */ /* 0x010fe80000100800 */
        /* <DEDUP_REMOVED lines=130> */
[----:B------:R-:W-:Y:S04]  /*b890*/  LDS.U8 R4, [R26+UR5+0x6108] ;  /* 0x006108051a047984 */ /* 0x000fe80008000000 */
[----:B-1----:R-:W-:Y:S04]  /*b8a0*/  STL [R1+0x8d4], R2 ;  /* 0x0008d40201007387 */ /* 0x002fe80000100800 */
[----:B------:R-:W0:Y:S04]  /*b8b0*/  LDS.U8 R2, [R26+UR5+0x6308] ;  /* 0x006308051a027984 */ /* 0x000e280008000000 */
[----:B--2---:R-:W-:Y:S04]  /*b8c0*/  STL [R1+0x8e0], R3 ;  /* 0x0008e00301007387 */ /* 0x004fe80000100800 */
[----:B------:R-:W1:Y:S04]  /*b8d0*/  LDS.U8 R3, [R26+UR5+0x6300] ;  /* 0x006300051a037984 */ /* 0x000e680008000000 */
[----:B0-----:R-:W-:Y:S04]  /*b8e0*/  STL [R1+0x8dc], R2 ;  /* 0x0008dc0201007387 */ /* 0x001fe80000100800 */
[----:B------:R-:W0:Y:S04]  /*b8f0*/  LDS.U8 R2, [R29+UR5+0x4000] ;  /* 0x004000051d027984 */ /* 0x000e280008000000 */
[----:B------:R-:W-:Y:S04]  /*b900*/  STL [R1+0x8e8], R4 ;  /* 0x0008e80401007387 */ /* 0x000fe80000100800 */
[----:B------:R-:W2:Y:S04]  /*b910*/  LDS.U8 R4, [R29+UR5+0x4208] ;  /* 0x004208051d047984 */ /* 0x000ea80008000000 */
[----:B-1----:R-:W-:Y:S04]  /*b920*/  STL [R1+0x8e4], R3 ;  /* 0x0008e40301007387 */ /* 0x002fe80000100800 */
[----:B------:R-:W1:Y:S04]  /*b930*/  LDS.U8 R3, [R29+UR5+0x4008] ;  /* 0x004008051d037984 */ /* 0x000e680008000000 */
[----:B0-----:R-:W-:Y:S04]  /*b940*/  STL [R1+0x950], R2 ;  /* 0x0009500201007387 */ /* 0x001fe80000100800 */
[----:B------:R-:W0:Y:S04]  /*b950*/  LDS.U8 R2, [R29+UR5+0x4200] ;  /* 0x004200051d027984 */ /* 0x000e280008000000 */
[----:B--2---:R-:W-:Y:S04]  /*b960*/  STL [R1+0x94c], R4 ;  /* 0x00094c0401007387 */ /* 0x004fe80000100800 */
        /* <DEDUP_REMOVED lines=68> */
[----:B------:R-:W-:Y:S04]  /*bdb0*/  LDS.U8 R3, [R0+UR5+0x180] ;  /* 0x0001800500037984 */ /* 0x000fe80008000000 */
[----:B0-----:R-:W-:Y:S04]  /*bdc0*/  STL [R1+0x9e0], R2 ;  /* 0x0009e00201007387 */ /* 0x001fe80000100800 */
[----:B------:R-:W-:Y:S04]  /*bdd0*/  LDS.U8 R2, [R0+UR5+0x388] ;  /* 0x0003880500027984 */ /* 0x000fe80008000000 */
[----:B--2---:R-:W-:Y:S04]  /*bde0*/  STL [R1+0x9dc], R4 ;  /* 0x0009dc0401007387 */ /* 0x004fe80000100800 */
[----:B------:R-:W-:Y:S04]  /*bdf0*/  STL [R1+0xa0], R8 ;  /* 0x0000a00801007387 */ /* 0x000fe80000100800 */
[----:B------:R-:W0:Y:S04]  /*be00*/  LDS.U8 R8, [R0+UR5+0x4180] ;  /* 0x0041800500087984 */ /* 0x000e280008000000 */
[----:B------:R-:W-:Y:S04]  /*be10*/  STL [R1+0x8c], R28 ;  /* 0x00008c1c01007387 */ /* 0x000fe80000100800 */
[----:B------:R-:W1:Y:S04]  /*be20*/  LDS.U8 R28, [R0+UR5+0x4388] ;  /* 0x00438805001c7984 */ /* 0x000e680008000000 */
[----:B------:R-:W-:Y:S04]  /*be30*/  LDS.U8 R4, [R0+UR5+0x380] ;  /* 0x0003800500047984 */ /* 0x000fe80008000000 */
[----:B0-----:R-:W-:Y:S04]  /*be40*/  STL [R1+0x8f0], R8 ;  /* 0x0008f00801007387 */ /* 0x001fe80000100800 */
[----:B------:R-:W0:Y:S04]  /*be50*/  LDS.U8 R8, [R0+UR5+0x4188] ;  /* 0x0041880500087984 */ /* 0x000e280008000000 */
[----:B-1----:R-:W-:Y:S04]  /*be60*/  STL [R1+0x8ec], R28 ;  /* 0x0008ec1c01007387 */ /* 0x002fe80000100800 */
[----:B------:R-:W1:Y:S04]  /*be70*/  LDS.U8 R28, [R0+UR5+0x4380] ;  /* 0x00438005001c7984 */ /* 0x000e680008000000 */
[----:B0-----:R-:W-:Y:S04]  /*be80*/  STL [R1+0x8f8], R8 ;  /* 0x0008f80801007387 */ /* 0x001fe80000100800 */
[----:B------:R-:W0:Y:S04]  /*be90*/  LDS.U8 R8, [R0+UR5+0x6180] ;  /* 0x0061800500087984 */ /* 0x000e280008000000 */
[----:B-1----:R-:W-:Y:S04]  /*bea0*/  STL [R1+0x8f4], R28 ;  /* 0x0008f41c01007387 */ /* 0x002fe80000100800 */
[----:B------:R-:W1:Y:S04]  /*beb0*/  LDS.U8 R28, [R0+UR5+0x6388] ;  /* 0x00638805001c7984 */ /* 0x000e680008000000 */
[----:B0-----:R-:W-:Y:S04]  /*bec0*/  STL [R1+0x900], R8 ;  /* 0x0009000801007387 */ /* 0x001fe80000100800 */
[----:B------:R-:W0:Y:S04]  /*bed0*/  LDS.U8 R8, [R0+UR5+0x6188] ;  /* 0x0061880500087984 */ /* 0x000e280008000000 */
[----:B-1----:R-:W-:Y:S04]  /*bee0*/  STL [R1+0x8fc], R28 ;  /* 0x0008fc1c01007387 */ /* 0x002fe80000100800 */
        /* <DEDUP_REMOVED lines=37> */
[----:B------:R-:W-:Y:S04]  /*c140*/  LDS.U8 R28, [R29+UR5+0x6388] ;  /* 0x006388051d1c7984 */ /* 0x000fe80008000000 */
        /* <DEDUP_REMOVED lines=59> */
[----:B0-----:R0:W-:Y:S04]  /*c500*/  STL [R1+0xa14], R8 ;  /* 0x000a140801007387 */ /* 0x0011e80000100800 */
[----:B0-----:R-:W4:Y:S04]  /*c510*/  LDL.LU R8, [R1] ;  /* 0x0000000001087983 */ /* 0x001f280000300800 */
[----:B--2---:R-:W-:Y:S04]  /*c520*/  STL [R1+0xa20], R0 ;  /* 0x000a200001007387 */ /* 0x004fe80000100800 */
[----:B------:R-:W0:Y:S01]  /*c530*/  LDS.U8 R0, [R29+UR5+0x6188] ;  /* 0x006188051d007984 */ /* 0x000e220008000000 */
[----:B------:R-:W1:Y:S03]  /*c540*/  S2R R27, SR_TID.X ;  /* 0x00000000001b7919 */ /* 0x000e660000002100 */
[----:B------:R2:W-:Y:S04]  /*c550*/  STL [R1+0xa1c], R28 ;  /* 0x000a1c1c01007387 */ /* 0x0005e80000100800 */
[----:B0-----:R-:W-:Y:S04]  /*c560*/  STL [R1+0xa28], R0 ;  /* 0x000a280001007387 */ /* 0x001fe80000100800 */
[----:B------:R0:W3:Y:S01]  /*c570*/  LDS.U8 R0, [R29+UR5+0x6380] ;  /* 0x006380051d007984 */ /* 0x0000e20008000000 */
[----:B-1----:R-:W-:-:S03]  /*c580*/  SHF.R.U32.HI R26, RZ, 0x3, R27 ;  /* 0x00000003ff1a7819 */ /* 0x002fc6000001161b */
[----:B--2---:R-:W2:Y:S01]  /*c590*/  LDL.LU R28, [R1+0x10] ;  /* 0x00001000011c7983 */ /* 0x004ea20000300800 */
[----:B------:R-:W-:-:S03]  /*c5a0*/  LOP3.LUT R26, R26, 0x30, RZ, 0xc0, !PT ;  /* 0x000000301a1a7812 */ /* 0x000fc600078ec0ff */
[----:B0-----:R-:W2:Y:S01]  /*c5b0*/  LDL.LU R29, [R1+0x80] ;  /* 0x00008000011d7983 */ /* 0x001ea20000300800 */
[----:B------:R-:W-:Y:S01]  /*c5c0*/  LOP3.LUT R26, R26, 0x1ff, R27, 0x78, !PT ;  /* 0x000001ff1a1a7812 */ /* 0x000fe200078e781b */
[----:B------:R-:W-:Y:S06]  /*c5d0*/  BAR.SYNC.DEFER_BLOCKING 0x0 ;  /* 0x0000000000007b1d */ /* 0x000fec0000010000 */
[----:B------:R-:W2:Y:S04]  /*c5e0*/  LDL.LU R27, [R1+0x1840] ;  /* 0x00184000011b7983 */ /* 0x000ea80000300800 */
[----:B---3--:R-:W-:Y:S04]  /*c5f0*/  STS.U8 [R26+UR5], R10 ;  /* 0x0000000a1a007988 */ /* 0x008fe80008000005 */
[----:B------:R-:W-:Y:S04]  /*c600*/  STS.U8 [R26+UR5+0x200], R9 ;  /* 0x000200091a007988 */ /* 0x000fe80008000005 */
[----:B------:R-:W-:Y:S04]  /*c610*/  STS.U8 [R26+UR5+0x400], R13 ;  /* 0x0004000d1a007988 */ /* 0x000fe80008000005 */
[----:B------:R-:W-:Y:S04]  /*c620*/  STS.U8 [R26+UR5+0x600], R12 ;  /* 0x0006000c1a007988 */ /* 0x000fe80008000005 */
[----:B------:R0:W-:Y:S04]  /*c630*/  STS.U8 [R26+UR5+0x800], R11 ;  /* 0x0008000b1a007988 */ /* 0x0001e80008000005 */
[----:B------:R1:W-:Y:S01]  /*c640*/  STS.U8 [R26+UR5+0xa00], R16 ;  /* 0x000a00101a007988 */ /* 0x0003e20008000005 */
[----:B0-----:R-:W0:Y:S03]  /*c650*/  S2R R11, SR_TID.X ;  /* 0x00000000000b7919 */ /* 0x001e260000002100 */
[----:B------:R3:W-:Y:S01]  /*c660*/  STS.U8 [R26+UR5+0xc00], R15 ;  /* 0x000c000f1a007988 */ /* 0x0007e20008000005 */
[----:B-1----:R-:W1:Y:S01]  /*c670*/  S2R R16, SR_TID.X ;  /* 0x0000000000107919 */ /* 0x002e620000002100 */
[----:B---3--:R-:W3:Y:S02]  /*c680*/  S2R R15, SR_TID.X ;  /* 0x00000000000f7919 */ /* 0x008ee40000002100 */
[----:B------:R0:W-:Y:S04]  /*c690*/  STL [R1+0xb0c], R0 ;  /* 0x000b0c0001007387 */ /* 0x0001e80000100800 */
[----:B0-----:R-:W2:Y:S01]  /*c6a0*/  LDL.LU R0, [R1+0x14] ;  /* 0x0000140001007983 */ /* 0x001ea20000300800 */
[----:B------:R-:W-:-:S03]  /*c6b0*/  SHF.R.U32.HI R11, RZ, 0x3, R11 ;  /* 0x00000003ff0b7819 */ /* 0x000fc6000001160b */
[----:B------:R-:W2:Y:S01]  /*c6c0*/  LDL.LU R10, [R1+0x18] ;  /* 0x00001800010a7983 */ /* 0x000ea20000300800 */
[----:B------:R-:W-:-:S03]  /*c6d0*/  LOP3.LUT R11, R11, 0x30, RZ, 0xc0, !PT ;  /* 0x000000300b0b7812 */ /* 0x000fc600078ec0ff */
[----:B------:R-:W2:Y:S04]  /*c6e0*/  LDL.LU R9, [R1+0x4] ;  /* 0x0000040001097983 */ /* 0x000ea80000300800 */
[----:B------:R-:W2:Y:S04]  /*c6f0*/  LDL.LU R13, [R1+0x8] ;  /* 0x00000800010d7983 */ /* 0x000ea80000300800 */
[----:B------:R-:W2:Y:S01]  /*c700*/  LDL.LU R12, [R1+0xc] ;  /* 0x00000c00010c7983 */ /* 0x000ea20000300800 */
[----:B---3--:R-:W-:Y:S02]  /*c710*/  LOP3.LUT R15, R11, 0x1ff, R15, 0x78, !PT ;  /* 0x000001ff0b0f7812 */ /* 0x008fe400078e780f */
[--C-:B-1----:R-:W-:Y:S01]  /*c720*/  SHF.R.U32.HI R11, RZ, 0x3, R16.reuse ;  /* 0x00000003ff0b7819 */ /* 0x102fe20000011610 */
[----:B------:R-:W3:Y:S03]  /*c730*/  LDL.LU R26, [R1+0x183c] ;  /* 0x00183c00011a7983 */ /* 0x000ee60000300800 */
[----:B------:R-:W-:Y:S01]  /*c740*/  LOP3.LUT R11, R11, 0x30, RZ, 0xc0, !PT ;  /* 0x000000300b0b7812 */ /* 0x000fe200078ec0ff */
[----:B------:R-:W-:Y:S04]  /*c750*/  STS.U8 [R15+UR5+0xe00], R14 ;  /* 0x000e000e0f007988 */ /* 0x000fe80008000005 */
[----:B------:R-:W-:Y:S04]  /*c760*/  STS.U8 [R15+UR5+0x1000], R19 ;  /* 0x001000130f007988 */ /* 0x000fe80008000005 */
[----:B------:R-:W-:Y:S04]  /*c770*/  STS.U8 [R15+UR5+0x1200], R18 ;  /* 0x001200120f007988 */ /* 0x000fe80008000005 */
[----:B------:R-:W-:Y:S04]  /*c780*/  STS.U8 [R15+UR5+0x1400], R17 ;  /* 0x001400110f007988 */ /* 0x000fe80008000005 */
[----:B------:R0:W-:Y:S02]  /*c790*/  STS.U8 [R15+UR5+0x1600], R22 ;  /* 0x001600160f007988 */ /* 0x0001e40008000005 */
[----:B0-----:R-:W-:-:S05]  /*c7a0*/  LOP3.LUT R22, R11, 0x1ff, R16, 0x78, !PT ;  /* 0x000001ff0b167812 */ /* 0x001fca00078e7810 */
[----:B------:R-:W-:Y:S04]  /*c7b0*/  STS.U8 [R22+UR5+0x1800], R21 ;  /* 0x0018001516007988 */ /* 0x000fe80008000005 */
[----:B------:R-:W-:Y:S04]  /*c7c0*/  STS.U8 [R22+UR5+0x1a00], R20 ;  /* 0x001a001416007988 */ /* 0x000fe80008000005 */
[----:B------:R-:W-:Y:S04]  /*c7d0*/  STS.U8 [R22+UR5+0x1c00], R25 ;  /* 0x001c001916007988 */ /* 0x000fe80008000005 */
[----:B------:R-:W-:Y:S04]  /*c7e0*/  STS.U8 [R22+UR5+0x1e00], R24 ;  /* 0x001e001816007988 */ /* 0x000fe80008000005 */
[----:B------:R-:W-:Y:S04]  /*c7f0*/  STS.U8 [R22+UR5+0x2000], R23 ;  /* 0x0020001716007988 */ /* 0x000fe80008000005 */
[----:B----4-:R0:W-:Y:S04]  /*c800*/  STS.U8 [R22+UR5+0x2200], R8 ;  /* 0x0022000816007988 */ /* 0x0101e80008000005 */
[----:B0-----:R-:W4:Y:S04]  /*c810*/  LDL.LU R8, [R1+0x2c] ;  /* 0x00002c0001087983 */ /* 0x001f280000300800 */
[----:B------:R-:W4:Y:S04]  /*c820*/  LDL.LU R23, [R1+0x1c] ;  /* 0x00001c0001177983 */ /* 0x000f280000300800 */
[----:B------:R-:W4:Y:S04]  /*c830*/  LDL.LU R20, [R1+0x88] ;  /* 0x0000880001147983 */ /* 0x000f280000300800 */
[----:B------:R-:W4:Y:S04]  /*c840*/  LDL.LU R21, [R1+0x84] ;  /* 0x0000840001157983 */ /* 0x000f280000300800 */
[----:B------:R-:W4:Y:S04]  /*c850*/  LDL.LU R24, [R1+0xa0] ;  /* 0x0000a00001187983 */ /* 0x000f280000300800 */
[----:B------:R-:W4:Y:S04]  /*c860*/  LDL.LU R17, [R1+0x8c] ;  /* 0x00008c0001117983 */ /* 0x000f280000300800 */
[----:B------:R-:W4:Y:S04]  /*c870*/  LDL.LU R18, [R1+0xa8] ;  /* 0x0000a80001127983 */ /* 0x000f280000300800 */
[----:B--2---:R-:W-:Y:S04]  /*c880*/  STS.U8 [R22+UR5+0x2400], R27 ;  /* 0x0024001b16007988 */ /* 0x004fe80008000005 */
[----:B---3--:R-:W-:Y:S04]  /*c890*/  STS.U8 [R22+UR5+0x2600], R26 ;  /* 0x0026001a16007988 */ /* 0x008fe80008000005 */
[----:B------:R0:W-:Y:S04]  /*c8a0*/  STS.U8 [R22+UR5+0x2800], R12 ;  /* 0x0028000c16007988 */ /* 0x0001e80008000005 */
[----:B------:R1:W-:Y:S04]  /*c8b0*/  STS.U8 [R22+UR5+0x2a00], R13 ;  /* 0x002a000d16007988 */ /* 0x0003e80008000005 */
[----:B------:R-:W-:Y:S04]  /*c8c0*/  STS.U8 [R22+UR5+0x2c00], R9 ;  /* 0x002c000916007988 */ /* 0x000fe80008000005 */
[----:B0-----:R-:W2:Y:S04]  /*c8d0*/  LDL.LU R12, [R1+0xa4] ;  /* 0x0000a400010c7983 */ /* 0x001ea80000300800 */
[----:B------:R-:W3:Y:S04]  /*c8e0*/  LDL.LU R25, [R1+0xc0] ;  /* 0x0000c00001197983 */ /* 0x000ee80000300800 */
[----:B------:R-:W-:Y:S04]  /*c8f0*/  STS.U8 [R22+UR5+0x2e00], R10 ;  /* 0x002e000a16007988 */ /* 0x000fe80008000005 */
[----:B-1----:R-:W3:Y:S04]  /*c900*/  LDL.LU R13, [R1+0xac] ;  /* 0x0000ac00010d7983 */ /* 0x002ee80000300800 */
[----:B------:R0:W-:Y:S04]  /*c910*/  STS.U8 [R22+UR5+0x3000], R0 ;  /* 0x0030000016007988 */ /* 0x0001e80008000005 */
[----:B------:R-:W3:Y:S04]  /*c920*/  LDL.LU R26, [R1+0xc8] ;  /* 0x0000c800011a7983 */ /* 0x000ee80000300800 */
[----:B0-----:R-:W3:Y:S04]  /*c930*/  LDL.LU R0, [R1+0xc4] ;  /* 0x0000c40001007983 */ /* 0x001ee80000300800 */
[----:B------:R-:W3:Y:S04]  /*c940*/  LDL.LU R27, [R1+0xd0] ;  /* 0x0000d000011b7983 */ /* 0x000ee80000300800 */
[----:B------:R-:W3:Y:S04]  /*c950*/  LDL.LU R19, [R1+0xcc] ;  /* 0x0000cc0001137983 */ /* 0x000ee80000300800 */
[----:B------:R-:W3:Y:S04]  /*c960*/  LDL.LU R14, [R1+0x244] ;  /* 0x00024400010e7983 */ /* 0x000ee80000300800 */
[----:B------:R-:W3:Y:S04]  /*c970*/  LDL.LU R15, [R1+0x20c] ;  /* 0x00020c00010f7983 */ /* 0x000ee80000300800 */
[----:B------:R-:W3:Y:S04]  /*c980*/  LDL.LU R16, [R1+0x208] ;  /* 0x0002080001107983 */ /* 0x000ee80000300800 */
[----:B------:R-:W3:Y:S04]  /*c990*/  LDL.LU R11, [R1+0x204] ;  /* 0x00020400010b7983 */ /* 0x000ee80000300800 */
[----:B------:R-:W3:Y:S04]  /*c9a0*/  LDL.LU R9, [R1+0x200] ;  /* 0x0002000001097983 */ /* 0x000ee80000300800 */
[----:B------:R0:W-:Y:S04]  /*c9b0*/  STS.U8 [R22+UR5+0x3200], R28 ;  /* 0x0032001c16007988 */ /* 0x0001e80008000005 */
[----:B------:R-:W3:Y:S04]  /*c9c0*/  LDL.LU R10, [R1+0x1cc] ;  /* 0x0001cc00010a7983 */ /* 0x000ee80000300800 */
[----:B------:R1:W-:Y:S04]  /*c9d0*/  STS.U8 [R22+UR5+0x3400], R29 ;  /* 0x0034001d16007988 */ /* 0x0003e80008000005 */
[----:B0-----:R-:W3:Y:S04]  /*c9e0*/  LDL.LU R28, [R1+0x1c8] ;  /* 0x0001c800011c7983 */ /* 0x001ee80000300800 */
[----:B-1----:R-:W3:Y:S04]  /*c9f0*/  LDL.LU R29, [R1+0x1c4] ;  /* 0x0001c400011d7983 */ /* 0x002ee80000300800 */
[----:B----4-:R0:W-:Y:S04]  /*ca00*/  STS.U8 [R22+UR5+0x3600], R8 ;  /* 0x0036000816007988 */ /* 0x0101e80008000005 */
[----:B0-----:R-:W4:Y:S04]  /*ca10*/  LDL.LU R8, [R1+0x1838] ;  /* 0x0018380001087983 */ /* 0x001f280000300800 */
[----:B------:R-:W-:Y:S04]  /*ca20*/  STS.U8 [R22+UR5+0x3800], R23 ;  /* 0x0038001716007988 */ /* 0x000fe80008000005 */
[----:B------:R0:W-:Y:S04]  /*ca30*/  STS.U8 [R22+UR5+0x3a00], R20 ;  /* 0x003a001416007988 */ /* 0x0001e80008000005 */
[----:B------:R1:W-:Y:S01]  /*ca40*/  STS.U8 [R22+UR5+0x3c00], R21 ;  /* 0x003c001516007988 */ /* 0x0003e20008000005 */
[----:B0-----:R-:W-:-:S03]  /*ca50*/  IMAD R20, R2, 0x100, R3 ;  /* 0x0000010002147824 */ /* 0x001fc600078e0203 */
[----:B------:R-:W4:Y:S01]  /*ca60*/  LDL.LU R2, [R1+0x1a4] ;  /* 0x0001a40001027983 */ /* 0x000f220000300800 */
[----:B-1----:R-:W-:-:S03]  /*ca70*/  IMAD R21, R4, 0x100, R5 ;  /* 0x0000010004157824 */ /* 0x002fc600078e0205 */
[----:B------:R-:W4:Y:S04]  /*ca80*/  LDL.LU R4, [R1+0x1c0] ;  /* 0x0001c00001047983 */ /* 0x000f280000300800 */
[----:B------:R-:W4:Y:S01]  /*ca90*/  LDL.LU R5, [R1+0x1ac] ;  /* 0x0001ac0001057983 */ /* 0x000f220000300800 */
[----:B------:R-:W-:Y:S02]  /*caa0*/  IMAD R23, R17, 0x100, R24 ;  /* 0x0000010011177824 */ /* 0x000fe400078e0218 */
[----:B--2---:R-:W-:Y:S02]  /*cab0*/  IMAD R24, R12, 0x100, R18 ;  /* 0x000001000c187824 */ /* 0x004fe400078e0212 */
[----:B---3--:R-:W-:Y:S02]  /*cac0*/  IMAD R25, R13, 0x100, R25 ;  /* 0x000001000d197824 */ /* 0x008fe400078e0219 */
[----:B------:R-:W-:Y:S01]  /*cad0*/  IMAD R26, R0, 0x100, R26 ;  /* 0x00000100001a7824 */ /* 0x000fe200078e021a */
[----:B----4-:R0:W-:Y:S02]  /*cae0*/  STS.U8 [R22+UR5+0x3e00], R8 ;  /* 0x003e000816007988 */ /* 0x0101e40008000005 */
[----:B0-----:R-:W-:-:S02]  /*caf0*/  IMAD R22, R6, 0x100, R7 ;  /* 0x0000010006167824 */ /* 0x001fc400078e0207 */
[----:B------:R-:W2:Y:S04]  /*cb00*/  LDL.LU R7, [R1+0x1a8] ;  /* 0x0001a80001077983 */ /* 0x000ea80000300800 */
[----:B------:R-:W3:Y:S04]  /*cb10*/  LDL.LU R3, [R1+0xd4] ;  /* 0x0000d40001037983 */ /* 0x000ee80000300800 */
[----:B------:R-:W4:Y:S04]  /*cb20*/  LDL.LU R17, [R1+0xd8] ;  /* 0x0000d80001117983 */ /* 0x000f280000300800 */
[----:B------:R-:W4:Y:S04]  /*cb30*/  LDL.LU R18, [R1+0xdc] ;  /* 0x0000dc0001127983 */ /* 0x000f280000300800 */
[----:B------:R-:W4:Y:S04]  /*cb40*/  LDL.LU R12, [R1+0x130] ;  /* 0x00013000010c7983 */ /* 0x000f280000300800 */
[----:B------:R-:W4:Y:S04]  /*cb50*/  LDL.LU R13, [R1+0x134] ;  /* 0x00013400010d7983 */ /* 0x000f280000300800 */
[----:B------:R-:W4:Y:S01]  /*cb60*/  LDL.LU R0, [R1+0x138] ;  /* 0x0001380001007983 */ /* 0x000f220000300800 */
[----:B------:R-:W-:-:S02]  /*cb70*/  F2FP.F16.E4M3.UNPACK_B R6, R14 ;  /* 0x0000000eff06723e */ /* 0x000fc400020006ff */
[----:B------:R-:W-:Y:S02]  /*cb80*/  F2FP.F16.E4M3.UNPACK_B R8, R15 ;  /* 0x0000000fff08723e */ /* 0x000fe400020006ff */
[----:B------:R-:W-:Y:S01]  /*cb90*/  F2FP.F16.E4M3.UNPACK_B R14, R16 ;  /* 0x00000010ff0e723e */ /* 0x000fe200020006ff */
[----:B------:R0:W-:Y:S04]  /*cba0*/  STL [R1+0x10], R6 ;  /* 0x0000100601007387 */ /* 0x0001e80000100800 */
[----:B------:R1:W-:Y:S01]  /*cbb0*/  STL [R1+0x14], R8 ;  /* 0x0000140801007387 */ /* 0x0003e20000100800 */
[----:B0-----:R-:W-:-:S03]  /*cbc0*/  F2FP.F16.E4M3.UNPACK_B R6, R11 ;  /* 0x0000000bff06723e */ /* 0x001fc600020006ff */
[----:B------:R0:W-:Y:S01]  /*cbd0*/  STL [R1+0x18], R14 ;  /* 0x0000180e01007387 */ /* 0x0001e20000100800 */
[----:B------:R-:W-:Y:S02]  /*cbe0*/  F2FP.F16.E4M3.UNPACK_B R11, R29 ;  /* 0x0000001dff0b723e */ /* 0x000fe400020006ff */
[----:B-1----:R-:W-:Y:S01]  /*cbf0*/  F2FP.F16.E4M3.UNPACK_B R8, R9 ;  /* 0x00000009ff08723e */ /* 0x002fe200020006ff */
[----:B------:R2:W-:Y:S01]  /*cc00*/  STL [R1+0x1c], R6 ;  /* 0x00001c0601007387 */ /* 0x0005e20000100800 */
[----:B------:R-:W-:Y:S01]  /*cc10*/  F2FP.F16.E4M3.UNPACK_B R9, R10 ;  /* 0x0000000aff09723e */ /* 0x000fe200020006ff */
[----:B------:R-:W-:Y:S01]  /*cc20*/  IMAD R27, R19, 0x100, R27 ;  /* 0x00000100131b7824 */ /* 0x000fe200078e021b */
[----:B------:R-:W-:Y:S01]  /*cc30*/  F2FP.F16.E4M3.UNPACK_B R10, R28 ;  /* 0x0000001cff0a723e */ /* 0x000fe200020006ff */
[----:B0-----:R-:W4:Y:S04]  /*cc40*/  LDL.LU R14, [R1+0x13c] ;  /* 0x00013c00010e7983 */ /* 0x001f280000300800 */
[----:B------:R-:W4:Y:S04]  /*cc50*/  LDL.LU R15, [R1+0x150] ;  /* 0x00015000010f7983 */ /* 0x000f280000300800 */
[----:B------:R-:W4:Y:S04]  /*cc60*/  LDL.LU R16, [R1+0x154] ;  /* 0x0001540001107983 */ /* 0x000f280000300800 */
[----:B------:R-:W4:Y:S01]  /*cc70*/  LDL.LU R19, [R1+0x158] ;  /* 0x0001580001137983 */ /* 0x000f220000300800 */
[----:B------:R-:W-:-:S03]  /*cc80*/  F2FP.F16.E4M3.UNPACK_B R4, R4 ;  /* 0x00000004ff04723e */ /* 0x000fc600020006ff */
[----:B------:R-:W4:Y:S01]  /*cc90*/  LDL.LU R28, [R1+0x15c] ;  /* 0x00015c00011c7983 */ /* 0x000f220000300800 */
[----:B------:R-:W-:-:S03]  /*cca0*/  F2FP.F16.E4M3.UNPACK_B R5, R5 ;  /* 0x00000005ff05723e */ /* 0x000fc600020006ff */
[----:B------:R-:W4:Y:S04]  /*ccb0*/  LDL.LU R29, [R1+0x1a0] ;  /* 0x0001a000011d7983 */ /* 0x000f280000300800 */
[----:B------:R-:W-:Y:S04]  /*ccc0*/  STL.64 [R1+0x1800], R10 ;  /* 0x0018000a01007387 */ /* 0x000fe80000100a00 */
[----:B------:R3:W-:Y:S01]  /*ccd0*/  STL.64 [R1+0x17f8], R8 ;  /* 0x0017f80801007387 */ /* 0x0007e20000100a00 */
[----:B------:R-:W-:Y:S02]  /*cce0*/  F2FP.F16.E4M3.UNPACK_B R23, R23 ;  /* 0x00000017ff17723e */ /* 0x000fe400020006ff */
[----:B------:R-:W-:-:S02]  /*ccf0*/  F2FP.F16.E4M3.UNPACK_B R20, R20 ;  /* 0x00000014ff14723e */ /* 0x000fc400020006ff */
[----:B------:R-:W-:Y:S02]  /*cd00*/  F2FP.F16.E4M3.UNPACK_B R21, R21 ;  /* 0x00000015ff15723e */ /* 0x000fe400020006ff */
[----:B------:R-:W-:Y:S02]  /*cd10*/  F2FP.F16.E4M3.UNPACK_B R26, R26 ;  /* 0x0000001aff1a723e */ /* 0x000fe400020006ff */
[----:B------:R-:W-:Y:S02]  /*cd20*/  F2FP.F16.E4M3.UNPACK_B R24, R24 ;  /* 0x00000018ff18723e */ /* 0x000fe400020006ff */
[----:B------:R-:W-:Y:S01]  /*cd30*/  F2FP.F16.E4M3.UNPACK_B R25, R25 ;  /* 0x00000019ff19723e */ /* 0x000fe200020006ff */
[----:B------:R-:W-:Y:S01]  /*cd40*/  BAR.SYNC.DEFER_BLOCKING 0x0 ;  /* 0x0000000000007b1d */ /* 0x000fe20000010000 */
[----:B--2---:R-:W-:Y:S02]  /*cd50*/  F2FP.F16.E4M3.UNPACK_B R6, R7 ;  /* 0x00000007ff06723e */ /* 0x004fe400020006ff */
[----:B------:R-:W-:-:S02]  /*cd60*/  F2FP.F16.E4M3.UNPACK_B R7, R2 ;  /* 0x00000002ff07723e */ /* 0x000fc400020006ff */
[----:B---3--:R-:W-:Y:S02]  /*cd70*/  F2FP.F16.E4M3.UNPACK_B R8, R3 ;  /* 0x00000003ff08723e */ /* 0x008fe400020006ff */
[----:B----4-:R-:W-:Y:S01]  /*cd80*/  F2FP.F16.E4M3.UNPACK_B R9, R17 ;  /* 0x00000011ff09723e */ /* 0x010fe200020006ff */
[----:B------:R-:W-:Y:S01]  /*cd90*/  STL.64 [R1+0x17f0], R6 ;  /* 0x0017f00601007387 */ /* 0x000fe20000100a00 */
[----:B------:R-:W-:-:S03]  /*cda0*/  F2FP.F16.E4M3.UNPACK_B R10, R18 ;  /* 0x00000012ff0a723e */ /* 0x000fc600020006ff */
[----:B------:R-:W-:Y:S01]  /*cdb0*/  STL.64 [R1+0x17e8], R4 ;  /* 0x0017e80401007387 */ /* 0x000fe20000100a00 */
[----:B------:R-:W-:-:S03]  /*cdc0*/  F2FP.F16.E4M3.UNPACK_B R11, R12 ;  /* 0x0000000cff0b723e */ /* 0x000fc600020006ff */
[----:B------:R-:W-:Y:S01]  /*cdd0*/  STL [R1], R8 ;  /* 0x0000000801007387 */ /* 0x000fe20000100800 */
[----:B------:R-:W-:-:S03]  /*cde0*/  F2FP.F16.E4M3.UNPACK_B R12, R13 ;  /* 0x0000000dff0c723e */ /* 0x000fc600020006ff */
[----:B------:R-:W-:Y:S01]  /*cdf0*/  STL [R1+0x4], R9 ;  /* 0x0000040901007387 */ /* 0x000fe20000100800 */
[----:B------:R-:W-:-:S03]  /*ce00*/  F2FP.F16.E4M3.UNPACK_B R13, R0 ;  /* 0x00000000ff0d723e */ /* 0x000fc600020006ff */
[----:B------:R-:W-:Y:S04]  /*ce10*/  STL [R1+0x8], R10 ;  /* 0x0000080a01007387 */ /* 0x000fe80000100800 */
[----:B------:R-:W2:Y:S04]  /*ce20*/  LDL R0, [R1+0x670] ;  /* 0x0006700001007983 */ /* 0x000ea80000100800 */
[----:B------:R-:W-:Y:S04]  /*ce30*/  STL [R1+0xc], R11 ;  /* 0x00000c0b01007387 */ /* 0x000fe80000100800 */
[----:B------:R0:W-:Y:S04]  /*ce40*/  STL.64 [R1+0x1820], R10 ;  /* 0x0018200a01007387 */ /* 0x0001e80000100a00 */
[----:B------:R1:W-:Y:S04]  /*ce50*/  STL.64 [R1+0x1818], R8 ;  /* 0x0018180801007387 */ /* 0x0003e80000100a00 */
[----:B0-----:R-:W3:Y:S04]  /*ce60*/  LDL.64 R10, [R1+0x18] ;  /* 0x00001800010a7983 */ /* 0x001ee80000100a00 */
[----:B-1----:R-:W4:Y:S01]  /*ce70*/  LDL.64 R8, [R1+0x10] ;  /* 0x0000100001087983 */ /* 0x002f220000100a00 */
[----:B------:R-:W-:-:S02]  /*ce80*/  F2FP.F16.E4M3.UNPACK_B R14, R14 ;  /* 0x0000000eff0e723e */ /* 0x000fc400020006ff */
[----:B------:R-:W-:Y:S02]  /*ce90*/  F2FP.F16.E4M3.UNPACK_B R15, R15 ;  /* 0x0000000fff0f723e */ /* 0x000fe400020006ff */
[----:B------:R-:W-:Y:S02]  /*cea0*/  F2FP.F16.E4M3.UNPACK_B R22, R22 ;  /* 0x00000016ff16723e */ /* 0x000fe400020006ff */
[----:B------:R-:W-:Y:S01]  /*ceb0*/  F2FP.F16.E4M3.UNPACK_B R27, R27 ;  /* 0x0000001bff1b723e */ /* 0x000fe200020006ff */
[----:B---3--:R-:W-:Y:S04]  /*cec0*/  STL.64 [R1+0x1830], R10 ;  /* 0x0018300a01007387 */ /* 0x008fe80000100a00 */
[----:B----4-:R-:W-:Y:S04]  /*ced0*/  STL.64 [R1+0x1828], R8 ;  /* 0x0018280801007387 */ /* 0x010fe80000100a00 */
[----:B--2---:R-:W0:Y:S04]  /*cee0*/  LDSM.16.M88.4 R8, [R0] ;  /* 0x000000000008783b */ /* 0x004e280000000200 */
[----:B------:R-:W-:Y:S04]  /*cef0*/  STL.64 [R1+0x1810], R14 ;  /* 0x0018100e01007387 */ /* 0x000fe80000100a00 */
[----:B------:R1:W-:Y:S04]  /*cf00*/  STL.64 [R1+0x1808], R12 ;  /* 0x0018080c01007387 */ /* 0x0003e80000100a00 */
[----:B-1----:R-:W2:Y:S04]  /*cf10*/  LDL.LU.64 R12, [R1+0x320] ;  /* 0x00032000010c7983 */ /* 0x002ea80000300a00 */
[----:B------:R-:W2:Y:S04]  /*cf20*/  LDL.LU.64 R14, [R1+0x328] ;  /* 0x00032800010e7983 */ /* 0x000ea80000300a00 */
[----:B------:R-:W3:Y:S04]  /*cf30*/  LDL.LU.64 R4, [R1+0x310] ;  /* 0x0003100001047983 */ /* 0x000ee80000300a00 */
[----:B------:R-:W3:Y:S04]  /*cf40*/  LDL.LU.64 R6, [R1+0x318] ;  /* 0x0003180001067983 */ /* 0x000ee80000300a00 */
[----:B------:R-:W-:Y:S04]  /*cf50*/  STL.64 [R1+0x17e0], R22 ;  /* 0x0017e01601007387 */ /* 0x000fe80000100a00 */
[----:B------:R1:W-:Y:S01]  /*cf60*/  STL.64 [R1+0x17d8], R20 ;  /* 0x0017d81401007387 */ /* 0x0003e20000100a00 */
[----:B0-----:R-:W-:-:S02]  /*cf70*/  IMAD.MOV.U32 R2, RZ, RZ, R8 ;  /* 0x000000ffff027224 */ /* 0x001fc400078e0008 */
[----:B------:R-:W-:Y:S01]  /*cf80*/  IMAD.MOV.U32 R3, RZ, RZ, R9 ;  /* 0x000000ffff037224 */ /* 0x000fe200078e0009 */
[----:B-1----:R-:W4:Y:S04]  /*cf90*/  LDL.LU.64 R20, [R1+0x400] ;  /* 0x0004000001147983 */ /* 0x002f280000300a00 */
[----:B------:R-:W4:Y:S04]  /*cfa0*/  LDL.LU.64 R22, [R1+0x408] ;  /* 0x0004080001167983 */ /* 0x000f280000300a00 */
[----:B------:R-:W-:Y:S04]  /*cfb0*/  STL.64 [R1+0x17d0], R26 ;  /* 0x0017d01a01007387 */ /* 0x000fe80000100a00 */
[----:B------:R0:W-:Y:S04]  /*cfc0*/  STL.64 [R1+0x17c8], R24 ;  /* 0x0017c81801007387 */ /* 0x0001e80000100a00 */
[----:B0-----:R-:W2:Y:S04]  /*cfd0*/  LDL.LU.64 R24, [R1+0x210] ;  /* 0x0002100001187983 */ /* 0x001ea80000300a00 */
[----:B------:R-:W2:Y:S04]  /*cfe0*/  LDL.LU.64 R26, [R1+0x218] ;  /* 0x00021800011a7983 */ /* 0x000ea80000300a00 */
[----:B------:R-:W-:Y:S04]  /*cff0*/  STL.64 [R1+0x660], R8 ;  /* 0x0006600801007387 */ /* 0x000fe80000100a00 */
[----:B------:R0:W-:Y:S04]  /*d000*/  STL.64 [R1+0x668], R10 ;  /* 0x0006680a01007387 */ /* 0x0001e80000100a00 */
[----:B0-----:R-:W4:Y:S04]  /*d010*/  LDL.LU.64 R10, [R1+0x1830] ;  /* 0x00183000010a7983 */ /* 0x001f280000300a00 */
[----:B------:R-:W4:Y:S01]  /*d020*/  LDL.LU.64 R8, [R1+0x1828] ;  /* 0x0018280001087983 */ /* 0x000f220000300a00 */
[----:B------:R-:W-:-:S02]  /*d030*/  F2FP.F16.E4M3.UNPACK_B R2, R2 ;  /* 0x00000002ff02723e */ /* 0x000fc400020006ff */
[----:B------:R-:W-:-:S07]  /*d040*/  F2FP.F16.E4M3.UNPACK_B R3, R3 ;  /* 0x00000003ff03723e */ /* 0x000fce00020006ff */
[----:B----4-:R-:W-:-:S15]  /*d050*/  HMMA.16816.F32 R20, R8, R2, R20 ;  /* 0x000000020814723c */ /* 0x010fde0000001814 */
[----:B------:R-:W-:-:S04]  /*d060*/  NOP ;  /* 0x0000000000007918 */ /* 0x000fc80000000000 */
[----:B------:R0:W-:Y:S04]  /*d070*/  STL.64 [R1+0xd0], R20 ;  /* 0x0000d01401007387 */ /* 0x0001e80000100a00 */
[----:B------:R1:W-:Y:S01]  /*d080*/  STL.64 [R1+0xd8], R22 ;  /* 0x0000d81601007387 */ /* 0x0003e20000100a00 */
[----:B0-----:R-:W-:Y:S02]  /*d090*/  IMAD.MOV.U32 R21, RZ, RZ, R10 ;  /* 0x000000ffff157224 */ /* 0x001fe400078e000a */
[----:B------:R-:W-:Y:S02]  /*d0a0*/  IMAD.MOV.U32 R20, RZ, RZ, R11 ;  /* 0x000000ffff147224 */ /* 0x000fe400078e000b */
[----:B-1----:R-:W-:Y:S01]  /*d0b0*/  IMAD.MOV.U32 R23, RZ, RZ, R8 ;  /* 0x000000ffff177224 */ /* 0x002fe200078e0008 */
[----:B------:R-:W2:Y:S01]  /*d0c0*/  LDL.LU.64 R10, [R1+0x1820] ;  /* 0x00182000010a7983 */ /* 0x000ea20000300a00 */
[----:B------:R-:W-:-:S03]  /*d0d0*/  IMAD.MOV.U32 R22, RZ, RZ, R9 ;  /* 0x000000ffff167224 */ /* 0x000fc600078e0009 */
[----:B------:R-:W2:Y:S02]  /*d0e0*/  LDL.LU.64 R8, [R1+0x1818] ;  /* 0x0018180001087983 */ /* 0x000ea40000300a00 */
[----:B--2---:R-:W-:Y:S02]  /*d0f0*/  HMMA.16816.F32 R8, R8, R2, R12 ;  /* 0x000000020808723c */ /* 0x004fe4000000180c */
[----:B------:R-:W2:Y:S04]  /*d100*/  LDL.LU.64 R14, [R1+0x1810] ;  /* 0x00181000010e7983 */ /* 0x000ea80000300a00 */
[----:B------:R-:W2:-:S13]  /*d110*/  LDL.LU.64 R12, [R1+0x1808] ;  /* 0x00180800010c7983 */ /* 0x000e9a0000300a00 */
[----:B------:R-:W-:Y:S04]  /*d120*/  STL.64 [R1+0x2a0], R8 ;  /* 0x0002a00801007387 */ /* 0x000fe80000100a00 */
[----:B------:R0:W-:Y:S04]  /*d130*/  STL.64 [R1+0x2a8], R10 ;  /* 0x0002a80a01007387 */ /* 0x0001e80000100a00 */
[----:B0-----:R-:W3:Y:S04]  /*d140*/  LDL.LU.64 R10, [R1+0x1800] ;  /* 0x00180000010a7983 */ /* 0x001ee80000300a00 */
[----:B------:R-:W3:Y:S02]  /*d150*/  LDL.LU.64 R8, [R1+0x17f8] ;  /* 0x0017f80001087983 */ /* 0x000ee40000300a00 */
[----:B---3--:R-:W-:-:S15]  /*d160*/  HMMA.16816.F32 R4, R8, R2, R4 ;  /* 0x000000020804723c */ /* 0x008fde0000001804 */
[----:B------:R-:W-:-:S04]  /*d170*/  NOP ;  /* 0x0000000000007918 */ /* 0x000fc80000000000 */
[----:B------:R-:W-:Y:S04]  /*d180*/  STL.64 [R1+0x320], R4 ;  /* 0x0003200401007387 */ /* 0x000fe80000100a00 */
[----:B------:R0:W-:Y:S04]  /*d190*/  STL.64 [R1+0x328], R6 ;  /* 0x0003280601007387 */ /* 0x0001e80000100a00 */
[----:B0-----:R-:W3:Y:S04]  /*d1a0*/  LDL.LU.64 R6, [R1+0x17f0] ;  /* 0x0017f00001067983 */ /* 0x001ee80000300a00 */
[----:B------:R-:W3:Y:S04]  /*d1b0*/  LDL.LU.64 R4, [R1+0x17e8] ;  /* 0x0017e80001047983 */ /* 0x000ee80000300a00 */
[----:B------:R0:W-:Y:S04]  /*d1c0*/  STL.64 [R1+0x17a8], R10 ;  /* 0x0017a80a01007387 */ /* 0x0001e80000100a00 */
[----:B------:R1:W-:Y:S01]  /*d1d0*/  STL.64 [R1+0x17a0], R8 ;  /* 0x0017a00801007387 */ /* 0x0003e20000100a00 */
[----:B0-----:R-:W-:-:S02]  /*d1e0*/  IMAD.MOV.U32 R10, RZ, RZ, R21 ;  /* 0x000000ffff0a7224 */ /* 0x001fc400078e0015 */
[----:B------:R-:W-:Y:S02]  /*d1f0*/  IMAD.MOV.U32 R11, RZ, RZ, R20 ;  /* 0x000000ffff0b7224 */ /* 0x000fe400078e0014 */
[----:B-1----:R-:W-:Y:S01]  /*d200*/  IMAD.MOV.U32 R8, RZ, RZ, R23 ;  /* 0x000000ffff087224 */ /* 0x002fe200078e0017 */
[----:B------:R-:W4:Y:S01]  /*d210*/  LDL.LU.64 R20, [R1+0x110] ;  /* 0x0001100001147983 */ /* 0x000f220000300a00 */
[----:B------:R-:W-:-:S03]  /*d220*/  IMAD.MOV.U32 R9, RZ, RZ, R22 ;  /* 0x000000ffff097224 */ /* 0x000fc600078e0016 */
[----:B------:R-:W4:Y:S04]  /*d230*/  LDL.LU.64 R22, [R1+0x118] ;  /* 0x0001180001167983 */ /* 0x000f280000300a00 */
[----:B------:R-:W-:Y:S04]  /*d240*/  STL.64 [R1+0x17c0], R10 ;  /* 0x0017c00a01007387 */ /* 0x000fe80000100a00 */
[----:B------:R0:W-:Y:S04]  /*d250*/  STL.64 [R1+0x17b8], R8 ;  /* 0x0017b80801007387 */ /* 0x0001e80000100a00 */
[----:B0-----:R-:W3:Y:S04]  /*d260*/  LDL.LU.64 R8, [R1+0x190] ;  /* 0x0001900001087983 */ /* 0x001ee80000300a00 */
[----:B------:R-:W3:Y:S01]  /*d270*/  LDL.LU.64 R10, [R1+0x198] ;  /* 0x00019800010a7983 */ /* 0x000ee20000300a00 */
[----:B--2---:R-:W-:Y:S01]  /*d280*/  HMMA.16816.F32 R24, R12, R2, R24 ;  /* 0x000000020c18723c */ /* 0x004fe20000001818 */
[----:B------:R-:W-:-:S02]  /*d290*/  F2FP.F16.E4M3.UNPACK_B R17, R19 ;  /* 0x00000013ff11723e */ /* 0x000fc400020006ff */
[----:B------:R-:W-:Y:S02]  /*d2a0*/  F2FP.F16.E4M3.UNPACK_B R16, R16 ;  /* 0x00000010ff10723e */ /* 0x000fe400020006ff */
[----:B------:R-:W-:Y:S02]  /*d2b0*/  F2FP.F16.E4M3.UNPACK_B R18, R28 ;  /* 0x0000001cff12723e */ /* 0x000fe400020006ff */
[----:B------:R-:W-:-:S12]  /*d2c0*/  F2FP.F16.E4M3.UNPACK_B R19, R29 ;  /* 0x0000001dff13723e */ /* 0x000fd800020006ff */
[----:B------:R0:W-:Y:S04]  /*d2d0*/  STL.64 [R1+0x360], R24 ;  /* 0x0003601801007387 */ /* 0x0001e80000100a00 */
[----:B------:R1:W-:Y:S04]  /*d2e0*/  STL.64 [R1+0x368], R26 ;  /* 0x0003681a01007387 */ /* 0x0003e80000100a00 */
[----:B0-----:R-:W2:Y:S04]  /*d2f0*/  LDL.LU.64 R24, [R1+0x90] ;  /* 0x0000900001187983 */ /* 0x001ea80000300a00 */
[----:B-1----:R-:W2:Y:S04]  /*d300*/  LDL.LU.64 R26, [R1+0x98] ;  /* 0x00009800011a7983 */ /* 0x002ea80000300a00 */
[----:B------:R-:W-:Y:S04]  /*d310*/  STL [R1+0x179c], R14 ;  /* 0x00179c0e01007387 */ /* 0x000fe80000100800 */
[----:B------:R-:W-:Y:S04]  /*d320*/  STL [R1+0x1798], R15 ;  /* 0x0017980f01007387 */ /* 0x000fe80000100800 */
[----:B------:R3:W-:Y:S01]  /*d330*/  STL.64 [R1+0x17b0], R12 ;  /* 0x0017b00c01007387 */ /* 0x0007e20000100a00 */
[-C--:B----4-:R-:W-:Y:S08]  /*d340*/  HMMA.16816.F32 R20, R16, R2.reuse, R20 ;  /* 0x000000021014723c */ /* 0x090ff00000001814 */
[----:B---3--:R-:W-:Y:S01]  /*d350*/  HMMA.16816.F32 R12, R4, R2, R8 ;  /* 0x00000002040c723c */ /* 0x008fe20000001808 */
[----:B------:R-:W3:Y:S04]  /*d360*/  LDL.LU.64 R8, [R1+0x50] ;  /* 0x0000500001087983 */ /* 0x000ee80000300a00 */
[----:B------:R-:W3:-:S14]  /*d370*/  LDL.LU.64 R10, [R1+0x58] ;  /* 0x00005800010a7983 */ /* 0x000edc0000300a00 */
[----:B------:R0:W-:Y:S04]  /*d380*/  STL.64 [R1+0x390], R12 ;  /* 0x0003900c01007387 */ /* 0x0001e80000100a00 */
[----:B------:R1:W-:Y:S04]  /*d390*/  STL.64 [R1+0x398], R14 ;  /* 0x0003980e01007387 */ /* 0x0003e80000100a00 */
[----:B0-----:R-:W4:Y:S04]  /*d3a0*/  LDL.LU.64 R12, [R1+0x3f0] ;  /* 0x0003f000010c7983 */ /* 0x001f280000300a00 */
[----:B-1----:R-:W4:Y:S04]  /*d3b0*/  LDL.LU.64 R14, [R1+0x3f8] ;  /* 0x0003f800010e7983 */ /* 0x002f280000300a00 */
[----:B------:R-:W-:Y:S04]  /*d3c0*/  STL.64 [R1+0x1790], R6 ;  /* 0x0017900601007387 */ /* 0x000fe80000100a00 */
[----:B------:R0:W-:Y:S04]  /*d3d0*/  STL.64 [R1+0x1788], R4 ;  /* 0x0017880401007387 */ /* 0x0001e80000100a00 */
[----:B0-----:R-:W2:Y:S04]  /*d3e0*/  LDL.LU.64 R4, [R1+0x300] ;  /* 0x0003000001047983 */ /* 0x001ea80000300a00 */
[----:B------:R-:W2:Y:S04]  /*d3f0*/  LDL.LU.64 R6, [R1+0x308] ;  /* 0x0003080001067983 */ /* 0x000ea80000300a00 */
[----:B------:R-:W-:Y:S04]  /*d400*/  STL.64 [R1+0x3b0], R20 ;  /* 0x0003b01401007387 */ /* 0x000fe80000100a00 */
[----:B------:R0:W-:Y:S04]  /*d410*/  STL.64 [R1+0x3b8], R22 ;  /* 0x0003b81601007387 */ /* 0x0001e80000100a00 */
[----:B0-----:R-:W2:Y:S04]  /*d420*/  LDL.LU.64 R22, [R1+0x17e0] ;  /* 0x0017e00001167983 */ /* 0x001ea80000300a00 */
[----:B------:R-:W2:Y:S04]  /*d430*/  LDL.LU.64 R20, [R1+0x17d8] ;  /* 0x0017d80001147983 */ /* 0x000ea80000300a00 */
[----:B------:R0:W-:Y:S04]  /*d440*/  STL.64 [R1+0x1780], R18 ;  /* 0x0017801201007387 */ /* 0x0001e80000100a00 */
[----:B------:R1:W-:Y:S04]  /*d450*/  STL.64 [R1+0x1778], R16 ;  /* 0x0017781001007387 */ /* 0x0003e80000100a00 */
[----:B0-----:R-:W3:Y:S04]  /*d460*/  LDL.64 R18, [R1+0x8] ;  /* 0x0000080001127983 */ /* 0x001ee80000100a00 */
[----:B-1----:R-:W3:Y:S01]  /*d470*/  LDL.64 R16, [R1] ;  /* 0x0000000001107983 */ /* 0x002ee20000100a00 */
[----:B--2---:R-:W-:-:S15]  /*d480*/  HMMA.16816.F32 R24, R20, R2, R24 ;  /* 0x000000021418723c */ /* 0x004fde0000001818 */
[----:B------:R-:W-:-:S04]  /*d490*/  NOP ;  /* 0x0000000000007918 */ /* 0x000fc80000000000 */
[----:B------:R-:W-:Y:S04]  /*d4a0*/  STL.64 [R1+0x3c0], R24 ;  /* 0x0003c01801007387 */ /* 0x000fe80000100a00 */
[----:B------:R0:W-:Y:S04]  /*d4b0*/  STL.64 [R1+0x3c8], R26 ;  /* 0x0003c81a01007387 */ /* 0x0001e80000100a00 */
[----:B0-----:R-:W3:Y:S04]  /*d4c0*/  LDL.LU.64 R26, [R1+0x17d0] ;  /* 0x0017d000011a7983 */ /* 0x001ee80000300a00 */
[----:B------:R-:W3:Y:S04]  /*d4d0*/  LDL.LU.64 R24, [R1+0x17c8] ;  /* 0x0017c80001187983 */ /* 0x000ee80000300a00 */
[----:B------:R-:W-:Y:S04]  /*d4e0*/  STL.64 [R1+0x1770], R22 ;  /* 0x0017701601007387 */ /* 0x000fe80000100a00 */
[----:B------:R0:W-:Y:S04]  /*d4f0*/  STL.64 [R1+0x1768], R20 ;  /* 0x0017681401007387 */ /* 0x0001e80000100a00 */
[----:B0-----:R-:W2:Y:S04]  /*d500*/  LDL.LU.64 R20, [R1+0x330] ;  /* 0x0003300001147983 */ /* 0x001ea80000300a00 */
[----:B------:R-:W2:Y:S01]  /*d510*/  LDL.LU.64 R22, [R1+0x338] ;  /* 0x0003380001167983 */ /* 0x000ea20000300a00 */
[----:B---3--:R-:W-:-:S15]  /*d520*/  HMMA.16816.F32 R8, R24, R2, R8 ;  /* 0x000000021808723c */ /* 0x008fde0000001808 */
[----:B------:R-:W-:-:S04]  /*d530*/  NOP ;  /* 0x0000000000007918 */ /* 0x000fc80000000000 */
[----:B------:R-:W-:Y:S04]  /*d540*/  STL.64 [R1+0x400], R8 ;  /* 0x0004000801007387 */ /* 0x000fe80000100a00 */
[----:B------:R-:W-:Y:S04]  /*d550*/  STL.64 [R1+0x408], R10 ;  /* 0x0004080a01007387 */ /* 0x000fe80000100a00 */
[----:B------:R-:W0:Y:S04]  /*d560*/  LDSM.16.M88.4 R8, [R0+0x800] ;  /* 0x000800000008783b */ /* 0x000e280000000200 */
[----:B0-----:R-:W-:Y:S01]  /*d570*/  STL.64 [R1+0x650], R8 ;  /* 0x0006500801007387 */ /* 0x001fe20000100a00 */
[----:B------:R-:W-:-:S02]  /*d580*/  IMAD.MOV.U32 R2, RZ, RZ, R8 ;  /* 0x000000ffff027224 */ /* 0x000fc400078e0008 */
[----:B------:R-:W-:Y:S01]  /*d590*/  IMAD.MOV.U32 R3, RZ, RZ, R9 ;  /* 0x000000ffff037224 */ /* 0x000fe200078e0009 */
[----:B------:R0:W-:Y:S04]  /*d5a0*/  STL.64 [R1+0x658], R10 ;  /* 0x0006580a01007387 */ /* 0x0001e80000100a00 */
[----:B0-----:R-:W4:Y:S04]  /*d5b0*/  LDL.LU.64 R10, [R1+0x17c0] ;  /* 0x0017c000010a7983 */ /* 0x001f280000300a00 */
[----:B------:R-:W4:Y:S01]  /*d5c0*/  LDL.LU.64 R8, [R1+0x17b8] ;  /* 0x0017b80001087983 */ /* 0x000f220000300a00 */
[----:B------:R-:W-:-:S02]  /*d5d0*/  F2FP.F16.E4M3.UNPACK_B R2, R2 ;  /* 0x00000002ff02723e */ /* 0x000fc400020006ff */
[----:B------:R-:W-:-:S07]  /*d5e0*/  F2FP.F16.E4M3.UNPACK_B R3, R3 ;  /* 0x00000003ff03723e */ /* 0x000fce00020006ff */
[----:B----4-:R-:W-:Y:S01]  /*d5f0*/  HMMA.16816.F32 R8, R8, R2, R12 ;  /* 0x000000020808723c */ /* 0x010fe2000000180c */
[----:B------:R-:W3:-:S15]  /*d600*/  LDL.LU.64 R12, [R1+0x17b0] ;  /* 0x0017b000010c7983 */ /* 0x000ede0000300a00 */
[----:B------:R-:W-:-:S03]  /*d610*/  NOP ;  /* 0x0000000000007918 */ /* 0x000fc60000000000 */
[----:B------:R-:W-:Y:S04]  /*d620*/  STL.64 [R1+0xc0], R8 ;  /* 0x0000c00801007387 */ /* 0x000fe80000100a00 */
[----:B------:R0:W-:Y:S04]  /*d630*/  STL.64 [R1+0xc8], R10 ;  /* 0x0000c80a01007387 */ /* 0x0001e80000100a00 */
[----:B0-----:R-:W4:Y:S04]  /*d640*/  LDL.LU.64 R10, [R1+0x17a8] ;  /* 0x0017a800010a7983 */ /* 0x001f280000300a00 */
[----:B------:R-:W4:Y:S01]  /*d650*/  LDL.LU.64 R8, [R1+0x17a0] ;  /* 0x0017a00001087983 */ /* 0x000f220000300a00 */
[----:B--2---:R-:W-:Y:S01]  /*d660*/  HMMA.16816.F32 R20, R16, R2, R20 ;  /* 0x000000021014723c */ /* 0x004fe20000001814 */
[----:B------:R-:W-:-:S02]  /*d670*/  IMAD.MOV.U32 R14, RZ, RZ, R16 ;  /* 0x000000ffff0e7224 */ /* 0x000fc400078e0010 */
[----:B------:R-:W-:Y:S02]  /*d680*/  IMAD.MOV.U32 R15, RZ, RZ, R17 ;  /* 0x000000ffff0f7224 */ /* 0x000fe400078e0011 */
[----:B------:R-:W-:Y:S02]  /*d690*/  IMAD.MOV.U32 R29, RZ, RZ, R18 ;  /* 0x000000ffff1d7224 */ /* 0x000fe400078e0012 */
[----:B------:R-:W-:-:S12]  /*d6a0*/  IMAD.MOV.U32 R28, RZ, RZ, R19 ;  /* 0x000000ffff1c7224 */ /* 0x000fd800078e0013 */
[----:B------:R-:W-:Y:S04]  /*d6b0*/  STL.64 [R1+0x200], R20 ;  /* 0x0002001401007387 */ /* 0x000fe80000100a00 */
[----:B------:R-:W-:Y:S01]  /*d6c0*/  STL.64 [R1+0x208], R22 ;  /* 0x0002081601007387 */ /* 0x000fe20000100a00 */
[----:B----4-:R-:W-:Y:S03]  /*d6d0*/  HMMA.16816.F32 R16, R8, R2, R4 ;  /* 0x000000020810723c */ /* 0x010fe60000001804 */
[----:B------:R-:W3:Y:S04]  /*d6e0*/  LDL.LU.64 R4, [R1+0x220] ;  /* 0x0002200001047983 */ /* 0x000ee80000300a00 */
[----:B------:R-:W3:-:S12]  /*d6f0*/  LDL.LU.64 R6, [R1+0x228] ;  /* 0x0002280001067983 */ /* 0x000ed80000300a00 */
[----:B------:R0:W-:Y:S04]  /*d700*/  STL.64 [R1+0x260], R16 ;  /* 0x0002601001007387 */ /* 0x0001e80000100a00 */
[----:B------:R1:W-:Y:S04]  /*d710*/  STL.64 [R1+0x268], R18 ;  /* 0x0002681201007387 */ /* 0x0003e80000100a00 */
[----:B0-----:R-:W2:Y:S04]  /*d720*/  LDL.LU.64 R16, [R1+0x1f0] ;  /* 0x0001f00001107983 */ /* 0x001ea80000300a00 */
[----:B-1----:R-:W2:Y:S04]  /*d730*/  LDL.LU.64 R18, [R1+0x1f8] ;  /* 0x0001f80001127983 */ /* 0x002ea80000300a00 */
[----:B------:R-:W4:Y:S04]  /*d740*/  LDL.LU.64 R20, [R1+0x170] ;  /* 0x0001700001147983 */ /* 0x000f280000300a00 */
[----:B------:R-:W4:Y:S04]  /*d750*/  LDL.LU.64 R22, [R1+0x178] ;  /* 0x0001780001167983 */ /* 0x000f280000300a00 */
[----:B------:R-:W-:Y:S04]  /*d760*/  STL.64 [R1+0x1730], R10 ;  /* 0x0017300a01007387 */ /* 0x000fe80000100a00 */
[----:B------:R0:W-:Y:S02]  /*d770*/  STL.64 [R1+0x1728], R8 ;  /* 0x0017280801007387 */ /* 0x0001e40000100a00 */
[----:B0-----:R-:W-:-:S02]  /*d780*/  IMAD.MOV.U32 R8, RZ, RZ, R14 ;  /* 0x000000ffff087224 */ /* 0x001fc400078e000e */
[----:B------:R-:W3:Y:S01]  /*d790*/  LDL.LU R14, [R1+0x179c] ;  /* 0x00179c00010e7983 */ /* 0x000ee20000300800 */
[----:B------:R-:W-:-:S03]  /*d7a0*/  IMAD.MOV.U32 R9, RZ, RZ, R15 ;  /* 0x000000ffff097224 */ /* 0x000fc600078e000f */
[----:B------:R-:W3:Y:S01]  /*d7b0*/  LDL.LU R15, [R1+0x1798] ;  /* 0x00179800010f7983 */ /* 0x000ee20000300800 */
[----:B------:R-:W-:Y:S02]  /*d7c0*/  IMAD.MOV.U32 R10, RZ, RZ, R29 ;  /* 0x000000ffff0a7224 */ /* 0x000fe400078e001d */
[----:B------:R-:W-:-:S05]  /*d7d0*/  IMAD.MOV.U32 R11, RZ, RZ, R28 ;  /* 0x000000ffff0b7224 */ /* 0x000fca00078e001c */
[----:B------:R0:W-:Y:S04]  /*d7e0*/  STL.64 [R1+0x1750], R10 ;  /* 0x0017500a01007387 */ /* 0x0001e80000100a00 */
[----:B------:R1:W-:Y:S04]  /*d7f0*/  STL.64 [R1+0x1748], R8 ;  /* 0x0017480801007387 */ /* 0x0003e80000100a00 */
[----:B0-----:R-:W2:Y:S04]  /*d800*/  LDL.64 R10, [R1+0x18] ;  /* 0x00001800010a7983 */ /* 0x001ea80000100a00 */
[----:B-1----:R-:W4:Y:S01]  /*d810*/  LDL.64 R8, [R1+0x10] ;  /* 0x0000100001087983 */ /* 0x002f220000100a00 */
[-C--:B---3--:R-:W-:Y:S03]  /*d820*/  HMMA.16816.F32 R4, R12, R2.reuse, R4 ;  /* 0x000000020c04723c */ /* 0x088fe60000001804 */
[----:B--2---:R-:W-:Y:S04]  /*d830*/  STL.64 [R1+0x1760], R10 ;  /* 0x0017600a01007387 */ /* 0x004fe80000100a00 */
[----:B----4-:R0:W-:Y:S04]  /*d840*/  STL.64 [R1+0x1758], R8 ;  /* 0x0017580801007387 */ /* 0x0101e80000100a00 */
[----:B0-----:R-:W2:Y:S04]  /*d850*/  LDL.LU.64 R8, [R1+0x40] ;  /* 0x0000400001087983 */ /* 0x001ea80000300a00 */
[----:B------:R-:W2:Y:S04]  /*d860*/  LDL.LU.64 R10, [R1+0x48] ;  /* 0x00004800010a7983 */ /* 0x000ea80000300a00 */
[----:B------:R-:W-:Y:S04]  /*d870*/  STL.64 [R1+0x2f0], R4 ;  /* 0x0002f00401007387 */ /* 0x000fe80000100a00 */
[----:B------:R0:W-:Y:S04]  /*d880*/  STL.64 [R1+0x2f8], R6 ;  /* 0x0002f80601007387 */ /* 0x0001e80000100a00 */
[----:B0-----:R-:W3:Y:S04]  /*d890*/  LDL.LU.64 R6, [R1+0x1790] ;  /* 0x0017900001067983 */ /* 0x001ee80000300a00 */
[----:B------:R-:W3:Y:S04]  /*d8a0*/  LDL.LU.64 R4, [R1+0x1788] ;  /* 0x0017880001047983 */ /* 0x000ee80000300a00 */
[----:B------:R-:W-:Y:S04]  /*d8b0*/  STL.64 [R1+0x1740], R14 ;  /* 0x0017400e01007387 */ /* 0x000fe80000100a00 */
[----:B------:R0:W-:Y:S04]  /*d8c0*/  STL.64 [R1+0x1738], R12 ;  /* 0x0017380c01007387 */ /* 0x0001e80000100a00 */
[----:B0-----:R-:W4:Y:S04]  /*d8d0*/  LDL.LU.64 R12, [R1+0xf0] ;  /* 0x0000f000010c7983 */ /* 0x001f280000300a00 */
[----:B------:R-:W4:Y:S01]  /*d8e0*/  LDL.LU.64 R14, [R1+0xf8] ;  /* 0x0000f800010e7983 */ /* 0x000f220000300a00 */
[----:B---3--:R-:W-:-:S15]  /*d8f0*/  HMMA.16816.F32 R16, R4, R2, R16 ;  /* 0x000000020410723c */ /* 0x008fde0000001810 */
[----:B------:R-:W-:-:S04]  /*d900*/  NOP ;  /* 0x0000000000007918 */ /* 0x000fc80000000000 */
        /* <DEDUP_REMOVED lines=8> */
[----:B0-----:R-:W4:Y:S04]  /*d990*/  LDL.LU.64 R22, [R1+0x1770] ;  /* 0x0017700001167983 */ /* 0x001f280000300a00 */
[----:B------:R-:W4:Y:S04]  /*d9a0*/  LDL.LU.64 R20, [R1+0x1768] ;  /* 0x0017680001147983 */ /* 0x000f280000300a00 */
[----:B------:R-:W-:Y:S04]  /*d9b0*/  STL.64 [R1+0x1720], R18 ;  /* 0x0017201201007387 */ /* 0x000fe80000100a00 */
[----:B------:R4:W-:Y:S01]  /*d9c0*/  STL.64 [R1+0x1718], R16 ;  /* 0x0017181001007387 */ /* 0x0009e20000100a00 */
[-C--:B--2---:R-:W-:Y:S08]  /*d9d0*/  HMMA.16816.F32 R8, R24, R2.reuse, R8 ;  /* 0x000000021808723c */ /* 0x084ff00000001808 */
[----:B----4-:R-:W-:Y:S01]  /*d9e0*/  HMMA.16816.F32 R16, R20, R2, R12 ;  /* 0x000000021410723c */ /* 0x010fe2000000180c */
[----:B------:R-:W2:Y:S04]  /*d9f0*/  LDL.LU.64 R12, [R1+0x3d0] ;  /* 0x0003d000010c7983 */ /* 0x000ea80000300a00 */
[----:B------:R-:W2:-:S14]  /*da00*/  LDL.LU.64 R14, [R1+0x3d8] ;  /* 0x0003d800010e7983 */ /* 0x000e9c0000300a00 */
[----:B------:R-:W-:Y:S04]  /*da10*/  STL.64 [R1+0x3a0], R16 ;  /* 0x0003a01001007387 */ /* 0x000fe80000100a00 */
[----:B------:R-:W-:Y:S04]  /*da20*/  STL.64 [R1+0x3a8], R18 ;  /* 0x0003a81201007387 */ /* 0x000fe80000100a00 */
[----:B------:R-:W-:Y:S04]  /*da30*/  STL.64 [R1+0x1710], R22 ;  /* 0x0017101601007387 */ /* 0x000fe80000100a00 */
[----:B------:R0:W-:Y:S04]  /*da40*/  STL.64 [R1+0x1708], R20 ;  /* 0x0017081401007387 */ /* 0x0001e80000100a00 */
[----:B0-----:R-:W3:Y:S04]  /*da50*/  LDL.LU.64 R20, [R1+0x3e0] ;  /* 0x0003e00001147983 */ /* 0x001ee80000300a00 */
[----:B------:R-:W3:Y:S04]  /*da60*/  LDL.LU.64 R22, [R1+0x3e8] ;  /* 0x0003e80001167983 */ /* 0x000ee80000300a00 */
[----:B------:R-:W4:Y:S04]  /*da70*/  LDL.LU.64 R16, [R1+0x280] ;  /* 0x0002800001107983 */ /* 0x000f280000300a00 */
[----:B------:R-:W4:Y:S04]  /*da80*/  LDL.LU.64 R18, [R1+0x288] ;  /* 0x0002880001127983 */ /* 0x000f280000300a00 */
[----:B------:R-:W-:Y:S04]  /*da90*/  STL.64 [R1+0x3f0], R8 ;  /* 0x0003f00801007387 */ /* 0x000fe80000100a00 */
[----:B------:R-:W-:Y:S04]  /*daa0*/  STL.64 [R1+0x3f8], R10 ;  /* 0x0003f80a01007387 */ /* 0x000fe80000100a00 */
[----:B------:R-:W0:Y:S04]  /*dab0*/  LDSM.16.M88.4 R8, [R0+0x1000] ;  /* 0x001000000008783b */ /* 0x000e280000000200 */
[----:B------:R-:W-:Y:S04]  /*dac0*/  STL.64 [R1+0x1700], R26 ;  /* 0x0017001a01007387 */ /* 0x000fe80000100a00 */
[----:B------:R1:W-:Y:S04]  /*dad0*/  STL.64 [R1+0x16f8], R24 ;  /* 0x0016f81801007387 */ /* 0x0003e80000100a00 */
[----:B-1----:R-:W2:Y:S04]  /*dae0*/  LDL.LU.64 R24, [R1+0x340] ;  /* 0x0003400001187983 */ /* 0x002ea80000300a00 */
[----:B------:R-:W2:Y:S04]  /*daf0*/  LDL.LU.64 R26, [R1+0x348] ;  /* 0x00034800011a7983 */ /* 0x000ea80000300a00 */
[----:B0-----:R-:W-:Y:S01]  /*db00*/  STL.64 [R1+0x640], R8 ;  /* 0x0006400801007387 */ /* 0x001fe20000100a00 */
[----:B------:R-:W-:-:S02]  /*db10*/  IMAD.MOV.U32 R2, RZ, RZ, R8 ;  /* 0x000000ffff027224 */ /* 0x000fc400078e0008 */
[----:B------:R-:W-:Y:S01]  /*db20*/  IMAD.MOV.U32 R3, RZ, RZ, R9 ;  /* 0x000000ffff037224 */ /* 0x000fe200078e0009 */
[----:B------:R0:W-:Y:S04]  /*db30*/  STL.64 [R1+0x648], R10 ;  /* 0x0006480a01007387 */ /* 0x0001e80000100a00 */
[----:B0-----:R-:W3:Y:S04]  /*db40*/  LDL.LU.64 R10, [R1+0x1760] ;  /* 0x00176000010a7983 */ /* 0x001ee80000300a00 */
[----:B------:R-:W3:Y:S01]  /*db50*/  LDL.LU.64 R8, [R1+0x1758] ;  /* 0x0017580001087983 */ /* 0x000ee20000300a00 */
[----:B------:R-:W-:-:S02]  /*db60*/  F2FP.F16.E4M3.UNPACK_B R2, R2 ;  /* 0x00000002ff02723e */ /* 0x000fc400020006ff */
[----:B------:R-:W-:-:S07]  /*db70*/  F2FP.F16.E4M3.UNPACK_B R3, R3 ;  /* 0x00000003ff03723e */ /* 0x000fce00020006ff */
[----:B---3--:R-:W-:-:S15]  /*db80*/  HMMA.16816.F32 R20, R8, R2, R20 ;  /* 0x000000020814723c */ /* 0x008fde0000001814 */
        /* <DEDUP_REMOVED lines=10> */
[----:B------:R-:W4:Y:S04]  /*dc30*/  LDL.LU.64 R14, [R1+0x1740] ;  /* 0x00174000010e7983 */ /* 0x000f280000300a00 */
[----:B------:R-:W4:-:S13]  /*dc40*/  LDL.LU.64 R12, [R1+0x1738] ;  /* 0x00173800010c7983 */ /* 0x000f1a0000300a00 */
[----:B------:R-:W-:Y:S04]  /*dc50*/  STL.64 [R1+0x1a0], R8 ;  /* 0x0001a00801007387 */ /* 0x000fe80000100a00 */
[----:B------:R0:W-:Y:S04]  /*dc60*/  STL.64 [R1+0x1a8], R10 ;  /* 0x0001a80a01007387 */ /* 0x0001e80000100a00 */
[----:B0-----:R-:W2:Y:S04]  /*dc70*/  LDL.LU.64 R10, [R1+0x1730] ;  /* 0x00173000010a7983 */ /* 0x001ea80000300a00 */
[----:B------:R-:W2:Y:S02]  /*dc80*/  LDL.LU.64 R8, [R1+0x1728] ;  /* 0x0017280001087983 */ /* 0x000ea40000300a00 */
[----:B--2---:R-:W-:Y:S02]  /*dc90*/  HMMA.16816.F32 R24, R8, R2, R24 ;  /* 0x000000020818723c */ /* 0x004fe40000001818 */
[----:B------:R0:W-:Y:S04]  /*dca0*/  STL.64 [R1+0x16b0], R10 ;  /* 0x0016b00a01007387 */ /* 0x0001e80000100a00 */
[----:B------:R1:W-:-:S13]  /*dcb0*/  STL.64 [R1+0x16a8], R8 ;  /* 0x0016a80801007387 */ /* 0x0003da0000100a00 */
[----:B------:R-:W-:Y:S04]  /*dcc0*/  STL.64 [R1+0x1f0], R24 ;  /* 0x0001f01801007387 */ /* 0x000fe80000100a00 */
[----:B------:R-:W-:Y:S04]  /*dcd0*/  STL.64 [R1+0x1f8], R26 ;  /* 0x0001f81a01007387 */ /* 0x000fe80000100a00 */
[----:B0-----:R-:W2:Y:S04]  /*dce0*/  LDL.64 R10, [R1+0x8] ;  /* 0x00000800010a7983 */ /* 0x001ea80000100a00 */
[----:B-1----:R-:W3:Y:S04]  /*dcf0*/  LDL.64 R8, [R1] ;  /* 0x0000000001087983 */ /* 0x002ee80000100a00 */
[----:B--2---:R0:W-:Y:S04]  /*dd00*/  STL.64 [R1+0x16d0], R10 ;  /* 0x0016d00a01007387 */ /* 0x0041e80000100a00 */
[----:B---3--:R1:W-:Y:S01]  /*dd10*/  STL.64 [R1+0x16c8], R8 ;  /* 0x0016c80801007387 */ /* 0x0083e20000100a00 */
[----:B0-----:R-:W-:-:S02]  /*dd20*/  IMAD.MOV.U32 R10, RZ, RZ, R21 ;  /* 0x000000ffff0a7224 */ /* 0x001fc400078e0015 */
[----:B------:R-:W-:Y:S02]  /*dd30*/  IMAD.MOV.U32 R11, RZ, RZ, R20 ;  /* 0x000000ffff0b7224 */ /* 0x000fe400078e0014 */
[----:B-1----:R-:W-:Y:S02]  /*dd40*/  IMAD.MOV.U32 R8, RZ, RZ, R23 ;  /* 0x000000ffff087224 */ /* 0x002fe400078e0017 */
[----:B------:R-:W-:Y:S01]  /*dd50*/  IMAD.MOV.U32 R9, RZ, RZ, R22 ;  /* 0x000000ffff097224 */ /* 0x000fe200078e0016 */
[----:B------:R-:W-:Y:S04]  /*dd60*/  STL.64 [R1+0x16f0], R10 ;  /* 0x0016f00a01007387 */ /* 0x000fe80000100a00 */
[----:B------:R4:W-:Y:S02]  /*dd70*/  STL.64 [R1+0x16e8], R8 ;  /* 0x0016e80801007387 */ /* 0x0009e40000100a00 */
[----:B----4-:R-:W-:Y:S02]  /*dd80*/  HMMA.16816.F32 R8, R12, R2, R16 ;  /* 0x000000020c08723c */ /* 0x010fe40000001810 */
[----:B------:R-:W2:Y:S04]  /*dd90*/  LDL.LU.64 R16, [R1+0x1e0] ;  /* 0x0001e00001107983 */ /* 0x000ea80000300a00 */
[----:B------:R-:W2:-:S13]  /*dda0*/  LDL.LU.64 R18, [R1+0x1e8] ;  /* 0x0001e80001127983 */ /* 0x000e9a0000300a00 */
[----:B------:R0:W-:Y:S04]  /*ddb0*/  STL.64 [R1+0x250], R8 ;  /* 0x0002500801007387 */ /* 0x0001e80000100a00 */
[----:B------:R1:W-:Y:S04]  /*ddc0*/  STL.64 [R1+0x258], R10 ;  /* 0x0002580a01007387 */ /* 0x0003e80000100a00 */
[----:B------:R-:W3:Y:S04]  /*ddd0*/  LDL.LU.64 R20, [R1+0x160] ;  /* 0x0001600001147983 */ /* 0x000ee80000300a00 */
[----:B------:R-:W3:Y:S04]  /*dde0*/  LDL.LU.64 R22, [R1+0x168] ;  /* 0x0001680001167983 */ /* 0x000ee80000300a00 */
[----:B------:R-:W4:Y:S04]  /*ddf0*/  LDL.LU.64 R24, [R1+0xe0] ;  /* 0x0000e00001187983 */ /* 0x000f280000300a00 */
[----:B------:R-:W4:Y:S04]  /*de00*/  LDL.LU.64 R26, [R1+0xe8] ;  /* 0x0000e800011a7983 */ /* 0x000f280000300a00 */
[----:B0-----:R-:W2:Y:S04]  /*de10*/  LDL.LU.64 R8, [R1+0x30] ;  /* 0x0000300001087983 */ /* 0x001ea80000300a00 */
[----:B-1----:R-:W2:Y:S04]  /*de20*/  LDL.LU.64 R10, [R1+0x38] ;  /* 0x00003800010a7983 */ /* 0x002ea80000300a00 */
[----:B------:R-:W-:Y:S04]  /*de30*/  STL.64 [R1+0x16a0], R14 ;  /* 0x0016a00e01007387 */ /* 0x000fe80000100a00 */
[----:B------:R0:W-:Y:S04]  /*de40*/  STL.64 [R1+0x1698], R12 ;  /* 0x0016980c01007387 */ /* 0x0001e80000100a00 */
[----:B0-----:R-:W2:Y:S04]  /*de50*/  LDL.LU.64 R12, [R1+0x430] ;  /* 0x00043000010c7983 */ /* 0x001ea80000300a00 */
[----:B------:R-:W2:Y:S04]  /*de60*/  LDL.LU.64 R14, [R1+0x438] ;  /* 0x00043800010e7983 */ /* 0x000ea80000300a00 */
[----:B--2---:R-:W-:Y:S04]  /*de70*/  STL.64 [R1+0x16c0], R14 ;  /* 0x0016c00e01007387 */ /* 0x004fe80000100a00 */
[----:B------:R0:W-:Y:S04]  /*de80*/  STL.64 [R1+0x16b8], R12 ;  /* 0x0016b80c01007387 */ /* 0x0001e80000100a00 */
[----:B0-----:R-:W2:Y:S04]  /*de90*/  LDL.LU.64 R12, [R1+0x470] ;  /* 0x00047000010c7983 */ /* 0x001ea80000300a00 */
[----:B------:R-:W2:Y:S01]  /*dea0*/  LDL.LU.64 R14, [R1+0x478] ;  /* 0x00047800010e7983 */ /* 0x000ea20000300a00 */
[-C--:B------:R-:W-:Y:S03]  /*deb0*/  HMMA.16816.F32 R16, R4, R2.reuse, R16 ;  /* 0x000000020410723c */ /* 0x080fe60000001810 */
[----:B--2---:R-:W-:Y:S04]  /*dec0*/  STL.64 [R1+0x16e0], R14 ;  /* 0x0016e00e01007387 */ /* 0x004fe80000100a00 */
[----:B------:R0:W-:Y:S04]  /*ded0*/  STL.64 [R1+0x16d8], R12 ;  /* 0x0016d80c01007387 */ /* 0x0001e80000100a00 */
        /* <DEDUP_REMOVED lines=13> */
[----:B------:R0:W-:Y:S04]  /*dfb0*/  STL.64 [R1+0x348], R22 ;  /* 0x0003481601007387 */ /* 0x0001e80000100a00 */
[----:B0-----:R-:W4:Y:S04]  /*dfc0*/  LDL.LU.64 R22, [R1+0x1710] ;  /* 0x0017100001167983 */ /* 0x001f280000300a00 */
[----:B------:R-:W4:Y:S02]  /*dfd0*/  LDL.LU.64 R20, [R1+0x1708] ;  /* 0x0017080001147983 */ /* 0x000f240000300a00 */
[----:B----4-:R-:W-:-:S15]  /*dfe0*/  HMMA.16816.F32 R24, R20, R2, R24 ;  /* 0x000000021418723c */ /* 0x010fde0000001818 */
        /* <DEDUP_REMOVED lines=14> */
[----:B0-----:R-:W2:Y:S04]  /*e0d0*/  LDL.LU.64 R10, [R1+0x16f0] ;  /* 0x0016f000010a7983 */ /* 0x001ea80000300a00 */
[----:B------:R-:W2:Y:S01]  /*e0e0*/  LDL.LU.64 R8, [R1+0x16e8] ;  /* 0x0016e80001087983 */ /* 0x000ea20000300a00 */
[----:B------:R-:W-:-:S02]  /*e0f0*/  F2FP.F16.E4M3.UNPACK_B R2, R2 ;  /* 0x00000002ff02723e */ /* 0x000fc400020006ff */
[----:B------:R-:W-:-:S07]  /*e100*/  F2FP.F16.E4M3.UNPACK_B R3, R3 ;  /* 0x00000003ff03723e */ /* 0x000fce00020006ff */
[----:B--2---:R-:W-:Y:S01]  /*e110*/  HMMA.16816.F32 R8, R8, R2, R12 ;  /* 0x000000020808723c */ /* 0x004fe2000000180c */
[----:B------:R-:W2:Y:S04]  /*e120*/  LDL.LU.64 R14, [R1+0x16e0] ;  /* 0x0016e000010e7983 */ /* 0x000ea80000300a00 */
[----:B------:R-:W2:-:S14]  /*e130*/  LDL.LU.64 R12, [R1+0x16d8] ;  /* 0x0016d800010c7983 */ /* 0x000e9c0000300a00 */
[----:B------:R-:W-:Y:S04]  /*e140*/  STL.64 [R1+0x90], R8 ;  /* 0x0000900801007387 */ /* 0x000fe80000100a00 */
[----:B------:R0:W-:Y:S04]  /*e150*/  STL.64 [R1+0x98], R10 ;  /* 0x0000980a01007387 */ /* 0x0001e80000100a00 */
[----:B0-----:R-:W2:Y:S04]  /*e160*/  LDL.LU.64 R10, [R1+0x16d0] ;  /* 0x0016d000010a7983 */ /* 0x001ea80000300a00 */
[----:B------:R-:W2:Y:S02]  /*e170*/  LDL.LU.64 R8, [R1+0x16c8] ;  /* 0x0016c80001087983 */ /* 0x000ea40000300a00 */
[----:B--2---:R-:W-:Y:S01]  /*e180*/  HMMA.16816.F32 R12, R8, R2, R12 ;  /* 0x00000002080c723c */ /* 0x004fe2000000180c */
[----:B------:R-:W-:-:S02]  /*e190*/  IMAD.MOV.U32 R29, RZ, RZ, R10 ;  /* 0x000000ffff1d7224 */ /* 0x000fc400078e000a */
[----:B------:R-:W-:-:S15]  /*e1a0*/  IMAD.MOV.U32 R28, RZ, RZ, R11 ;  /* 0x000000ffff1c7224 */ /* 0x000fde00078e000b */
[----:B------:R-:W-:Y:S01]  /*e1b0*/  NOP ;  /* 0x0000000000007918 */ /* 0x000fe20000000000 */
[----:B------:R-:W-:Y:S04]  /*e1c0*/  STL.64 [R1+0x150], R12 ;  /* 0x0001500c01007387 */ /* 0x000fe80000100a00 */
[----:B------:R0:W-:Y:S04]  /*e1d0*/  STL.64 [R1+0x158], R14 ;  /* 0x0001580e01007387 */ /* 0x0001e80000100a00 */
[----:B0-----:R-:W2:Y:S04]  /*e1e0*/  LDL.LU.64 R14, [R1+0x16c0] ;  /* 0x0016c000010e7983 */ /* 0x001ea80000300a00 */
[----:B------:R-:W2:Y:S04]  /*e1f0*/  LDL.LU.64 R12, [R1+0x16b8] ;  /* 0x0016b800010c7983 */ /* 0x000ea80000300a00 */
[----:B------:R-:W2:Y:S04]  /*e200*/  LDL.LU.64 R10, [R1+0x16b0] ;  /* 0x0016b000010a7983 */ /* 0x000ea80000300a00 */
[----:B------:R-:W2:Y:S02]  /*e210*/  LDL.LU.64 R8, [R1+0x16a8] ;  /* 0x0016a80001087983 */ /* 0x000ea40000300a00 */
[----:B--2---:R-:W-:-:S15]  /*e220*/  HMMA.16816.F32 R12, R8, R2, R12 ;  /* 0x00000002080c723c */ /* 0x004fde000000180c */
[----:B------:R-:W-:-:S04]  /*e230*/  NOP ;  /* 0x0000000000007918 */ /* 0x000fc80000000000 */
[----:B------:R-:W-:Y:S04]  /*e240*/  STL.64 [R1+0x190], R12 ;  /* 0x0001900c01007387 */ /* 0x000fe80000100a00 */
[----:B------:R0:W-:Y:S04]  /*e250*/  STL.64 [R1+0x198], R14 ;  /* 0x0001980e01007387 */ /* 0x0001e80000100a00 */
[----:B0-----:R-:W2:Y:S04]  /*e260*/  LDL.LU.64 R14, [R1+0x16a0] ;  /* 0x0016a000010e7983 */ /* 0x001ea80000300a00 */
[----:B------:R-:W2:Y:S04]  /*e270*/  LDL.LU.64 R12, [R1+0x1698] ;  /* 0x00169800010c7983 */ /* 0x000ea80000300a00 */
[----:B------:R-:W-:Y:S04]  /*e280*/  STL.64 [R1+0x1660], R10 ;  /* 0x0016600a01007387 */ /* 0x000fe80000100a00 */
[----:B------:R0:W-:Y:S04]  /*e290*/  STL.64 [R1+0x1658], R8 ;  /* 0x0016580801007387 */ /* 0x0001e80000100a00 */
[----:B0-----:R-:W3:Y:S04]  /*e2a0*/  LDL.LU.64 R8, [R1+0x1d0] ;  /* 0x0001d00001087983 */ /* 0x001ee80000300a00 */
[----:B------:R-:W3:Y:S01]  /*e2b0*/  LDL.LU.64 R10, [R1+0x1d8] ;  /* 0x0001d800010a7983 */ /* 0x000ee20000300a00 */
        /* <DEDUP_REMOVED lines=12> */
[----:B------:R0:W-:Y:S04]  /*e380*/  STL.64 [R1+0x240], R8 ;  /* 0x0002400801007387 */ /* 0x0001e80000100a00 */
[----:B------:R1:W-:Y:S04]  /*e390*/  STL.64 [R1+0x248], R10 ;  /* 0x0002480a01007387 */ /* 0x0003e80000100a00 */
[----:B0-----:R-:W3:Y:S04]  /*e3a0*/  LDL.LU.64 R8, [R1+0x70] ;  /* 0x0000700001087983 */ /* 0x001ee80000300a00 */
[----:B-1----:R-:W3:Y:S04]  /*e3b0*/  LDL.LU.64 R10, [R1+0x78] ;  /* 0x00007800010a7983 */ /* 0x002ee80000300a00 */
[----:B------:R0:W-:Y:S04]  /*e3c0*/  STL.64 [R1+0x1648], R6 ;  /* 0x0016480601007387 */ /* 0x0001e80000100a00 */
[----:B------:R1:W-:Y:S04]  /*e3d0*/  STL.64 [R1+0x1640], R4 ;  /* 0x0016400401007387 */ /* 0x0003e80000100a00 */
[----:B0-----:R-:W4:Y:S04]  /*e3e0*/  LDL.64 R6, [R1+0x18] ;  /* 0x0000180001067983 */ /* 0x001f280000100a00 */
[----:B-1----:R-:W2:Y:S04]  /*e3f0*/  LDL.64 R4, [R1+0x10] ;  /* 0x0000100001047983 */ /* 0x002ea80000100a00 */
[----:B----4-:R-:W-:Y:S04]  /*e400*/  STL.64 [R1+0x1680], R6 ;  /* 0x0016800601007387 */ /* 0x010fe80000100a00 */
[----:B--2---:R0:W-:Y:S04]  /*e410*/  STL.64 [R1+0x1678], R4 ;  /* 0x0016780401007387 */ /* 0x0041e80000100a00 */
[----:B0-----:R-:W2:Y:S04]  /*e420*/  LDL.LU.64 R4, [R1+0x180] ;  /* 0x0001800001047983 */ /* 0x001ea80000300a00 */
[----:B------:R-:W2:Y:S04]  /*e430*/  LDL.LU.64 R6, [R1+0x188] ;  /* 0x0001880001067983 */ /* 0x000ea80000300a00 */
[----:B------:R-:W-:Y:S04]  /*e440*/  STL [R1+0x1654], R18 ;  /* 0x0016541201007387 */ /* 0x000fe80000100800 */
[----:B------:R-:W-:Y:S01]  /*e450*/  STL [R1+0x1650], R19 ;  /* 0x0016501301007387 */ /* 0x000fe20000100800 */
[----:B--2---:R-:W-:-:S15]  /*e460*/  HMMA.16816.F32 R4, R16, R2, R4 ;  /* 0x000000021004723c */ /* 0x004fde0000001804 */
[----:B------:R-:W-:-:S04]  /*e470*/  NOP ;  /* 0x0000000000007918 */ /* 0x000fc80000000000 */
[----:B------:R-:W-:Y:S04]  /*e480*/  STL.64 [R1+0x2d0], R4 ;  /* 0x0002d00401007387 */ /* 0x000fe80000100a00 */
[----:B------:R0:W-:Y:S02]  /*e490*/  STL.64 [R1+0x2d8], R6 ;  /* 0x0002d80601007387 */ /* 0x0001e40000100a00 */
[----:B0-----:R-:W-:Y:S02]  /*e4a0*/  HMMA.16816.F32 R4, R20, R2, R12 ;  /* 0x000000021404723c */ /* 0x001fe4000000180c */
[----:B------:R-:W2:Y:S04]  /*e4b0*/  LDL.LU.64 R12, [R1+0x540] ;  /* 0x00054000010c7983 */ /* 0x000ea80000300a00 */
[----:B------:R-:W2:-:S13]  /*e4c0*/  LDL.LU.64 R14, [R1+0x548] ;  /* 0x00054800010e7983 */ /* 0x000e9a0000300a00 */
[----:B------:R-:W-:Y:S04]  /*e4d0*/  STL.64 [R1+0x330], R4 ;  /* 0x0003300401007387 */ /* 0x000fe80000100a00 */
[----:B------:R3:W-:Y:S02]  /*e4e0*/  STL.64 [R1+0x338], R6 ;  /* 0x0003380601007387 */ /* 0x0007e40000100a00 */
[----:B---3--:R-:W-:Y:S02]  /*e4f0*/  HMMA.16816.F32 R4, R24, R2, R8 ;  /* 0x000000021804723c */ /* 0x008fe40000001808 */
        /* <DEDUP_REMOVED lines=11> */
[----:B-1----:R-:W4:Y:S04]  /*e5b0*/  LDL R24, [R1] ;  /* 0x0000000001187983 */ /* 0x002f280000100800 */
[----:B------:R-:W4:Y:S04]  /*e5c0*/  LDL R25, [R1+0x4] ;  /* 0x0000040001197983 */ /* 0x000f280000100800 */
[----:B0-----:R-:W-:Y:S01]  /*e5d0*/  STL.64 [R1+0x620], R4 ;  /* 0x0006200401007387 */ /* 0x001fe20000100a00 */
[----:B------:R-:W-:-:S02]  /*e5e0*/  IMAD.MOV.U32 R2, RZ, RZ, R4 ;  /* 0x000000ffff027224 */ /* 0x000fc400078e0004 */
[----:B------:R-:W-:Y:S01]  /*e5f0*/  IMAD.MOV.U32 R3, RZ, RZ, R5 ;  /* 0x000000ffff037224 */ /* 0x000fe200078e0005 */
[----:B------:R0:W-:Y:S04]  /*e600*/  STL.64 [R1+0x628], R6 ;  /* 0x0006280601007387 */ /* 0x0001e80000100a00 */
[----:B0-----:R-:W2:Y:S04]  /*e610*/  LDL.LU.64 R6, [R1+0x1680] ;  /* 0x0016800001067983 */ /* 0x001ea80000300a00 */
[----:B------:R-:W2:Y:S01]  /*e620*/  LDL.LU.64 R4, [R1+0x1678] ;  /* 0x0016780001047983 */ /* 0x000ea20000300a00 */
[----:B------:R-:W-:-:S02]  /*e630*/  F2FP.F16.E4M3.UNPACK_B R2, R2 ;  /* 0x00000002ff02723e */ /* 0x000fc400020006ff */
[----:B------:R-:W-:Y:S01]  /*e640*/  F2FP.F16.E4M3.UNPACK_B R3, R3 ;  /* 0x00000003ff03723e */ /* 0x000fe200020006ff */
[----:B------:R-:W-:Y:S02]  /*e650*/  IMAD.MOV.U32 R26, RZ, RZ, R29 ;  /* 0x000000ffff1a7224 */ /* 0x000fe400078e001d */
[----:B------:R-:W-:-:S07]  /*e660*/  IMAD.MOV.U32 R27, RZ, RZ, R28 ;  /* 0x000000ffff1b7224 */ /* 0x000fce00078e001c */
[-C--:B----4-:R-:W-:Y:S08]  /*e670*/  HMMA.16816.F32 R24, R24, R2.reuse, R8 ;  /* 0x000000021818723c */ /* 0x090ff00000001808 */
[----:B--2---:R-:W-:Y:S01]  /*e680*/  HMMA.16816.F32 R12, R4, R2, R12 ;  /* 0x00000002040c723c */ /* 0x004fe2000000180c */
[----:B------:R-:W-:Y:S02]  /*e690*/  IMAD.MOV.U32 R18, RZ, RZ, R4 ;  /* 0x000000ffff127224 */ /* 0x000fe400078e0004 */
[----:B------:R-:W-:-:S02]  /*e6a0*/  IMAD.MOV.U32 R19, RZ, RZ, R5 ;  /* 0x000000ffff137224 */ /* 0x000fc400078e0005 */
[----:B------:R-:W-:Y:S02]  /*e6b0*/  IMAD.MOV.U32 R29, RZ, RZ, R6 ;  /* 0x000000ffff1d7224 */ /* 0x000fe400078e0006 */
[----:B------:R-:W-:-:S12]  /*e6c0*/  IMAD.MOV.U32 R28, RZ, RZ, R7 ;  /* 0x000000ffff1c7224 */ /* 0x000fd800078e0007 */
[----:B------:R-:W-:Y:S04]  /*e6d0*/  STL.64 [R1+0x80], R12 ;  /* 0x0000800c01007387 */ /* 0x000fe80000100a00 */
[----:B------:R0:W-:Y:S04]  /*e6e0*/  STL.64 [R1+0x88], R14 ;  /* 0x0000880e01007387 */ /* 0x0001e80000100a00 */
[----:B0-----:R-:W2:Y:S04]  /*e6f0*/  LDL.LU.64 R14, [R1+0x1670] ;  /* 0x00167000010e7983 */ /* 0x001ea80000300a00 */
[----:B------:R-:W2:Y:S04]  /*e700*/  LDL.LU.64 R12, [R1+0x1668] ;  /* 0x00166800010c7983 */ /* 0x000ea80000300a00 */
[----:B------:R-:W2:Y:S04]  /*e710*/  LDL.LU.64 R4, [R1+0x2c0] ;  /* 0x0002c00001047983 */ /* 0x000ea80000300a00 */
[----:B------:R-:W2:Y:S04]  /*e720*/  LDL.LU.64 R6, [R1+0x2c8] ;  /* 0x0002c80001067983 */ /* 0x000ea80000300a00 */
[----:B------:R-:W3:Y:S04]  /*e730*/  LDL.LU.64 R10, [R1+0x1660] ;  /* 0x00166000010a7983 */ /* 0x000ee80000300a00 */
[----:B------:R-:W3:Y:S04]  /*e740*/  LDL.LU.64 R8, [R1+0x1658] ;  /* 0x0016580001087983 */ /* 0x000ee80000300a00 */
[----:B------:R-:W-:Y:S04]  /*e750*/  STL.64 [R1+0x130], R24 ;  /* 0x0001301801007387 */ /* 0x000fe80000100a00 */
[----:B------:R3:W-:Y:S02]  /*e760*/  STL.64 [R1+0x138], R26 ;  /* 0x0001381a01007387 */ /* 0x0007e40000100a00 */
[-C--:B---3--:R-:W-:Y:S02]  /*e770*/  HMMA.16816.F32 R24, R8, R2.reuse, R20 ;  /* 0x000000020818723c */ /* 0x088fe40000001814 */
[----:B------:R-:W3:Y:S04]  /*e780*/  LDL.LU.64 R20, [R1+0x140] ;  /* 0x0001400001147983 */ /* 0x000ee80000300a00 */
[----:B------:R-:W3:Y:S02]  /*e790*/  LDL.LU.64 R22, [R1+0x148] ;  /* 0x0001480001167983 */ /* 0x000ee40000300a00 */
[----:B--2---:R-:W-:Y:S11]  /*e7a0*/  HMMA.16816.F32 R4, R12, R2, R4 ;  /* 0x000000020c04723c */ /* 0x004ff60000001804 */
[----:B------:R0:W-:Y:S04]  /*e7b0*/  STL.64 [R1+0x170], R24 ;  /* 0x0001701801007387 */ /* 0x0001e80000100a00 */
[----:B------:R1:W-:Y:S04]  /*e7c0*/  STL.64 [R1+0x178], R26 ;  /* 0x0001781a01007387 */ /* 0x0003e80000100a00 */
[----:B0-----:R-:W2:Y:S04]  /*e7d0*/  LDL.LU.64 R24, [R1+0x120] ;  /* 0x0001200001187983 */ /* 0x001ea80000300a00 */
[----:B-1----:R-:W2:Y:S04]  /*e7e0*/  LDL.LU.64 R26, [R1+0x128] ;  /* 0x00012800011a7983 */ /* 0x002ea80000300a00 */
[----:B------:R0:W-:Y:S04]  /*e7f0*/  STL.64 [R1+0x15f8], R10 ;  /* 0x0015f80a01007387 */ /* 0x0001e80000100a00 */
[----:B------:R1:W-:Y:S01]  /*e800*/  STL.64 [R1+0x15f0], R8 ;  /* 0x0015f00801007387 */ /* 0x0003e20000100a00 */
[----:B0-----:R-:W-:-:S02]  /*e810*/  IMAD.MOV.U32 R10, RZ, RZ, R29 ;  /* 0x000000ffff0a7224 */ /* 0x001fc400078e001d */
[----:B------:R-:W-:Y:S02]  /*e820*/  IMAD.MOV.U32 R11, RZ, RZ, R28 ;  /* 0x000000ffff0b7224 */ /* 0x000fe400078e001c */
[----:B-1----:R-:W-:Y:S02]  /*e830*/  IMAD.MOV.U32 R8, RZ, RZ, R18 ;  /* 0x000000ffff087224 */ /* 0x002fe400078e0012 */
[----:B------:R-:W-:Y:S01]  /*e840*/  IMAD.MOV.U32 R9, RZ, RZ, R19 ;  /* 0x000000ffff097224 */ /* 0x000fe200078e0013 */
[----:B------:R-:W3:Y:S04]  /*e850*/  LDL.LU R18, [R1+0x1654] ;  /* 0x0016540001127983 */ /* 0x000ee80000300800 */
[----:B------:R-:W3:Y:S04]  /*e860*/  LDL.LU R19, [R1+0x1650] ;  /* 0x0016500001137983 */ /* 0x000ee80000300800 */
[----:B------:R-:W-:Y:S04]  /*e870*/  STL.64 [R1+0x1618], R10 ;  /* 0x0016180a01007387 */ /* 0x000fe80000100a00 */
[----:B------:R0:W-:Y:S04]  /*e880*/  STL.64 [R1+0x1610], R8 ;  /* 0x0016100801007387 */ /* 0x0001e80000100a00 */
[----:B0-----:R-:W4:Y:S04]  /*e890*/  LDL.LU.64 R8, [R1+0x60] ;  /* 0x0000600001087983 */ /* 0x001f280000300a00 */
[----:B------:R-:W4:Y:S04]  /*e8a0*/  LDL.LU.64 R10, [R1+0x68] ;  /* 0x00006800010a7983 */ /* 0x000f280000300a00 */
[----:B------:R-:W-:Y:S04]  /*e8b0*/  STL.64 [R1+0x1c0], R4 ;  /* 0x0001c00401007387 */ /* 0x000fe80000100a00 */
[----:B------:R0:W-:Y:S04]  /*e8c0*/  STL.64 [R1+0x1c8], R6 ;  /* 0x0001c80601007387 */ /* 0x0001e80000100a00 */
[----:B0-----:R-:W2:Y:S04]  /*e8d0*/  LDL.LU.64 R6, [R1+0x1648] ;  /* 0x0016480001067983 */ /* 0x001ea80000300a00 */
[----:B------:R-:W2:Y:S04]  /*e8e0*/  LDL.LU.64 R4, [R1+0x1640] ;  /* 0x0016400001047983 */ /* 0x000ea80000300a00 */
[----:B------:R-:W-:Y:S04]  /*e8f0*/  STL.64 [R1+0x1608], R14 ;  /* 0x0016080e01007387 */ /* 0x000fe80000100a00 */
[----:B------:R0:W-:Y:S04]  /*e900*/  STL.64 [R1+0x1600], R12 ;  /* 0x0016000c01007387 */ /* 0x0001e80000100a00 */
[----:B0-----:R-:W2:Y:S04]  /*e910*/  LDL.LU.64 R12, [R1+0x230] ;  /* 0x00023000010c7983 */ /* 0x001ea80000300a00 */
[----:B------:R-:W2:Y:S01]  /*e920*/  LDL.LU.64 R14, [R1+0x238] ;  /* 0x00023800010e7983 */ /* 0x000ea20000300a00 */
[-C--:B---3--:R-:W-:Y:S08]  /*e930*/  HMMA.16816.F32 R20, R16, R2.reuse, R20 ;  /* 0x000000021014723c */ /* 0x088ff00000001814 */
[----:B--2---:R-:W-:-:S15]  /*e940*/  HMMA.16816.F32 R12, R4, R2, R12 ;  /* 0x00000002040c723c */ /* 0x004fde000000180c */
[----:B------:R-:W-:-:S04]  /*e950*/  NOP ;  /* 0x0000000000007918 */ /* 0x000fc80000000000 */
[----:B------:R0:W-:Y:S04]  /*e960*/  STL.64 [R1+0x220], R12 ;  /* 0x0002200c01007387 */ /* 0x0001e80000100a00 */
[----:B------:R1:W-:Y:S04]  /*e970*/  STL.64 [R1+0x228], R14 ;  /* 0x0002280e01007387 */ /* 0x0003e80000100a00 */
[----:B0-----:R-:W2:Y:S04]  /*e980*/  LDL.LU.64 R12, [R1+0x570] ;  /* 0x00057000010c7983 */ /* 0x001ea80000300a00 */
[----:B-1----:R-:W2:Y:S04]  /*e990*/  LDL.LU.64 R14, [R1+0x578] ;  /* 0x00057800010e7983 */ /* 0x002ea80000300a00 */
[----:B------:R-:W-:Y:S04]  /*e9a0*/  STL.64 [R1+0x15e8], R6 ;  /* 0x0015e80601007387 */ /* 0x000fe80000100a00 */
[----:B------:R0:W-:Y:S04]  /*e9b0*/  STL.64 [R1+0x15e0], R4 ;  /* 0x0015e00401007387 */ /* 0x0001e80000100a00 */
[----:B0-----:R-:W3:Y:S04]  /*e9c0*/  LDL.LU.64 R4, [R1+0x4d0] ;  /* 0x0004d00001047983 */ /* 0x001ee80000300a00 */
[----:B------:R-:W3:Y:S04]  /*e9d0*/  LDL.LU.64 R6, [R1+0x4d8] ;  /* 0x0004d80001067983 */ /* 0x000ee80000300a00 */
[----:B------:R-:W-:Y:S04]  /*e9e0*/  STL.64 [R1+0x290], R20 ;  /* 0x0002901401007387 */ /* 0x000fe80000100a00 */
[----:B------:R0:W-:Y:S04]  /*e9f0*/  STL.64 [R1+0x298], R22 ;  /* 0x0002981601007387 */ /* 0x0001e80000100a00 */
[----:B0-----:R-:W2:Y:S04]  /*ea00*/  LDL.LU.64 R22, [R1+0x1638] ;  /* 0x0016380001167983 */ /* 0x001ea80000300a00 */
[----:B------:R-:W2:Y:S02]  /*ea10*/  LDL.LU.64 R20, [R1+0x1630] ;  /* 0x0016300001147983 */ /* 0x000ea40000300a00 */
[----:B--2---:R-:W-:-:S15]  /*ea20*/  HMMA.16816.F32 R24, R20, R2, R24 ;  /* 0x000000021418723c */ /* 0x004fde0000001818 */
[----:B------:R-:W-:-:S04]  /*ea30*/  NOP ;  /* 0x0000000000007918 */ /* 0x000fc80000000000 */
[----:B------:R-:W-:Y:S04]  /*ea40*/  STL.64 [R1+0x310], R24 ;  /* 0x0003101801007387 */ /* 0x000fe80000100a00 */
[----:B------:R0:W-:Y:S04]  /*ea50*/  STL.64 [R1+0x318], R26 ;  /* 0x0003181a01007387 */ /* 0x0001e80000100a00 */
[----:B0-----:R-:W4:Y:S04]  /*ea60*/  LDL.LU.64 R26, [R1+0x1628] ;  /* 0x00162800011a7983 */ /* 0x001f280000300a00 */
[----:B------:R-:W4:Y:S04]  /*ea70*/  LDL.LU.64 R24, [R1+0x1620] ;  /* 0x0016200001187983 */ /* 0x000f280000300a00 */
[----:B------:R-:W-:Y:S04]  /*ea80*/  STL.64 [R1+0x15d8], R22 ;  /* 0x0015d81601007387 */ /* 0x000fe80000100a00 */
[----:B------:R0:W-:Y:S04]  /*ea90*/  STL.64 [R1+0x15d0], R20 ;  /* 0x0015d01401007387 */ /* 0x0001e80000100a00 */
[----:B0-----:R-:W2:Y:S04]  /*eaa0*/  LDL.LU.64 R20, [R1+0x510] ;  /* 0x0005100001147983 */ /* 0x001ea80000300a00 */
[----:B------:R-:W2:Y:S01]  /*eab0*/  LDL.LU.64 R22, [R1+0x518] ;  /* 0x0005180001167983 */ /* 0x000ea20000300a00 */
[----:B----4-:R-:W-:Y:S03]  /*eac0*/  HMMA.16816.F32 R8, R24, R2, R8 ;  /* 0x000000021808723c */ /* 0x010fe60000001808 */
[----:B------:R-:W-:Y:S04]  /*ead0*/  STL.64 [R1+0x15c8], R26 ;  /* 0x0015c81a01007387 */ /* 0x000fe80000100a00 */
[----:B------:R0:W-:-:S12]  /*eae0*/  STL.64 [R1+0x15c0], R24 ;  /* 0x0015c01801007387 */ /* 0x0001d80000100a00 */
[----:B------:R-:W-:Y:S04]  /*eaf0*/  STL.64 [R1+0x300], R8 ;  /* 0x0003000801007387 */ /* 0x000fe80000100a00 */
[----:B------:R-:W-:Y:S04]  /*eb00*/  STL.64 [R1+0x308], R10 ;  /* 0x0003080a01007387 */ /* 0x000fe80000100a00 */
[----:B------:R-:W1:Y:S04]  /*eb10*/  LDSM.16.M88.4 R8, [R0+0x2800] ;  /* 0x002800000008783b */ /* 0x000e680000000200 */
[----:B0-----:R-:W2:Y:S04]  /*eb20*/  LDL.64 R24, [R1] ;  /* 0x0000000001187983 */ /* 0x001ea80000100a00 */
[----:B------:R-:W2:Y:S04]  /*eb30*/  LDL.64 R26, [R1+0x8] ;  /* 0x00000800011a7983 */ /* 0x000ea80000100a00 */
[----:B-1----:R-:W-:Y:S01]  /*eb40*/  STL.64 [R1+0x610], R8 ;  /* 0x0006100801007387 */ /* 0x002fe20000100a00 */
        /* <DEDUP_REMOVED lines=8> */
[----:B------:R-:W4:Y:S04]  /*ebd0*/  LDL.LU.64 R14, [R1+0x1608] ;  /* 0x00160800010e7983 */ /* 0x000f280000300a00 */
[----:B------:R-:W4:-:S14]  /*ebe0*/  LDL.LU.64 R12, [R1+0x1600] ;  /* 0x00160000010c7983 */ /* 0x000f1c0000300a00 */
[----:B------:R-:W-:Y:S04]  /*ebf0*/  STL.64 [R1+0x70], R8 ;  /* 0x0000700801007387 */ /* 0x000fe80000100a00 */
[----:B------:R0:W-:Y:S04]  /*ec00*/  STL.64 [R1+0x78], R10 ;  /* 0x0000780a01007387 */ /* 0x0001e80000100a00 */
[----:B0-----:R-:W3:Y:S04]  /*ec10*/  LDL.LU.64 R10, [R1+0x15f8] ;  /* 0x0015f800010a7983 */ /* 0x001ee80000300a00 */
[----:B------:R-:W3:Y:S01]  /*ec20*/  LDL.LU.64 R8, [R1+0x15f0] ;  /* 0x0015f00001087983 */ /* 0x000ee20000300a00 */
[----:B--2---:R-:W-:-:S15]  /*ec30*/  HMMA.16816.F32 R20, R24, R2, R20 ;  /* 0x000000021814723c */ /* 0x004fde0000001814 */
[----:B------:R-:W-:-:S04]  /*ec40*/  NOP ;  /* 0x0000000000007918 */ /* 0x000fc80000000000 */
[----:B------:R0:W-:Y:S04]  /*ec50*/  STL.64 [R1+0x100], R20 ;  /* 0x0001001401007387 */ /* 0x0001e80000100a00 */
[----:B------:R1:W-:Y:S01]  /*ec60*/  STL.64 [R1+0x108], R22 ;  /* 0x0001081601007387 */ /* 0x0003e20000100a00 */
[----:B0-----:R-:W-:Y:S02]  /*ec70*/  IMAD.MOV.U32 R21, RZ, RZ, R26 ;  /* 0x000000ffff157224 */ /* 0x001fe400078e001a */
[----:B------:R-:W-:Y:S02]  /*ec80*/  IMAD.MOV.U32 R20, RZ, RZ, R27 ;  /* 0x000000ffff147224 */ /* 0x000fe400078e001b */
[----:B-1----:R-:W-:Y:S02]  /*ec90*/  IMAD.MOV.U32 R23, RZ, RZ, R24 ;  /* 0x000000ffff177224 */ /* 0x002fe400078e0018 */
[----:B------:R-:W-:-:S02]  /*eca0*/  IMAD.MOV.U32 R22, RZ, RZ, R25 ;  /* 0x000000ffff167224 */ /* 0x000fc400078e0019 */
[----:B---3--:R-:W-:Y:S01]  /*ecb0*/  HMMA.16816.F32 R24, R8, R2, R4 ;  /* 0x000000020818723c */ /* 0x008fe20000001804 */
[----:B------:R-:W4:Y:S04]  /*ecc0*/  LDL.LU.64 R4, [R1+0x490] ;  /* 0x0004900001047983 */ /* 0x000f280000300a00 */
[----:B------:R-:W4:-:S14]  /*ecd0*/  LDL.LU.64 R6, [R1+0x498] ;  /* 0x0004980001067983 */ /* 0x000f1c0000300a00 */
[----:B------:R-:W-:Y:S04]  /*ece0*/  STL.64 [R1+0x140], R24 ;  /* 0x0001401801007387 */ /* 0x000fe80000100a00 */
[----:B------:R-:W-:Y:S04]  /*ecf0*/  STL.64 [R1+0x148], R26 ;  /* 0x0001481a01007387 */ /* 0x000fe80000100a00 */
[----:B------:R0:W-:Y:S04]  /*ed00*/  STL.64 [R1+0x1578], R10 ;  /* 0x0015780a01007387 */ /* 0x0001e80000100a00 */
[----:B------:R1:W-:Y:S01]  /*ed10*/  STL.64 [R1+0x1570], R8 ;  /* 0x0015700801007387 */ /* 0x0003e20000100a00 */
[----:B0-----:R-:W-:-:S02]  /*ed20*/  IMAD.MOV.U32 R10, RZ, RZ, R21 ;  /* 0x000000ffff0a7224 */ /* 0x001fc400078e0015 */
[----:B------:R-:W-:Y:S02]  /*ed30*/  IMAD.MOV.U32 R11, RZ, RZ, R20 ;  /* 0x000000ffff0b7224 */ /* 0x000fe400078e0014 */
[----:B-1----:R-:W-:Y:S01]  /*ed40*/  IMAD.MOV.U32 R8, RZ, RZ, R23 ;  /* 0x000000ffff087224 */ /* 0x002fe200078e0017 */
[----:B------:R-:W2:Y:S01]  /*ed50*/  LDL.LU.64 R20, [R1+0x2b0] ;  /* 0x0002b00001147983 */ /* 0x000ea20000300a00 */
[----:B------:R-:W-:-:S03]  /*ed60*/  IMAD.MOV.U32 R9, RZ, RZ, R22 ;  /* 0x000000ffff097224 */ /* 0x000fc600078e0016 */
[----:B------:R-:W2:Y:S04]  /*ed70*/  LDL.LU.64 R22, [R1+0x2b8] ;  /* 0x0002b80001167983 */ /* 0x000ea80000300a00 */
[----:B------:R-:W3:Y:S04]  /*ed80*/  LDL.LU.64 R24, [R1+0x1b0] ;  /* 0x0001b00001187983 */ /* 0x000ee80000300a00 */
[----:B------:R-:W3:Y:S04]  /*ed90*/  LDL.LU.64 R26, [R1+0x1b8] ;  /* 0x0001b800011a7983 */ /* 0x000ee80000300a00 */
[----:B------:R-:W-:Y:S04]  /*eda0*/  STL.64 [R1+0x1598], R10 ;  /* 0x0015980a01007387 */ /* 0x000fe80000100a00 */
[----:B------:R0:W-:Y:S04]  /*edb0*/  STL.64 [R1+0x1590], R8 ;  /* 0x0015900801007387 */ /* 0x0001e80000100a00 */
[----:B0-----:R-:W2:Y:S04]  /*edc0*/  LDL.LU.64 R8, [R1+0x10] ;  /* 0x0000100001087983 */ /* 0x001ea80000300a00 */
[----:B------:R-:W2:Y:S01]  /*edd0*/  LDL.LU.64 R10, [R1+0x18] ;  /* 0x00001800010a7983 */ /* 0x000ea20000300a00 */
[-C--:B----4-:R-:W-:Y:S03]  /*ede0*/  HMMA.16816.F32 R4, R12, R2.reuse, R4 ;  /* 0x000000020c04723c */ /* 0x090fe60000001804 */
[----:B--2---:R-:W-:Y:S04]  /*edf0*/  STL.64 [R1+0x15b8], R10 ;  /* 0x0015b80a01007387 */ /* 0x004fe80000100a00 */
[----:B------:R0:W-:Y:S04]  /*ee00*/  STL.64 [R1+0x15b0], R8 ;  /* 0x0015b00801007387 */ /* 0x0001e80000100a00 */
[----:B0-----:R-:W2:Y:S04]  /*ee10*/  LDL.LU.64 R8, [R1+0xb0] ;  /* 0x0000b00001087983 */ /* 0x001ea80000300a00 */
[----:B------:R-:W2:Y:S04]  /*ee20*/  LDL.LU.64 R10, [R1+0xb8] ;  /* 0x0000b800010a7983 */ /* 0x000ea80000300a00 */
[----:B------:R-:W-:Y:S04]  /*ee30*/  STL.64 [R1+0x180], R4 ;  /* 0x0001800401007387 */ /* 0x000fe80000100a00 */
[----:B------:R0:W-:Y:S04]  /*ee40*/  STL.64 [R1+0x188], R6 ;  /* 0x0001880601007387 */ /* 0x0001e80000100a00 */
[----:B0-----:R-:W4:Y:S04]  /*ee50*/  LDL.LU.64 R6, [R1+0x15e8] ;  /* 0x0015e80001067983 */ /* 0x001f280000300a00 */
[----:B------:R-:W2:Y:S04]  /*ee60*/  LDL.LU.64 R4, [R1+0x15e0] ;  /* 0x0015e00001047983 */ /* 0x000ea80000300a00 */
[----:B------:R-:W-:Y:S04]  /*ee70*/  STL.64 [R1+0x1588], R14 ;  /* 0x0015880e01007387 */ /* 0x000fe80000100a00 */
[----:B------:R0:W-:Y:S04]  /*ee80*/  STL.64 [R1+0x1580], R12 ;  /* 0x0015800c01007387 */ /* 0x0001e80000100a00 */
[----:B0-----:R-:W3:Y:S04]  /*ee90*/  LDL.LU.64 R12, [R1+0x440] ;  /* 0x00044000010c7983 */ /* 0x001ee80000300a00 */
[----:B------:R-:W3:Y:S01]  /*eea0*/  LDL.LU.64 R14, [R1+0x448] ;  /* 0x00044800010e7983 */ /* 0x000ee20000300a00 */
[-C--:B------:R-:W-:Y:S03]  /*eeb0*/  HMMA.16816.F32 R20, R16, R2.reuse, R20 ;  /* 0x000000021014723c */ /* 0x080fe60000001814 */
[----:B----4-:R-:W-:Y:S04]  /*eec0*/  STL.64 [R1+0x15a8], R6 ;  /* 0x0015a80601007387 */ /* 0x010fe80000100a00 */
[----:B--2---:R0:W-:Y:S01]  /*eed0*/  STL.64 [R1+0x15a0], R4 ;  /* 0x0015a00401007387 */ /* 0x0041e20000100a00 */
[----:B---3--:R-:W-:-:S15]  /*eee0*/  HMMA.16816.F32 R12, R4, R2, R12 ;  /* 0x00000002040c723c */ /* 0x008fde000000180c */
[----:B------:R-:W-:-:S04]  /*eef0*/  NOP ;  /* 0x0000000000007918 */ /* 0x000fc80000000000 */
[----:B------:R1:W-:Y:S04]  /*ef00*/  STL.64 [R1+0x1d0], R12 ;  /* 0x0001d00c01007387 */ /* 0x0003e80000100a00 */
[----:B------:R2:W-:Y:S04]  /*ef10*/  STL.64 [R1+0x1d8], R14 ;  /* 0x0001d80e01007387 */ /* 0x0005e80000100a00 */
[----:B0-----:R-:W3:Y:S04]  /*ef20*/  LDL.LU.64 R4, [R1+0x590] ;  /* 0x0005900001047983 */ /* 0x001ee80000300a00 */
[----:B------:R-:W3:Y:S04]  /*ef30*/  LDL.LU.64 R6, [R1+0x598] ;  /* 0x0005980001067983 */ /* 0x000ee80000300a00 */
[----:B-1----:R-:W4:Y:S04]  /*ef40*/  LDL.LU.64 R12, [R1+0x560] ;  /* 0x00056000010c7983 */ /* 0x002f280000300a00 */
[----:B--2---:R-:W4:Y:S04]  /*ef50*/  LDL.LU.64 R14, [R1+0x568] ;  /* 0x00056800010e7983 */ /* 0x004f280000300a00 */
        /* <DEDUP_REMOVED lines=14> */
[----:B--2---:R-:W-:Y:S03]  /*f040*/  HMMA.16816.F32 R8, R24, R2, R8 ;  /* 0x000000021808723c */ /* 0x004fe60000001808 */
[----:B------:R-:W-:-:S15]  /*f050*/  STL [R1+0x1568], R27 ;  /* 0x0015681b01007387 */ /* 0x000fde0000100800 */
[----:B------:R-:W-:Y:S01]  /*f060*/  NOP ;  /* 0x0000000000007918 */ /* 0x000fe20000000000 */
[----:B------:R-:W-:Y:S04]  /*f070*/  STL.64 [R1+0x2b0], R8 ;  /* 0x0002b00801007387 */ /* 0x000fe80000100a00 */
[----:B------:R-:W-:Y:S04]  /*f080*/  STL.64 [R1+0x2b8], R10 ;  /* 0x0002b80a01007387 */ /* 0x000fe80000100a00 */
[----:B------:R-:W0:Y:S04]  /*f090*/  LDSM.16.M88.4 R8, [R0+0x3000] ;  /* 0x003000000008783b */ /* 0x000e280000000200 */
        /* <DEDUP_REMOVED lines=8> */
[----:B---3--:R-:W-:Y:S01]  /*f120*/  HMMA.16816.F32 R4, R8, R2, R4 ;  /* 0x000000020804723c */ /* 0x008fe20000001804 */
[----:B------:R-:W-:Y:S02]  /*f130*/  IMAD.MOV.U32 R28, RZ, RZ, R10 ;  /* 0x000000ffff1c7224 */ /* 0x000fe400078e000a */
[----:B------:R-:W-:Y:S02]  /*f140*/  IMAD.MOV.U32 R0, RZ, RZ, R11 ;  /* 0x000000ffff007224 */ /* 0x000fe400078e000b */
[----:B------:R-:W-:Y:S02]  /*f150*/  IMAD.MOV.U32 R27, RZ, RZ, R8 ;  /* 0x000000ffff1b7224 */ /* 0x000fe400078e0008 */
[----:B------:R-:W-:-:S12]  /*f160*/  IMAD.MOV.U32 R29, RZ, RZ, R9 ;  /* 0x000000ffff1d7224 */ /* 0x000fd800078e0009 */
[----:B------:R-:W-:Y:S04]  /*f170*/  STL.64 [R1+0x60], R4 ;  /* 0x0000600401007387 */ /* 0x000fe80000100a00 */
[----:B------:R0:W-:Y:S04]  /*f180*/  STL.64 [R1+0x68], R6 ;  /* 0x0000680601007387 */ /* 0x0001e80000100a00 */
[----:B0-----:R-:W2:Y:S04]  /*f190*/  LDL.LU.64 R6, [R1+0x15a8] ;  /* 0x0015a80001067983 */ /* 0x001ea80000300a00 */
[----:B------:R-:W2:Y:S04]  /*f1a0*/  LDL.LU.64 R4, [R1+0x15a0] ;  /* 0x0015a00001047983 */ /* 0x000ea80000300a00 */
[----:B------:R-:W4:Y:S04]  /*f1b0*/  LDL.LU.64 R10, [R1+0x1598] ;  /* 0x00159800010a7983 */ /* 0x000f280000300a00 */
[----:B------:R-:W4:Y:S02]  /*f1c0*/  LDL.LU.64 R8, [R1+0x1590] ;  /* 0x0015900001087983 */ /* 0x000f240000300a00 */
[----:B----4-:R-:W-:Y:S02]  /*f1d0*/  HMMA.16816.F32 R8, R8, R2, R12 ;  /* 0x000000020808723c */ /* 0x010fe4000000180c */
[----:B------:R-:W3:Y:S04]  /*f1e0*/  LDL.LU.64 R14, [R1+0x1588] ;  /* 0x00158800010e7983 */ /* 0x000ee80000300a00 */
[----:B------:R-:W3:-:S13]  /*f1f0*/  LDL.LU.64 R12, [R1+0x1580] ;  /* 0x00158000010c7983 */ /* 0x000eda0000300a00 */
[----:B------:R-:W-:Y:S04]  /*f200*/  STL.64 [R1+0xb0], R8 ;  /* 0x0000b00801007387 */ /* 0x000fe80000100a00 */
[----:B------:R0:W-:Y:S04]  /*f210*/  STL.64 [R1+0xb8], R10 ;  /* 0x0000b80a01007387 */ /* 0x0001e80000100a00 */
[----:B0-----:R-:W4:Y:S04]  /*f220*/  LDL.LU.64 R10, [R1+0x1578] ;  /* 0x00157800010a7983 */ /* 0x001f280000300a00 */
[----:B------:R-:W4:Y:S02]  /*f230*/  LDL.LU.64 R8, [R1+0x1570] ;  /* 0x0015700001087983 */ /* 0x000f240000300a00 */
[----:B----4-:R-:W-:-:S15]  /*f240*/  HMMA.16816.F32 R20, R8, R2, R20 ;  /* 0x000000020814723c */ /* 0x010fde0000001814 */
[----:B------:R-:W-:-:S04]  /*f250*/  NOP ;  /* 0x0000000000007918 */ /* 0x000fc80000000000 */
[----:B------:R0:W-:Y:S04]  /*f260*/  STL.64 [R1+0x120], R20 ;  /* 0x0001201401007387 */ /* 0x0001e80000100a00 */
[----:B------:R1:W-:Y:S04]  /*f270*/  STL.64 [R1+0x128], R22 ;  /* 0x0001281601007387 */ /* 0x0003e80000100a00 */
[----:B0-----:R-:W4:Y:S04]  /*f280*/  LDL.LU.64 R20, [R1+0x460] ;  /* 0x0004600001147983 */ /* 0x001f280000300a00 */
[----:B-1----:R-:W4:Y:S04]  /*f290*/  LDL.LU.64 R22, [R1+0x468] ;  /* 0x0004680001167983 */ /* 0x002f280000300a00 */
[----:B------:R-:W-:Y:S04]  /*f2a0*/  STL.64 [R1+0x1530], R10 ;  /* 0x0015300a01007387 */ /* 0x000fe80000100a00 */
[----:B------:R0:W-:Y:S04]  /*f2b0*/  STL.64 [R1+0x1528], R8 ;  /* 0x0015280801007387 */ /* 0x0001e80000100a00 */
[----:B0-----:R-:W3:Y:S04]  /*f2c0*/  LDL.LU.64 R8, [R1+0x4f0] ;  /* 0x0004f00001087983 */ /* 0x001ee80000300a00 */
[----:B------:R-:W3:Y:S02]  /*f2d0*/  LDL.LU.64 R10, [R1+0x4f8] ;  /* 0x0004f800010a7983 */ /* 0x000ee40000300a00 */
[----:B---3--:R-:W-:-:S15]  /*f2e0*/  HMMA.16816.F32 R8, R12, R2, R8 ;  /* 0x000000020c08723c */ /* 0x008fde0000001808 */
[----:B------:R-:W-:-:S04]  /*f2f0*/  NOP ;  /* 0x0000000000007918 */ /* 0x000fc80000000000 */
[----:B------:R0:W-:Y:S04]  /*f300*/  STL.64 [R1+0x160], R8 ;  /* 0x0001600801007387 */ /* 0x0001e80000100a00 */
[----:B------:R1:W-:Y:S04]  /*f310*/  STL.64 [R1+0x168], R10 ;  /* 0x0001680a01007387 */ /* 0x0003e80000100a00 */
[----:B0-----:R-:W3:Y:S04]  /*f320*/  LDL.LU.64 R8, [R1+0x270] ;  /* 0x0002700001087983 */ /* 0x001ee80000300a00 */
[----:B-1----:R-:W3:Y:S04]  /*f330*/  LDL.LU.64 R10, [R1+0x278] ;  /* 0x00027800010a7983 */ /* 0x002ee80000300a00 */
[----:B------:R-:W-:Y:S04]  /*f340*/  STL.64 [R1+0x1540], R14 ;  /* 0x0015400e01007387 */ /* 0x000fe80000100a00 */
[----:B------:R0:W-:Y:S04]  /*f350*/  STL.64 [R1+0x1538], R12 ;  /* 0x0015380c01007387 */ /* 0x0001e80000100a00 */
[----:B0-----:R-:W2:Y:S04]  /*f360*/  LDL.LU.64 R12, [R1+0x4b0] ;  /* 0x0004b000010c7983 */ /* 0x001ea80000300a00 */
[----:B------:R-:W2:Y:S01]  /*f370*/  LDL.LU.64 R14, [R1+0x4b8] ;  /* 0x0004b800010e7983 */ /* 0x000ea20000300a00 */
[-C--:B----4-:R-:W-:Y:S08]  /*f380*/  HMMA.16816.F32 R20, R16, R2.reuse, R20 ;  /* 0x000000021014723c */ /* 0x090ff00000001814 */
[----:B--2---:R-:W-:-:S15]  /*f390*/  HMMA.16816.F32 R12, R4, R2, R12 ;  /* 0x00000002040c723c */ /* 0x004fde000000180c */
[----:B------:R-:W-:-:S04]  /*f3a0*/  NOP ;  /* 0x0000000000007918 */ /* 0x000fc80000000000 */
[----:B------:R0:W-:Y:S04]  /*f3b0*/  STL.64 [R1+0x1b0], R12 ;  /* 0x0001b00c01007387 */ /* 0x0001e80000100a00 */
[----:B------:R-:W-:Y:S01]  /*f3c0*/  STL.64 [R1+0x1b8], R14 ;  /* 0x0001b80e01007387 */ /* 0x000fe20000100a00 */
[----:B0-----:R-:W-:-:S03]  /*f3d0*/  IMAD.MOV.U32 R12, RZ, RZ, R27 ;  /* 0x000000ffff0c7224 */ /* 0x001fc600078e001b */
[----:B------:R-:W3:Y:S04]  /*f3e0*/  LDL.LU R27, [R1+0x1568] ;  /* 0x00156800011b7983 */ /* 0x000ee80000300800 */
        /* <DEDUP_REMOVED lines=9> */
[----:B0-----:R-:W4:Y:S04]  /*f480*/  LDL R19, [R1+0x670] ;  /* 0x0006700001137983 */ /* 0x001f280000100800 */
[----:B------:R-:W-:Y:S01]  /*f490*/  STL.64 [R1+0x1508], R16 ;  /* 0x0015081001007387 */ /* 0x000fe20000100a00 */
[-C--:B--2---:R-:W-:Y:S03]  /*f4a0*/  HMMA.16816.F32 R4, R20, R2.reuse, R4 ;  /* 0x000000021404723c */ /* 0x084fe60000001804 */
[----:B------:R-:W-:Y:S04]  /*f4b0*/  STL.64 [R1+0x1500], R22 ;  /* 0x0015001601007387 */ /* 0x000fe80000100a00 */
[----:B------:R-:W-:Y:S04]  /*f4c0*/  STL.64 [R1+0x14f8], R20 ;  /* 0x0014f81401007387 */ /* 0x000fe80000100a00 */
[----:B----4-:R-:W0:Y:S08]  /*f4d0*/  LDSM.16.M88.4 R16, [R19+0x3800] ;  /* 0x003800001310783b */ /* 0x010e300000000200 */
[----:B------:R-:W-:Y:S04]  /*f4e0*/  STL.64 [R1+0x280], R4 ;  /* 0x0002800401007387 */ /* 0x000fe80000100a00 */
[----:B------:R3:W-:Y:S02]  /*f4f0*/  STL.64 [R1+0x288], R6 ;  /* 0x0002880601007387 */ /* 0x0007e40000100a00 */
[----:B---3--:R-:W-:-:S15]  /*f500*/  HMMA.16816.F32 R4, R24, R2, R8 ;  /* 0x000000021804723c */ /* 0x008fde0000001808 */
[----:B------:R-:W-:-:S04]  /*f510*/  NOP ;  /* 0x0000000000007918 */ /* 0x000fc80000000000 */
[----:B------:R-:W-:Y:S04]  /*f520*/  STL [R1+0x270], R4 ;  /* 0x0002700401007387 */ /* 0x000fe80000100800 */
[----:B------:R-:W2:Y:S04]  /*f530*/  LDL.LU.64 R8, [R1+0x580] ;  /* 0x0005800001087983 */ /* 0x000ea80000300a00 */
[----:B------:R-:W3:Y:S01]  /*f540*/  LDL.LU.64 R10, [R1+0x588] ;  /* 0x00058800010a7983 */ /* 0x000ee20000300a00 */
[----:B------:R-:W-:Y:S02]  /*f550*/  IMAD.MOV.U32 R14, RZ, RZ, R28 ;  /* 0x000000ffff0e7224 */ /* 0x000fe400078e001c */
[----:B------:R-:W-:-:S02]  /*f560*/  IMAD.MOV.U32 R13, RZ, RZ, R29 ;  /* 0x000000ffff0d7224 */ /* 0x000fc400078e001d */
[----:B------:R-:W-:Y:S02]  /*f570*/  IMAD.MOV.U32 R15, RZ, RZ, R0 ;  /* 0x000000ffff0f7224 */ /* 0x000fe400078e0000 */
[----:B------:R-:W-:Y:S02]  /*f580*/  IMAD.MOV.U32 R28, RZ, RZ, R5 ;  /* 0x000000ffff1c7224 */ /* 0x000fe400078e0005 */
[----:B------:R-:W-:Y:S02]  /*f590*/  IMAD.MOV.U32 R29, RZ, RZ, R6 ;  /* 0x000000ffff1d7224 */ /* 0x000fe400078e0006 */
[----:B------:R-:W-:Y:S01]  /*f5a0*/  IMAD.MOV.U32 R0, RZ, RZ, R7 ;  /* 0x000000ffff007224 */ /* 0x000fe200078e0007 */
[----:B---3--:R-:W-:Y:S04]  /*f5b0*/  STL.64 [R1+0x1550], R10 ;  /* 0x0015500a01007387 */ /* 0x008fe80000100a00 */
[----:B--2---:R1:W-:Y:S04]  /*f5c0*/  STL.64 [R1+0x1548], R8 ;  /* 0x0015480801007387 */ /* 0x0043e80000100a00 */
[----:B-1----:R-:W2:Y:S04]  /*f5d0*/  LDL.LU.64 R8, [R1+0x5a0] ;  /* 0x0005a00001087983 */ /* 0x002ea80000300a00 */
[----:B------:R-:W2:Y:S04]  /*f5e0*/  LDL.LU.64 R10, [R1+0x5a8] ;  /* 0x0005a800010a7983 */ /* 0x000ea80000300a00 */
[----:B------:R-:W3:Y:S04]  /*f5f0*/  LDL.LU.64 R20, [R1+0x550] ;  /* 0x0005500001147983 */ /* 0x000ee80000300a00 */
[----:B------:R-:W3:Y:S04]  /*f600*/  LDL.LU.64 R22, [R1+0x558] ;  /* 0x0005580001167983 */ /* 0x000ee80000300a00 */
[----:B------:R-:W4:Y:S04]  /*f610*/  LDL.LU.64 R4, [R1+0x520] ;  /* 0x0005200001047983 */ /* 0x000f280000300a00 */
[----:B------:R-:W4:Y:S04]  /*f620*/  LDL.LU.64 R6, [R1+0x528] ;  /* 0x0005280001067983 */ /* 0x000f280000300a00 */
[----:B------:R-:W-:Y:S04]  /*f630*/  STL.64 [R1+0x14f0], R26 ;  /* 0x0014f01a01007387 */ /* 0x000fe80000100a00 */
[----:B------:R1:W-:Y:S01]  /*f640*/  STL.64 [R1+0x14e8], R24 ;  /* 0x0014e81801007387 */ /* 0x0003e20000100a00 */
[----:B0-----:R-:W-:-:S03]  /*f650*/  IMAD.MOV.U32 R2, RZ, RZ, R16 ;  /* 0x000000ffff027224 */ /* 0x001fc600078e0010 */
[----:B-1----:R-:W3:Y:S04]  /*f660*/  LDL.LU R24, [R1] ;  /* 0x0000000001187983 */ /* 0x002ee80000300800 */
[----:B------:R-:W3:Y:S04]  /*f670*/  LDL.LU R25, [R1+0x4] ;  /* 0x0000040001197983 */ /* 0x000ee80000300800 */
[----:B------:R-:W3:Y:S04]  /*f680*/  LDL.LU R26, [R1+0x8] ;  /* 0x00000800011a7983 */ /* 0x000ee80000300800 */
[----:B------:R-:W3:Y:S04]  /*f690*/  LDL.LU R27, [R1+0xc] ;  /* 0x00000c00011b7983 */ /* 0x000ee80000300800 */
[----:B------:R0:W-:Y:S01]  /*f6a0*/  STL [R1+0x11e8], R0 ;  /* 0x0011e80001007387 */ /* 0x0001e20000100800 */
[----:B------:R-:W-:Y:S01]  /*f6b0*/  F2FP.F16.E4M3.UNPACK_B R2, R2 ;  /* 0x00000002ff02723e */ /* 0x000fe200020006ff */
[----:B0-----:R-:W-:-:S02]  /*f6c0*/  IMAD.MOV.U32 R0, RZ, RZ, R17 ;  /* 0x000000ffff007224 */ /* 0x001fc400078e0011 */
[----:B------:R-:W-:Y:S03]  /*f6d0*/  STL [R1+0x11e4], R29 ;  /* 0x0011e41d01007387 */ /* 0x000fe60000100800 */
[----:B------:R-:W-:Y:S01]  /*f6e0*/  F2FP.F16.E4M3.UNPACK_B R3, R0 ;  /* 0x00000000ff03723e */ /* 0x000fe200020006ff */
[----:B------:R-:W-:Y:S04]  /*f6f0*/  STL [R1+0x11e0], R28 ;  /* 0x0011e01c01007387 */ /* 0x000fe80000100800 */
[----:B------:R0:W-:Y:S04]  /*f700*/  STL.64 [R1+0x5f0], R16 ;  /* 0x0005f01001007387 */ /* 0x0001e80000100a00 */
[----:B------:R1:W-:Y:S04]  /*f710*/  STL.64 [R1+0x5f8], R18 ;  /* 0x0005f81201007387 */ /* 0x0003e80000100a00 */
[----:B0-----:R-:W3:Y:S04]  /*f720*/  LDL.LU.64 R16, [R1+0x4e0] ;  /* 0x0004e00001107983 */ /* 0x001ee80000300a00 */
[----:B-1----:R-:W3:Y:S01]  /*f730*/  LDL.LU.64 R18, [R1+0x4e8] ;  /* 0x0004e80001127983 */ /* 0x002ee20000300a00 */
[----:B--2---:R-:W-:Y:S03]  /*f740*/  HMMA.16816.F32 R12, R12, R2, R8 ;  /* 0x000000020c0c723c */ /* 0x004fe60000001808 */
[----:B------:R-:W3:Y:S04]  /*f750*/  LDL.LU.64 R10, [R1+0x1550] ;  /* 0x00155000010a7983 */ /* 0x000ee80000300a00 */
[----:B------:R-:W3:-:S12]  /*f760*/  LDL.LU.64 R8, [R1+0x1548] ;  /* 0x0015480001087983 */ /* 0x000ed80000300a00 */
[----:B------:R-:W-:Y:S04]  /*f770*/  STL.64 [R1+0x50], R12 ;  /* 0x0000500c01007387 */ /* 0x000fe80000100a00 */
[----:B------:R0:W-:Y:S04]  /*f780*/  STL.64 [R1+0x58], R14 ;  /* 0x0000580e01007387 */ /* 0x0001e80000100a00 */
[----:B0-----:R-:W4:Y:S04]  /*f790*/  LDL.LU.64 R14, [R1+0x1540] ;  /* 0x00154000010e7983 */ /* 0x001f280000300a00 */
[----:B------:R-:W4:Y:S01]  /*f7a0*/  LDL.LU.64 R12, [R1+0x1538] ;  /* 0x00153800010c7983 */ /* 0x000f220000300a00 */
[-C--:B---3--:R-:W-:Y:S03]  /*f7b0*/  HMMA.16816.F32 R24, R24, R2.reuse, R8 ;  /* 0x000000021818723c */ /* 0x088fe60000001808 */
[----:B------:R-:W2:Y:S04]  /*f7c0*/  LDL.LU.64 R10, [R1+0x1530] ;  /* 0x00153000010a7983 */ /* 0x000ea80000300a00 */
[----:B------:R-:W2:Y:S01]  /*f7d0*/  LDL.LU.64 R8, [R1+0x1528] ;  /* 0x0015280001087983 */ /* 0x000ea20000300a00 */
[-C--:B----4-:R-:W-:Y:S08]  /*f7e0*/  HMMA.16816.F32 R12, R12, R2.reuse, R4 ;  /* 0x000000020c0c723c */ /* 0x090ff00000001804 */
[-C--:B--2---:R-:W-:Y:S01]  /*f7f0*/  HMMA.16816.F32 R8, R8, R2.reuse, R20 ;  /* 0x000000020808723c */ /* 0x084fe20000001814 */
[----:B------:R-:W2:Y:S04]  /*f800*/  LDL.LU.64 R20, [R1+0x4a0] ;  /* 0x0004a00001147983 */ /* 0x000ea80000300a00 */
[----:B------:R0:W-:Y:S04]  /*f810*/  STL.64 [R1+0x40], R24 ;  /* 0x0000401801007387 */ /* 0x0001e80000100a00 */
[----:B------:R1:W-:Y:S04]  /*f820*/  STL.64 [R1+0x48], R26 ;  /* 0x0000481a01007387 */ /* 0x0003e80000100a00 */
[----:B------:R-:W2:Y:S06]  /*f830*/  LDL.LU.64 R22, [R1+0x4a8] ;  /* 0x0004a80001167983 */ /* 0x000eac0000300a00 */
[----:B------:R3:W-:Y:S04]  /*f840*/  STL.64 [R1+0x30], R8 ;  /* 0x0000300801007387 */ /* 0x0007e80000100a00 */
[----:B------:R4:W-:Y:S04]  /*f850*/  STL.64 [R1+0x38], R10 ;  /* 0x0000380a01007387 */ /* 0x0009e80000100a00 */
[----:B0-----:R-:W2:Y:S04]  /*f860*/  LDL.LU.64 R24, [R1+0x450] ;  /* 0x0004500001187983 */ /* 0x001ea80000300a00 */
[----:B-1----:R-:W2:Y:S04]  /*f870*/  LDL.LU.64 R26, [R1+0x458] ;  /* 0x00045800011a7983 */ /* 0x002ea80000300a00 */
[----:B---3--:R-:W3:Y:S04]  /*f880*/  LDL.LU R8, [R1+0x660] ;  /* 0x0006600001087983 */ /* 0x008ee80000300800 */
[----:B------:R-:W2:Y:S04]  /*f890*/  LDL.LU R9, [R1+0x664] ;  /* 0x0006640001097983 */ /* 0x000ea80000300800 */
[----:B----4-:R-:W4:Y:S04]  /*f8a0*/  LDL.LU R10, [R1+0x650] ;  /* 0x00065000010a7983 */ /* 0x010f280000300800 */
[----:B------:R-:W2:Y:S04]  /*f8b0*/  LDL.LU R11, [R1+0x654] ;  /* 0x00065400010b7983 */ /* 0x000ea80000300800 */
[----:B------:R-:W2:Y:S04]  /*f8c0*/  LDL.LU.64 R6, [R1+0x1520] ;  /* 0x0015200001067983 */ /* 0x000ea80000300a00 */
[----:B------:R-:W2:Y:S04]  /*f8d0*/  LDL.LU.64 R4, [R1+0x1518] ;  /* 0x0015180001047983 */ /* 0x000ea80000300a00 */
[----:B------:R0:W-:Y:S04]  /*f8e0*/  STL.64 [R1+0x10], R12 ;  /* 0x0000100c01007387 */ /* 0x0001e80000100a00 */
[----:B------:R1:W-:Y:S04]  /*f8f0*/  STL.64 [R1+0x18], R14 ;  /* 0x0000180e01007387 */ /* 0x0003e80000100a00 */
[----:B0-----:R-:W3:Y:S04]  /*f900*/  LDL.LU R12, [R1+0x5bc] ;  /* 0x0005bc00010c7983 */ /* 0x001ee80000300800 */
[----:B------:R-:W3:Y:S04]  /*f910*/  LDL.LU R13, [R1+0x5b8] ;  /* 0x0005b800010d7983 */ /* 0x000ee80000300800 */
[----:B-1----:R-:W3:Y:S04]  /*f920*/  LDL.LU R14, [R1+0x5b4] ;  /* 0x0005b400010e7983 */ /* 0x002ee80000300800 */
[----:B------:R-:W3:Y:S01]  /*f930*/  LDL.LU R15, [R1+0x5b0] ;  /* 0x0005b000010f7983 */ /* 0x000ee20000300800 */
[----:B--2---:R-:W-:Y:S03]  /*f940*/  HMMA.16816.F32 R4, R4, R2, R16 ;  /* 0x000000020404723c */ /* 0x004fe60000001810 */
[----:B------:R-:W2:Y:S04]  /*f950*/  LDL.LU.64 R18, [R1+0x1510] ;  /* 0x0015100001127983 */ /* 0x000ea80000300a00 */
[----:B------:R-:W2:-:S12]  /*f960*/  LDL.LU.64 R16, [R1+0x1508] ;  /* 0x0015080001107983 */ /* 0x000e980000300a00 */
[----:B------:R0:W-:Y:S04]  /*f970*/  STL.64 [R1], R4 ;  /* 0x0000000401007387 */ /* 0x0001e80000100a00 */
        /* <DEDUP_REMOVED lines=8> */
[----:B------:R0:W-:Y:S04]  /*fa00*/  STL.64 [R1+0xf0], R16 ;  /* 0x0000f01001007387 */ /* 0x0001e80000100a00 */
[----:B------:R1:W-:Y:S04]  /*fa10*/  STL.64 [R1+0xf8], R18 ;  /* 0x0000f81201007387 */ /* 0x0003e80000100a00 */
[----:B0-----:R-:W4:Y:S04]  /*fa20*/  LDL.LU.64 R16, [R1+0x410] ;  /* 0x0004100001107983 */ /* 0x001f280000300a00 */
[----:B-1----:R-:W4:Y:S01]  /*fa30*/  LDL.LU.64 R18, [R1+0x418] ;  /* 0x0004180001127983 */ /* 0x002f220000300a00 */
[----:B--2---:R-:W-:Y:S03]  /*fa40*/  HMMA.16816.F32 R20, R20, R2, R24 ;  /* 0x000000021414723c */ /* 0x004fe60000001818 */
[----:B------:R-:W4:Y:S04]  /*fa50*/  LDL.LU.64 R26, [R1+0x14f0] ;  /* 0x0014f000011a7983 */ /* 0x000f280000300a00 */
[----:B------:R-:W4:Y:S01]  /*fa60*/  LDL.LU.64 R24, [R1+0x14e8] ;  /* 0x0014e80001187983 */ /* 0x000f220000300a00 */
[----:B---3--:R-:W-:-:S02]  /*fa70*/  F2FP.F16.E4M3.UNPACK_B R12, R12 ;  /* 0x0000000cff0c723e */ /* 0x008fc400020006ff */
[----:B------:R-:W-:Y:S02]  /*fa80*/  F2FP.F16.E4M3.UNPACK_B R13, R13 ;  /* 0x0000000dff0d723e */ /* 0x000fe400020006ff */
[----:B------:R-:W-:Y:S02]  /*fa90*/  F2FP.F16.E4M3.UNPACK_B R14, R14 ;  /* 0x0000000eff0e723e */ /* 0x000fe400020006ff */
[----:B------:R-:W-:-:S05]  /*faa0*/  F2FP.F16.E4M3.UNPACK_B R15, R15 ;  /* 0x0000000fff0f723e */ /* 0x000fca00020006ff */
[----:B------:R-:W-:Y:S01]  /*fab0*/  IMAD.MOV.U32 R29, RZ, RZ, R21 ;  /* 0x000000ffff1d7224 */ /* 0x000fe200078e0015 */
[----:B------:R0:W-:Y:S01]  /*fac0*/  STL [R1+0x110], R20 ;  /* 0x0001101401007387 */ /* 0x0001e20000100800 */
[----:B------:R-:W-:Y:S02]  /*fad0*/  F2FP.F16.E4M3.UNPACK_B R21, R9.H1 ;  /* 0x00000009ff15723e */ /* 0x000fe400030006ff */
[----:B0-----:R-:W-:-:S07]  /*fae0*/  F2FP.F16.E4M3.UNPACK_B R20, R8.H1 ;  /* 0x00000008ff14723e */ /* 0x001fce00030006ff */
[----:B------:R-:W-:Y:S01]  /*faf0*/  HMMA.16816.F32 R4, R12, R20, R4 ;  /* 0x000000140c04723c */ /* 0x000fe20000001804 */
[----:B------:R-:W-:Y:S02]  /*fb00*/  IMAD.MOV.U32 R0, RZ, RZ, R23 ;  /* 0x000000ffff007224 */ /* 0x000fe400078e0017 */
[----:B------:R-:W-:-:S03]  /*fb10*/  IMAD.MOV.U32 R28, RZ, RZ, R22 ;  /* 0x000000ffff1c7224 */ /* 0x000fc600078e0016 */
[----:B------:R-:W-:Y:S04]  /*fb20*/  STL [R1+0x12d8], R0 ;  /* 0x0012d80001007387 */ /* 0x000fe80000100800 */
[----:B------:R-:W-:Y:S04]  /*fb30*/  STL [R1+0x12d4], R28 ;  /* 0x0012d41c01007387 */ /* 0x000fe80000100800 */
[----:B------:R-:W-:Y:S01]  /*fb40*/  STL [R1+0x12d0], R29 ;  /* 0x0012d01d01007387 */ /* 0x000fe20000100800 */
[----:B----4-:R-:W-:-:S15]  /*fb50*/  HMMA.16816.F32 R16, R24, R2, R16 ;  /* 0x000000021810723c */ /* 0x010fde0000001810 */
[----:B------:R-:W-:-:S04]  /*fb60*/  NOP ;  /* 0x0000000000007918 */ /* 0x000fc80000000000 */
[----:B------:R-:W-:Y:S04]  /*fb70*/  STL.64 [R1+0xe0], R16 ;  /* 0x0000e01001007387 */ /* 0x000fe80000100a00 */
[----:B------:R-:W-:Y:S04]  /*fb80*/  STL.64 [R1+0xe8], R18 ;  /* 0x0000e81201007387 */ /* 0x000fe80000100a00 */
[----:B------:R-:W-:Y:S04]  /*fb90*/  STL.64 [R1+0xd0], R4 ;  /* 0x0000d00401007387 */ /* 0x000fe80000100a00 */
[----:B------:R0:W-:Y:S04]  /*fba0*/  STL.64 [R1+0xd8], R6 ;  /* 0x0000d80601007387 */ /* 0x0001e80000100a00 */
[----:B------:R-:W2:Y:S04]  /*fbb0*/  LDL.LU R24, [R1+0x200] ;  /* 0x0002000001187983 */ /* 0x000ea80000300800 */
[----:B------:R-:W2:Y:S04]  /*fbc0*/  LDL.LU R25, [R1+0x204] ;  /* 0x0002040001197983 */ /* 0x000ea80000300800 */
[----:B------:R-:W3:Y:S04]  /*fbd0*/  LDL.LU R26, [R1+0x208] ;  /* 0x00020800011a7983 */ /* 0x000ee80000300800 */
[----:B------:R-:W3:Y:S04]  /*fbe0*/  LDL.LU R27, [R1+0x20c] ;  /* 0x00020c00011b7983 */ /* 0x000ee80000300800 */
[----:B0-----:R-:W4:Y:S04]  /*fbf0*/  LDL.LU R6, [R1+0x610] ;  /* 0x0006100001067983 */ /* 0x001f280000300800 */
[----:B------:R-:W4:Y:S04]  /*fc00*/  LDL.LU R7, [R1+0x614] ;  /* 0x0006140001077983 */ /* 0x000f280000300800 */
[----:B------:R-:W2:Y:S04]  /*fc10*/  LDL.LU R4, [R1+0x600] ;  /* 0x0006000001047983 */ /* 0x000ea80000300800 */
[----:B------:R-:W2:Y:S04]  /*fc20*/  LDL.LU R5, [R1+0x604] ;  /* 0x0006040001057983 */ /* 0x000ea80000300800 */
[----:B----4-:R-:W-:Y:S04]  /*fc30*/  STL.64 [R1+0x14b0], R6 ;  /* 0x0014b00601007387 */ /* 0x010fe80000100a00 */
[----:B--2---:R0:W-:Y:S04]  /*fc40*/  STL.64 [R1+0x14a8], R4 ;  /* 0x0014a80401007387 */ /* 0x0041e80000100a00 */
[----:B0-----:R-:W2:Y:S04]  /*fc50*/  LDL.LU R4, [R1+0x80] ;  /* 0x0000800001047983 */ /* 0x001ea80000300800 */
[----:B------:R-:W2:Y:S04]  /*fc60*/  LDL.LU R5, [R1+0x84] ;  /* 0x0000840001057983 */ /* 0x000ea80000300800 */
[----:B------:R-:W4:Y:S04]  /*fc70*/  LDL.LU R6, [R1+0x88] ;  /* 0x0000880001067983 */ /* 0x000f280000300800 */
[----:B------:R-:W4:Y:S04]  /*fc80*/  LDL.LU R7, [R1+0x8c] ;  /* 0x00008c0001077983 */ /* 0x000f280000300800 */
        /* <DEDUP_REMOVED lines=11> */
[----:B------:R-:W4:Y:S01]  /*fd40*/  LDL.LU R7, [R1+0xac] ;  /* 0x0000ac0001077983 */ /* 0x000f220000300800 */
[----:B------:R-:W-:-:S02]  /*fd50*/  F2FP.F16.E4M3.UNPACK_B R18, R10.H1 ;  /* 0x0000000aff12723e */ /* 0x000fc400030006ff */
[----:B------:R-:W-:Y:S01]  /*fd60*/  F2FP.F16.E4M3.UNPACK_B R19, R11.H1 ;  /* 0x0000000bff13723e */ /* 0x000fe200030006ff */
[----:B----4-:R-:W-:Y:S04]  /*fd70*/  STL.64 [R1+0x14e0], R6 ;  /* 0x0014e00601007387 */ /* 0x010fe80000100a00 */
[----:B--2---:R0:W-:Y:S04]  /*fd80*/  STL.64 [R1+0x14d8], R4 ;  /* 0x0014d80401007387 */ /* 0x0041e80000100a00 */
[----:B0-----:R-:W2:Y:S04]  /*fd90*/  LDL.LU R4, [R1+0xc0] ;  /* 0x0000c00001047983 */ /* 0x001ea80000300800 */
[----:B------:R-:W2:Y:S04]  /*fda0*/  LDL.LU R5, [R1+0xc4] ;  /* 0x0000c40001057983 */ /* 0x000ea80000300800 */
[----:B------:R-:W2:Y:S04]  /*fdb0*/  LDL.LU R6, [R1+0xc8] ;  /* 0x0000c80001067983 */ /* 0x000ea80000300800 */
[----:B------:R-:W2:Y:S04]  /*fdc0*/  LDL.LU R7, [R1+0xcc] ;  /* 0x0000cc0001077983 */ /* 0x000ea80000300800 */
[----:B------:R-:W4:Y:S04]  /*fdd0*/  LDL.LU R16, [R1+0x640] ;  /* 0x0006400001107983 */ /* 0x000f280000300800 */
[----:B------:R-:W2:Y:S04]  /*fde0*/  LDL.LU R17, [R1+0x644] ;  /* 0x0006440001117983 */ /* 0x000ea80000300800 */
        /* <DEDUP_REMOVED lines=10> */
[----:B--2---:R-:W-:Y:S04]  /*fe90*/  STL.64 [R1+0x1480], R22 ;  /* 0x0014801601007387 */ /* 0x004fe80000100a00 */
[----:B------:R0:W-:Y:S04]  /*fea0*/  STL.64 [R1+0x1478], R20 ;  /* 0x0014781401007387 */ /* 0x0001e80000100a00 */
[----:B0-----:R-:W2:Y:S04]  /*feb0*/  LDL.LU R20, [R1+0x50] ;  /* 0x0000500001147983 */ /* 0x001ea80000300800 */
[----:B------:R-:W2:Y:S04]  /*fec0*/  LDL.LU R21, [R1+0x54] ;  /* 0x0000540001157983 */ /* 0x000ea80000300800 */
[----:B------:R-:W2:Y:S04]  /*fed0*/  LDL.LU R22, [R1+0x58] ;  /* 0x0000580001167983 */ /* 0x000ea80000300800 */
[----:B------:R-:W2:Y:S01]  /*fee0*/  LDL.LU R23, [R1+0x5c] ;  /* 0x00005c0001177983 */ /* 0x000ea20000300800 */
[----:B------:R-:W-:Y:S03]  /*fef0*/  HMMA.16816.F32 R4, R12, R18, R4 ;  /* 0x000000120c04723c */ /* 0x000fe60000001804 */
[----:B--2---:R-:W-:Y:S04]  /*ff00*/  STL.64 [R1+0x1490], R22 ;  /* 0x0014901601007387 */ /* 0x004fe80000100a00 */
[----:B------:R0:W-:Y:S04]  /*ff10*/  STL.64 [R1+0x1488], R20 ;  /* 0x0014881401007387 */ /* 0x0001e80000100a00 */
[----:B0-----:R-:W2:Y:S04]  /*ff20*/  LDL.LU R20, [R1+0x60] ;  /* 0x0000600001147983 */ /* 0x001ea80000300800 */
        /* <DEDUP_REMOVED lines=8> */
[----:B------:R-:W2:Y:S04]  /*ffb0*/  LDL.LU R23, [R1+0x7c] ;  /* 0x00007c0001177983 */ /* 0x000ea80000300800 */
[----:B---3--:R-:W-:Y:S04]  /*ffc0*/  STL.64 [R1+0x1470], R26 ;  /* 0x0014701a01007387 */ /* 0x008fe80000100a00 */
[----:B------:R0:W-:Y:S04]  /*ffd0*/  STL.64 [R1+0x1468], R24 ;  /* 0x0014681801007387 */ /* 0x0001e80000100a00 */
[----:B0-----:R-:W3:Y:S04]  /*ffe0*/  LDL.LU R24, [R1+0x2a0] ;  /* 0x0002a00001187983 */ /* 0x001ee80000300800 */
[----:B------:R-:W3:Y:S04]  /*fff0*/  LDL.LU R25, [R1+0x2a4] ;  /* 0x0002a40001197983 */ /* 0x000ee80000300800 */
[----:B------:R-:W3:Y:S04]  /*10000*/  LDL.LU R26, [R1+0x2a8] ;  /* 0x0002a800011a7983 */ /* 0x000ee80000300800 */
[----:B------:R-:W3:Y:S04]  /*10010*/  LDL.LU R27, [R1+0x2ac] ;  /* 0x0002ac00011b7983 */ /* 0x000ee80000300800 */
[----:B------:R-:W-:Y:S04]  /*10020*/  STL.64 [R1+0xc0], R4 ;  /* 0x0000c00401007387 */ /* 0x000fe80000100a00 */
[----:B------:R0:W-:Y:S04]  /*10030*/  STL.64 [R1+0xc8], R6 ;  /* 0x0000c80601007387 */ /* 0x0001e80000100a00 */
[----:B0-----:R-:W2:Y:S04]  /*10040*/  LDL.LU.64 R6, [R1+0x14e0] ;  /* 0x0014e00001067983 */ /* 0x001ea80000300a00 */
[----:B------:R-:W2:Y:S01]  /*10050*/  LDL.LU.64 R4, [R1+0x14d8] ;  /* 0x0014d80001047983 */ /* 0x000ea20000300a00 */
[----:B----4-:R-:W-:-:S02]  /*10060*/  F2FP.F16.E4M3.UNPACK_B R16, R16.H1 ;  /* 0x00000010ff10723e */ /* 0x010fc400030006ff */
[----:B------:R-:W-:-:S07]  /*10070*/  F2FP.F16.E4M3.UNPACK_B R17, R17.H1 ;  /* 0x00000011ff11723e */ /* 0x000fce00030006ff */
[----:B--2---:R-:W-:-:S15]  /*10080*/  HMMA.16816.F32 R4, R12, R16, R4 ;  /* 0x000000100c04723c */ /* 0x004fde0000001804 */
[----:B------:R-:W-:-:S04]  /*10090*/  NOP ;  /* 0x0000000000007918 */ /* 0x000fc80000000000 */
[----:B------:R-:W-:Y:S04]  /*100a0*/  STL.64 [R1+0xa0], R4 ;  /* 0x0000a00401007387 */ /* 0x000fe80000100a00 */
[----:B------:R0:W-:Y:S04]  /*100b0*/  STL.64 [R1+0xa8], R6 ;  /* 0x0000a80601007387 */ /* 0x0001e80000100a00 */
[----:B0-----:R-:W2:Y:S04]  /*100c0*/  LDL.LU.64 R6, [R1+0x14d0] ;  /* 0x0014d00001067983 */ /* 0x001ea80000300a00 */
[----:B------:R-:W2:Y:S01]  /*100d0*/  LDL.LU.64 R4, [R1+0x14c8] ;  /* 0x0014c80001047983 */ /* 0x000ea20000300a00 */
[----:B------:R-:W-:-:S02]  /*100e0*/  F2FP.F16.E4M3.UNPACK_B R10, R10.H1 ;  /* 0x0000000aff0a723e */ /* 0x000fc400030006ff */
        /* <DEDUP_REMOVED lines=14> */
[----:B------:R-:W4:Y:S01]  /*101d0*/  LDL.LU.64 R4, [R1+0x14a8] ;  /* 0x0014a80001047983 */ /* 0x000f220000300a00 */
[----:B--2---:R-:W-:-:S02]  /*101e0*/  F2FP.F16.E4M3.UNPACK_B R6, R6.H1 ;  /* 0x00000006ff06723e */ /* 0x004fc400030006ff */
[----:B------:R-:W-:-:S07]  /*101f0*/  F2FP.F16.E4M3.UNPACK_B R7, R7.H1 ;  /* 0x00000007ff07723e */ /* 0x000fce00030006ff */
[----:B------:R-:W-:-:S15]  /*10200*/  HMMA.16816.F32 R20, R12, R6, R20 ;  /* 0x000000060c14723c */ /* 0x000fde0000001814 */
[----:B------:R-:W-:-:S04]  /*10210*/  NOP ;  /* 0x0000000000007918 */ /* 0x000fc80000000000 */
        /* <DEDUP_REMOVED lines=13> */
[----:B------:R-:W-:Y:S01]  /*102f0*/  F2FP.F16.E4M3.UNPACK_B R3, R29.H1 ;  /* 0x0000001dff03723e */ /* 0x000fe200030006ff */
[----:B------:R-:W-:Y:S04]  /*10300*/  STL.64 [R1+0x1450], R6 ;  /* 0x0014500601007387 */ /* 0x000fe80000100a00 */
[----:B------:R0:W-:Y:S04]  /*10310*/  STL.64 [R1+0x1448], R4 ;  /* 0x0014480401007387 */ /* 0x0001e80000100a00 */
[----:B0-----:R-:W4:Y:S04]  /*10320*/  LDL.LU R4, [R1+0x1a0] ;  /* 0x0001a00001047983 */ /* 0x001f280000300800 */
[----:B------:R-:W4:Y:S04]  /*10330*/  LDL.LU R5, [R1+0x1a4] ;  /* 0x0001a40001057983 */ /* 0x000f280000300800 */
[----:B------:R-:W4:Y:S04]  /*10340*/  LDL.LU R6, [R1+0x1a8] ;  /* 0x0001a80001067983 */ /* 0x000f280000300800 */
[----:B------:R-:W4:Y:S01]  /*10350*/  LDL.LU R7, [R1+0x1ac] ;  /* 0x0001ac0001077983 */ /* 0x000f220000300800 */
[----:B--2---:R-:W-:Y:S03]  /*10360*/  HMMA.16816.F32 R12, R12, R2, R20 ;  /* 0x000000020c0c723c */ /* 0x004fe60000001814 */
[----:B------:R-:W2:Y:S04]  /*10370*/  LDL.LU.64 R22, [R1+0x1480] ;  /* 0x0014800001167983 */ /* 0x000ea80000300a00 */
[----:B------:R-:W3:-:S12]  /*10380*/  LDL.LU.64 R20, [R1+0x1478] ;  /* 0x0014780001147983 */ /* 0x000ed80000300a00 */
[----:B------:R0:W-:Y:S04]  /*10390*/  STL.64 [R1+0x50], R12 ;  /* 0x0000500c01007387 */ /* 0x0001e80000100a00 */
[----:B------:R2:W-:Y:S01]  /*103a0*/  STL.64 [R1+0x58], R14 ;  /* 0x0000580e01007387 */ /* 0x0005e20000100a00 */
[----:B0-----:R-:W-:Y:S02]  /*103b0*/  F2FP.F16.E4M3.UNPACK_B R12, R28 ;  /* 0x0000001cff0c723e */ /* 0x001fe400020006ff */
[----:B------:R-:W-:Y:S02]  /*103c0*/  F2FP.F16.E4M3.UNPACK_B R13, R0 ;  /* 0x00000000ff0d723e */ /* 0x000fe400020006ff */
[----:B--2---:R-:W-:Y:S02]  /*103d0*/  F2FP.F16.E4M3.UNPACK_B R14, R22 ;  /* 0x00000016ff0e723e */ /* 0x004fe400020006ff */
[----:B------:R-:W-:-:S07]  /*103e0*/  F2FP.F16.E4M3.UNPACK_B R15, R23 ;  /* 0x00000017ff0f723e */ /* 0x000fce00020006ff */
[----:B---3--:R-:W-:-:S15]  /*103f0*/  HMMA.16816.F32 R24, R12, R20, R24 ;  /* 0x000000140c18723c */ /* 0x008fde0000001818 */
[----:B------:R-:W-:-:S04]  /*10400*/  NOP ;  /* 0x0000000000007918 */ /* 0x000fc80000000000 */
[----:B------:R-:W-:Y:S04]  /*10410*/  STL.64 [R1+0x5e0], R24 ;  /* 0x0005e01801007387 */ /* 0x000fe80000100a00 */
[----:B------:R0:W-:Y:S04]  /*10420*/  STL.64 [R1+0x5e8], R26 ;  /* 0x0005e81a01007387 */ /* 0x0001e80000100a00 */
[----:B0-----:R-:W2:Y:S04]  /*10430*/  LDL.LU.64 R26, [R1+0x1470] ;  /* 0x00147000011a7983 */ /* 0x001ea80000300a00 */
[----:B------:R-:W2:Y:S02]  /*10440*/  LDL.LU.64 R24, [R1+0x1468] ;  /* 0x0014680001187983 */ /* 0x000ea40000300a00 */
[----:B--2---:R-:W-:-:S15]  /*10450*/  HMMA.16816.F32 R24, R12, R18, R24 ;  /* 0x000000120c18723c */ /* 0x004fde0000001818 */
[----:B------:R-:W-:-:S04]  /*10460*/  NOP ;  /* 0x0000000000007918 */ /* 0x000fc80000000000 */
[----:B------:R0:W-:Y:S01]  /*10470*/  STL.64 [R1+0x5d0], R24 ;  /* 0x0005d01801007387 */ /* 0x0001e20000100a00 */
[----:B------:R-:W-:Y:S02]  /*10480*/  IMAD.MOV.U32 R23, RZ, RZ, R26 ;  /* 0x000000ffff177224 */ /* 0x000fe400078e001a */
[----:B------:R-:W-:Y:S01]  /*10490*/  IMAD.MOV.U32 R22, RZ, RZ, R27 ;  /* 0x000000ffff167224 */ /* 0x000fe200078e001b */
[----:B0-----:R-:W2:Y:S04]  /*104a0*/  LDL.LU R25, [R1+0x688] ;  /* 0x0006880001197983 */ /* 0x001ea80000300800 */
[----:B------:R-:W3:Y:S04]  /*104b0*/  LDL.LU R26, [R1+0x684] ;  /* 0x00068400011a7983 */ /* 0x000ee80000300800 */
[----:B------:R-:W3:Y:S01]  /*104c0*/  LDL.LU R27, [R1+0x694] ;  /* 0x00069400011b7983 */ /* 0x000ee20000300800 */
[C---:B----4-:R-:W-:Y:S03]  /*104d0*/  HMMA.16816.F32 R4, R12.reuse, R16, R4 ;  /* 0x000000100c04723c */ /* 0x050fe60000001804 */
[----:B---3--:R-:W-:Y:S04]  /*104e0*/  STL.64 [R1+0x13c8], R26 ;  /* 0x0013c81a01007387 */ /* 0x008fe80000100a00 */
[----:B--2---:R0:W-:Y:S04]  /*104f0*/  STL [R1+0x13c4], R25 ;  /* 0x0013c41901007387 */ /* 0x0041e80000100800 */
[----:B------:R-:W2:Y:S04]  /*10500*/  LDL.LU R29, [R1+0x690] ;  /* 0x00069000011d7983 */ /* 0x000ea80000300800 */
[----:B------:R-:W3:Y:S04]  /*10510*/  LDL.LU R28, [R1+0x6a0] ;  /* 0x0006a000011c7983 */ /* 0x000ee80000300800 */
[----:B------:R-:W3:Y:S04]  /*10520*/  LDL.LU R0, [R1+0x69c] ;  /* 0x00069c0001007983 */ /* 0x000ee80000300800 */
[----:B------:R-:W-:Y:S04]  /*10530*/  STL [R1+0x1144], R22 ;  /* 0x0011441601007387 */ /* 0x000fe80000100800 */
[----:B------:R-:W-:Y:S04]  /*10540*/  STL [R1+0x1140], R23 ;  /* 0x0011401701007387 */ /* 0x000fe80000100800 */
[----:B------:R1:W-:Y:S04]  /*10550*/  STL.64 [R1+0x1420], R20 ;  /* 0x0014201401007387 */ /* 0x0003e80000100a00 */
[----:B------:R-:W-:Y:S04]  /*10560*/  STL.64 [R1+0x1418], R18 ;  /* 0x0014181201007387 */ /* 0x000fe80000100a00 */
[----:B------:R-:W-:Y:S04]  /*10570*/  STL.64 [R1+0x1410], R16 ;  /* 0x0014101001007387 */ /* 0x000fe80000100a00 */
[----:B------:R-:W-:Y:S04]  /*10580*/  STL.64 [R1+0x5c0], R4 ;  /* 0x0005c00401007387 */ /* 0x000fe80000100a00 */
[----:B------:R-:W-:Y:S04]  /*10590*/  STL.64 [R1+0x5c8], R6 ;  /* 0x0005c80601007387 */ /* 0x000fe80000100a00 */
[----:B------:R-:W4:Y:S04]  /*105a0*/  LDL.LU R24, [R1+0x140] ;  /* 0x0001400001187983 */ /* 0x000f280000300800 */
[----:B0-----:R-:W4:Y:S04]  /*105b0*/  LDL.LU R25, [R1+0x144] ;  /* 0x0001440001197983 */ /* 0x001f280000300800 */
[----:B------:R-:W2:Y:S04]  /*105c0*/  LDL.LU R26, [R1+0x148] ;  /* 0x00014800011a7983 */ /* 0x000ea80000300800 */
[----:B------:R-:W2:Y:S04]  /*105d0*/  LDL.LU R27, [R1+0x14c] ;  /* 0x00014c00011b7983 */ /* 0x000ea80000300800 */
[----:B-1----:R-:W2:Y:S04]  /*105e0*/  LDL.LU R20, [R1+0x40] ;  /* 0x0000400001147983 */ /* 0x002ea80000300800 */
        /* <DEDUP_REMOVED lines=19> */
[----:B------:R-:W-:Y:S04]  /*10720*/  STL.64 [R1+0x1440], R22 ;  /* 0x0014401601007387 */ /* 0x000fe80000100a00 */
[----:B------:R0:W-:Y:S04]  /*10730*/  STL.64 [R1+0x1438], R20 ;  /* 0x0014381401007387 */ /* 0x0001e80000100a00 */
[----:B0-----:R-:W2:Y:S04]  /*10740*/  LDL.LU R20, [R1+0x100] ;  /* 0x0001000001147983 */ /* 0x001ea80000300800 */
[----:B------:R-:W2:Y:S04]  /*10750*/  LDL.LU R21, [R1+0x104] ;  /* 0x0001040001157983 */ /* 0x000ea80000300800 */
[----:B------:R-:W2:Y:S04]  /*10760*/  LDL.LU R22, [R1+0x108] ;  /* 0x0001080001167983 */ /* 0x000ea80000300800 */
[----:B------:R-:W2:Y:S04]  /*10770*/  LDL.LU R23, [R1+0x10c] ;  /* 0x00010c0001177983 */ /* 0x000ea80000300800 */
[----:B------:R-:W-:Y:S04]  /*10780*/  STL.64 [R1+0x13d8], R26 ;  /* 0x0013d81a01007387 */ /* 0x000fe80000100a00 */
[----:B----4-:R0:W-:Y:S04]  /*10790*/  STL.64 [R1+0x13d0], R24 ;  /* 0x0013d01801007387 */ /* 0x0101e80000100a00 */
[----:B0-----:R-:W4:Y:S04]  /*107a0*/  LDL.LU R24, [R1+0x170] ;  /* 0x0001700001187983 */ /* 0x001f280000300800 */
[----:B------:R-:W4:Y:S04]  /*107b0*/  LDL.LU R25, [R1+0x174] ;  /* 0x0001740001197983 */ /* 0x000f280000300800 */
[----:B------:R-:W2:Y:S04]  /*107c0*/  LDL.LU R26, [R1+0x178] ;  /* 0x00017800011a7983 */ /* 0x000ea80000300800 */
[----:B------:R-:W2:Y:S04]  /*107d0*/  LDL.LU R27, [R1+0x17c] ;  /* 0x00017c00011b7983 */ /* 0x000ea80000300800 */
[----:B------:R-:W3:Y:S04]  /*107e0*/  LDL.LU R16, [R1+0x320] ;  /* 0x0003200001107983 */ /* 0x000ee80000300800 */
[----:B------:R-:W3:Y:S04]  /*107f0*/  LDL.LU R17, [R1+0x324] ;  /* 0x0003240001117983 */ /* 0x000ee80000300800 */
[----:B------:R-:W3:Y:S04]  /*10800*/  LDL.LU R18, [R1+0x328] ;  /* 0x0003280001127983 */ /* 0x000ee80000300800 */
[----:B------:R-:W3:Y:S04]  /*10810*/  LDL.LU R19, [R1+0x32c] ;  /* 0x00032c0001137983 */ /* 0x000ee80000300800 */
[----:B--2---:R-:W-:Y:S04]  /*10820*/  STL.64 [R1+0x13e8], R26 ;  /* 0x0013e81a01007387 */ /* 0x004fe80000100a00 */
[----:B----4-:R0:W-:Y:S04]  /*10830*/  STL.64 [R1+0x13e0], R24 ;  /* 0x0013e01801007387 */ /* 0x0101e80000100a00 */
[----:B0-----:R-:W2:Y:S04]  /*10840*/  LDL.LU R24, [R1+0x190] ;  /* 0x0001900001187983 */ /* 0x001ea80000300800 */
[----:B------:R-:W2:Y:S04]  /*10850*/  LDL.LU R25, [R1+0x194] ;  /* 0x0001940001197983 */ /* 0x000ea80000300800 */
[----:B------:R-:W4:Y:S04]  /*10860*/  LDL.LU R26, [R1+0x198] ;  /* 0x00019800011a7983 */ /* 0x000f280000300800 */
[----:B------:R-:W4:Y:S01]  /*10870*/  LDL.LU R27, [R1+0x19c] ;  /* 0x00019c00011b7983 */ /* 0x000f220000300800 */
[C---:B------:R-:W-:Y:S03]  /*10880*/  HMMA.16816.F32 R4, R12.reuse, R10, R4 ;  /* 0x0000000a0c04723c */ /* 0x040fe60000001804 */
        /* <DEDUP_REMOVED lines=10> */
[----:B------:R-:W2:Y:S04]  /*10930*/  LDL.LU R26, [R1+0x268] ;  /* 0x00026800011a7983 */ /* 0x000ea80000300800 */
[----:B------:R-:W2:Y:S04]  /*10940*/  LDL.LU R27, [R1+0x26c] ;  /* 0x00026c00011b7983 */ /* 0x000ea80000300800 */
        /* <DEDUP_REMOVED lines=8> */
[----:B0-----:R-:W4:Y:S04]  /*109d0*/  LDL.LU.64 R6, [R1+0x1450] ;  /* 0x0014500001067983 */ /* 0x001f280000300a00 */
[----:B------:R-:W2:Y:S01]  /*109e0*/  LDL.LU.64 R4, [R1+0x1448] ;  /* 0x0014480001047983 */ /* 0x000ea20000300a00 */
[----:B----4-:R-:W-:-:S15]  /*109f0*/  HMMA.16816.F32 R20, R12, R6, R20 ;  /* 0x000000060c14723c */ /* 0x010fde0000001814 */
[----:B------:R-:W-:-:S04]  /*10a00*/  NOP ;  /* 0x0000000000007918 */ /* 0x000fc80000000000 */
        /* <DEDUP_REMOVED lines=9> */
[----:B------:R-:W2:Y:S02]  /*10aa0*/  LDL.LU.64 R20, [R1+0x1428] ;  /* 0x0014280001147983 */ /* 0x000ea40000300a00 */
[----:B--2---:R-:W-:Y:S02]  /*10ab0*/  HMMA.16816.F32 R12, R12, R2, R20 ;  /* 0x000000020c0c723c */ /* 0x004fe40000001814 */
[----:B------:R-:W3:-:S15]  /*10ac0*/  LDL.LU.64 R20, [R1+0x1420] ;  /* 0x0014200001147983 */ /* 0x000ede0000300a00 */
[----:B------:R-:W-:Y:S02]  /*10ad0*/  NOP ;  /* 0x0000000000007918 */ /* 0x000fe40000000000 */
[----:B------:R0:W-:Y:S01]  /*10ae0*/  STL.64 [R1+0x40], R12 ;  /* 0x0000400c01007387 */ /* 0x0001e20000100a00 */
[----:B------:R-:W-:Y:S02]  /*10af0*/  IMAD.MOV.U32 R22, RZ, RZ, R14 ;  /* 0x000000ffff167224 */ /* 0x000fe400078e000e */
[----:B------:R-:W-:Y:S01]  /*10b00*/  IMAD.MOV.U32 R23, RZ, RZ, R15 ;  /* 0x000000ffff177224 */ /* 0x000fe200078e000f */
[----:B0-----:R-:W2:Y:S04]  /*10b10*/  LDL.LU R12, [R1+0x698] ;  /* 0x00069800010c7983 */ /* 0x001ea80000300800 */
[----:B------:R-:W4:Y:S04]  /*10b20*/  LDL.LU R13, [R1+0x68c] ;  /* 0x00068c00010d7983 */ /* 0x000f280000300800 */
[----:B------:R-:W3:Y:S04]  /*10b30*/  LDL.LU R14, [R1+0x680] ;  /* 0x00068000010e7983 */ /* 0x000ee80000300800 */
[----:B------:R-:W3:Y:S04]  /*10b40*/  LDL.LU R15, [R1+0x67c] ;  /* 0x00067c00010f7983 */ /* 0x000ee80000300800 */
[----:B------:R-:W-:Y:S04]  /*10b50*/  STL [R1+0x13c0], R23 ;  /* 0x0013c01701007387 */ /* 0x000fe80000100800 */
[----:B------:R-:W-:Y:S01]  /*10b60*/  STL [R1+0x11ec], R22 ;  /* 0x0011ec1601007387 */ /* 0x000fe20000100800 */
[----:B--2---:R-:W-:-:S02]  /*10b70*/  F2FP.F16.E4M3.UNPACK_B R12, R12 ;  /* 0x0000000cff0c723e */ /* 0x004fc400020006ff */
[----:B----4-:R-:W-:Y:S02]  /*10b80*/  F2FP.F16.E4M3.UNPACK_B R13, R13 ;  /* 0x0000000dff0d723e */ /* 0x010fe400020006ff */
[----:B---3--:R-:W-:Y:S02]  /*10b90*/  F2FP.F16.E4M3.UNPACK_B R14, R14 ;  /* 0x0000000eff0e723e */ /* 0x008fe400020006ff */
[----:B------:R-:W-:-:S07]  /*10ba0*/  F2FP.F16.E4M3.UNPACK_B R15, R15 ;  /* 0x0000000fff0f723e */ /* 0x000fce00020006ff */
[----:B------:R-:W-:-:S15]  /*10bb0*/  HMMA.16816.F32 R16, R12, R20, R16 ;  /* 0x000000140c10723c */ /* 0x000fde0000001810 */
[----:B------:R-:W-:-:S04]  /*10bc0*/  NOP ;  /* 0x0000000000007918 */ /* 0x000fc80000000000 */
[----:B------:R-:W-:Y:S04]  /*10bd0*/  STL.64 [R1+0x580], R16 ;  /* 0x0005801001007387 */ /* 0x000fe80000100a00 */
[----:B------:R0:W-:Y:S04]  /*10be0*/  STL.64 [R1+0x588], R18 ;  /* 0x0005881201007387 */ /* 0x0001e80000100a00 */
[----:B0-----:R-:W2:Y:S04]  /*10bf0*/  LDL.LU.64 R18, [R1+0x1418] ;  /* 0x0014180001127983 */ /* 0x001ea80000300a00 */
[----:B------:R-:W3:Y:S01]  /*10c00*/  LDL.LU.64 R16, [R1+0x1410] ;  /* 0x0014100001107983 */ /* 0x000ee20000300a00 */
[----:B--2---:R-:W-:-:S15]  /*10c10*/  HMMA.16816.F32 R24, R12, R18, R24 ;  /* 0x000000120c18723c */ /* 0x004fde0000001818 */
        /* <DEDUP_REMOVED lines=9> */
[----:B0-----:R-:W2:Y:S04]  /*10cb0*/  LDL.LU.64 R26, [R1+0x13f8] ;  /* 0x0013f800011a7983 */ /* 0x001ea80000300a00 */
[----:B------:R-:W2:Y:S04]  /*10cc0*/  LDL.LU.64 R24, [R1+0x13f0] ;  /* 0x0013f00001187983 */ /* 0x000ea80000300a00 */
[----:B------:R-:W-:Y:S04]  /*10cd0*/  STL.64 [R1+0x13b8], R18 ;  /* 0x0013b81201007387 */ /* 0x000fe80000100a00 */
[----:B------:R0:W-:Y:S04]  /*10ce0*/  STL.64 [R1+0x13b0], R16 ;  /* 0x0013b01001007387 */ /* 0x0001e80000100a00 */
[----:B0-----:R-:W3:Y:S04]  /*10cf0*/  LDL.LU R16, [R1+0x30] ;  /* 0x0000300001107983 */ /* 0x001ee80000300800 */
[----:B------:R-:W3:Y:S04]  /*10d00*/  LDL.LU R17, [R1+0x34] ;  /* 0x0000340001117983 */ /* 0x000ee80000300800 */
[----:B------:R-:W3:Y:S04]  /*10d10*/  LDL.LU R18, [R1+0x38] ;  /* 0x0000380001127983 */ /* 0x000ee80000300800 */
[----:B------:R-:W3:Y:S01]  /*10d20*/  LDL.LU R19, [R1+0x3c] ;  /* 0x00003c0001137983 */ /* 0x000ee20000300800 */
[----:B--2---:R-:W-:-:S15]  /*10d30*/  HMMA.16816.F32 R24, R12, R10, R24 ;  /* 0x0000000a0c18723c */ /* 0x004fde0000001818 */
        /* <DEDUP_REMOVED lines=13> */
[----:B0-----:R-:W4:Y:S04]  /*10e10*/  LDL.LU R8, [R1+0x120] ;  /* 0x0001200001087983 */ /* 0x001f280000300800 */
[----:B------:R-:W4:Y:S04]  /*10e20*/  LDL.LU R9, [R1+0x124] ;  /* 0x0001240001097983 */ /* 0x000f280000300800 */
[----:B------:R-:W4:Y:S04]  /*10e30*/  LDL.LU R10, [R1+0x128] ;  /* 0x00012800010a7983 */ /* 0x000f280000300800 */
[----:B------:R-:W4:Y:S01]  /*10e40*/  LDL.LU R11, [R1+0x12c] ;  /* 0x00012c00010b7983 */ /* 0x000f220000300800 */
[----:B--2---:R-:W-:-:S15]  /*10e50*/  HMMA.16816.F32 R24, R12, R6, R24 ;  /* 0x000000060c18723c */ /* 0x004fde0000001818 */
[----:B------:R-:W-:-:S04]  /*10e60*/  NOP ;  /* 0x0000000000007918 */ /* 0x000fc80000000000 */
[----:B------:R-:W-:Y:S04]  /*10e70*/  STL.64 [R1+0x530], R24 ;  /* 0x0005301801007387 */ /* 0x000fe80000100a00 */
[----:B------:R0:W-:Y:S04]  /*10e80*/  STL.64 [R1+0x538], R26 ;  /* 0x0005381a01007387 */ /* 0x0001e80000100a00 */
[----:B0-----:R-:W2:Y:S04]  /*10e90*/  LDL.LU.64 R26, [R1+0x13c8] ;  /* 0x0013c800011a7983 */ /* 0x001ea80000300a00 */
[----:B------:R-:W2:Y:S01]  /*10ea0*/  LDL.LU R25, [R1+0x13c4] ;  /* 0x0013c40001197983 */ /* 0x000ea20000300800 */
[C---:B----4-:R-:W-:Y:S03]  /*10eb0*/  HMMA.16816.F32 R8, R12.reuse, R4, R8 ;  /* 0x000000040c08723c */ /* 0x050fe60000001808 */
[----:B------:R-:W-:Y:S04]  /*10ec0*/  STL.64 [R1+0x1378], R6 ;  /* 0x0013780601007387 */ /* 0x000fe80000100a00 */
[----:B------:R3:W-:Y:S02]  /*10ed0*/  STL.64 [R1+0x1370], R4 ;  /* 0x0013700401007387 */ /* 0x0007e40000100a00 */
[----:B---3--:R-:W-:Y:S10]  /*10ee0*/  HMMA.16816.F32 R4, R12, R2, R16 ;  /* 0x000000020c04723c */ /* 0x008ff40000001810 */
[----:B------:R-:W-:Y:S04]  /*10ef0*/  STL.64 [R1+0x520], R8 ;  /* 0x0005200801007387 */ /* 0x000fe80000100a00 */
[----:B------:R-:W-:Y:S05]  /*10f00*/  STL.64 [R1+0x528], R10 ;  /* 0x0005280a01007387 */ /* 0x000fea0000100a00 */
[----:B------:R-:W-:Y:S04]  /*10f10*/  STL.64 [R1+0x30], R4 ;  /* 0x0000300401007387 */ /* 0x000fe80000100a00 */
[----:B------:R-:W-:Y:S04]  /*10f20*/  STL.64 [R1+0x38], R6 ;  /* 0x0000380601007387 */ /* 0x000fe80000100a00 */
[----:B------:R-:W3:Y:S01]  /*10f30*/  LDL.LU R24, [R1+0x1d0] ;  /* 0x0001d00001187983 */ /* 0x000ee20000300800 */
[----:B--2---:R-:W-:-:S02]  /*10f40*/  IMAD R13, R29, 0x100, R27 ;  /* 0x000001001d0d7824 */ /* 0x004fc400078e021b */
[----:B------:R-:W-:Y:S02]  /*10f50*/  IMAD R12, R26, 0x100, R25 ;  /* 0x000001001a0c7824 */ /* 0x000fe400078e0219 */
[----:B------:R-:W3:Y:S04]  /*10f60*/  LDL.LU R25, [R1+0x1d4] ;  /* 0x0001d40001197983 */ /* 0x000ee80000300800 */
[----:B------:R-:W2:Y:S04]  /*10f70*/  LDL.LU R26, [R1+0x1d8] ;  /* 0x0001d800011a7983 */ /* 0x000ea80000300800 */
[----:B------:R-:W2:Y:S04]  /*10f80*/  LDL.LU R27, [R1+0x1dc] ;  /* 0x0001dc00011b7983 */ /* 0x000ea80000300800 */
[----:B--2---:R-:W-:Y:S04]  /*10f90*/  STL.64 [R1+0x1308], R26 ;  /* 0x0013081a01007387 */ /* 0x004fe80000100a00 */
[----:B---3--:R0:W-:Y:S04]  /*10fa0*/  STL.64 [R1+0x1300], R24 ;  /* 0x0013001801007387 */ /* 0x0081e80000100a00 */
[----:B0-----:R-:W2:Y:S04]  /*10fb0*/  LDL.LU R24, [R1+0x240] ;  /* 0x0002400001187983 */ /* 0x001ea80000300800 */
[----:B------:R-:W2:Y:S04]  /*10fc0*/  LDL.LU R25, [R1+0x244] ;  /* 0x0002440001197983 */ /* 0x000ea80000300800 */
[----:B------:R-:W3:Y:S04]  /*10fd0*/  LDL.LU R26, [R1+0x248] ;  /* 0x00024800011a7983 */ /* 0x000ee80000300800 */
[----:B------:R-:W3:Y:S01]  /*10fe0*/  LDL.LU R27, [R1+0x24c] ;  /* 0x00024c00011b7983 */ /* 0x000ee20000300800 */
[----:B------:R-:W-:-:S03]  /*10ff0*/  IMAD R14, R0, 0x100, R28 ;  /* 0x00000100000e7824 */ /* 0x000fc600078e021c */
[----:B------:R-:W4:Y:S04]  /*11000*/  LDL.LU R22, [R1+0x6c0] ;  /* 0x0006c00001167983 */ /* 0x000f280000300800 */
[----:B------:R-:W4:Y:S04]  /*11010*/  LDL.LU R29, [R1+0x6bc] ;  /* 0x0006bc00011d7983 */ /* 0x000f280000300800 */
[----:B------:R-:W4:Y:S04]  /*11020*/  LDL.LU R28, [R1+0x6c8] ;  /* 0x0006c800011c7983 */ /* 0x000f280000300800 */
[----:B------:R-:W4:Y:S04]  /*11030*/  LDL.LU R0, [R1+0x6c4] ;  /* 0x0006c40001007983 */ /* 0x000f280000300800 */
[----:B---3--:R-:W-:Y:S04]  /*11040*/  STL.64 [R1+0x1318], R26 ;  /* 0x0013181a01007387 */ /* 0x008fe80000100a00 */
[----:B--2---:R0:W-:Y:S04]  /*11050*/  STL.64 [R1+0x1310], R24 ;  /* 0x0013101801007387 */ /* 0x0041e80000100a00 */
[----:B0-----:R-:W2:Y:S04]  /*11060*/  LDL.LU R24, [R1+0x2e0] ;  /* 0x0002e00001187983 */ /* 0x001ea80000300800 */
[----:B------:R-:W2:Y:S04]  /*11070*/  LDL.LU R25, [R1+0x2e4] ;  /* 0x0002e40001197983 */ /* 0x000ea80000300800 */
[----:B------:R-:W3:Y:S04]  /*11080*/  LDL.LU R26, [R1+0x2e8] ;  /* 0x0002e800011a7983 */ /* 0x000ee80000300800 */
[----:B------:R-:W3:Y:S04]  /*11090*/  LDL.LU R27, [R1+0x2ec] ;  /* 0x0002ec00011b7983 */ /* 0x000ee80000300800 */
[----:B---3--:R-:W-:Y:S04]  /*110a0*/  STL.64 [R1+0x1328], R26 ;  /* 0x0013281a01007387 */ /* 0x008fe80000100a00 */
[----:B--2---:R0:W-:Y:S04]  /*110b0*/  STL.64 [R1+0x1320], R24 ;  /* 0x0013201801007387 */ /* 0x0041e80000100a00 */
[----:B0-----:R-:W2:Y:S04]  /*110c0*/  LDL.LU R24, [R1+0x350] ;  /* 0x0003500001187983 */ /* 0x001ea80000300800 */
[----:B------:R-:W2:Y:S04]  /*110d0*/  LDL.LU R25, [R1+0x354] ;  /* 0x0003540001197983 */ /* 0x000ea80000300800 */
[----:B------:R-:W3:Y:S04]  /*110e0*/  LDL.LU R26, [R1+0x358] ;  /* 0x00035800011a7983 */ /* 0x000ee80000300800 */
[----:B------:R-:W3:Y:S04]  /*110f0*/  LDL.LU R27, [R1+0x35c] ;  /* 0x00035c00011b7983 */ /* 0x000ee80000300800 */
        /* <DEDUP_REMOVED lines=38> */
[----:B------:R-:W-:Y:S01]  /*11360*/  IMAD R15, R15, 0x100, R23 ;  /* 0x000001000f0f7824 */ /* 0x000fe200078e0217 */
[----:B------:R-:W-:-:S02]  /*11370*/  F2FP.F16.E4M3.UNPACK_B R12, R12 ;  /* 0x0000000cff0c723e */ /* 0x000fc400020006ff */
[----:B------:R-:W-:Y:S02]  /*11380*/  F2FP.F16.E4M3.UNPACK_B R13, R13 ;  /* 0x0000000dff0d723e */ /* 0x000fe400020006ff */
[----:B------:R-:W-:Y:S02]  /*11390*/  F2FP.F16.E4M3.UNPACK_B R14, R14 ;  /* 0x0000000eff0e723e */ /* 0x000fe400020006ff */
[----:B------:R-:W-:Y:S01]  /*113a0*/  F2FP.F16.E4M3.UNPACK_B R15, R15 ;  /* 0x0000000fff0f723e */ /* 0x000fe200020006ff */
[----:B---3--:R-:W-:Y:S04]  /*113b0*/  STL.64 [R1+0x1358], R26 ;  /* 0x0013581a01007387 */ /* 0x008fe80000100a00 */
[----:B--2---:R0:W-:Y:S04]  /*113c0*/  STL.64 [R1+0x1350], R24 ;  /* 0x0013501801007387 */ /* 0x0041e80000100a00 */
[----:B0-----:R-:W2:Y:S04]  /*113d0*/  LDL.LU R24, [R1+0x160] ;  /* 0x0001600001187983 */ /* 0x001ea80000300800 */
[----:B------:R-:W2:Y:S04]  /*113e0*/  LDL.LU R25, [R1+0x164] ;  /* 0x0001640001197983 */ /* 0x000ea80000300800 */
[----:B------:R-:W3:Y:S04]  /*113f0*/  LDL.LU R26, [R1+0x168] ;  /* 0x00016800011a7983 */ /* 0x000ee80000300800 */
[----:B------:R-:W3:Y:S01]  /*11400*/  LDL.LU R27, [R1+0x16c] ;  /* 0x00016c00011b7983 */ /* 0x000ee20000300800 */
[C---:B------:R-:W-:Y:S03]  /*11410*/  HMMA.16816.F32 R16, R12.reuse, R20, R16 ;  /* 0x000000140c10723c */ /* 0x040fe60000001810 */
[----:B---3--:R-:W-:Y:S04]  /*11420*/  STL.64 [R1+0x1368], R26 ;  /* 0x0013681a01007387 */ /* 0x008fe80000100a00 */
[----:B--2---:R0:W-:Y:S04]  /*11430*/  STL.64 [R1+0x1360], R24 ;  /* 0x0013601801007387 */ /* 0x0041e80000100a00 */
[----:B0-----:R-:W2:Y:S04]  /*11440*/  LDL.LU R24, [R1+0x180] ;  /* 0x0001800001187983 */ /* 0x001ea80000300800 */
[----:B------:R-:W2:Y:S04]  /*11450*/  LDL.LU R25, [R1+0x184] ;  /* 0x0001840001197983 */ /* 0x000ea80000300800 */
[----:B------:R-:W2:Y:S04]  /*11460*/  LDL.LU R26, [R1+0x188] ;  /* 0x00018800011a7983 */ /* 0x000ea80000300800 */
[----:B------:R-:W2:Y:S04]  /*11470*/  LDL.LU R27, [R1+0x18c] ;  /* 0x00018c00011b7983 */ /* 0x000ea80000300800 */
[----:B------:R-:W3:Y:S04]  /*11480*/  LDL.LU R23, [R1+0x13c0] ;  /* 0x0013c00001177983 */ /* 0x000ee80000300800 */
[----:B------:R-:W-:Y:S04]  /*11490*/  STL.64 [R1+0x510], R16 ;  /* 0x0005101001007387 */ /* 0x000fe80000100a00 */
[----:B------:R0:W-:Y:S04]  /*114a0*/  STL.64 [R1+0x518], R18 ;  /* 0x0005181201007387 */ /* 0x0001e80000100a00 */
[----:B0-----:R-:W2:Y:S04]  /*114b0*/  LDL.LU.64 R18, [R1+0x13b8] ;  /* 0x0013b80001127983 */ /* 0x001ea80000300a00 */
[----:B------:R-:W3:Y:S01]  /*114c0*/  LDL.LU.64 R16, [R1+0x13b0] ;  /* 0x0013b00001107983 */ /* 0x000ee20000300a00 */
[C---:B--2---:R-:W-:Y:S08]  /*114d0*/  HMMA.16816.F32 R4, R12.reuse, R18, R4 ;  /* 0x000000120c04723c */ /* 0x044ff00000001804 */
[C---:B---3--:R-:W-:Y:S11]  /*114e0*/  HMMA.16816.F32 R8, R12.reuse, R16, R8 ;  /* 0x000000100c08723c */ /* 0x048ff60000001808 */
[----:B------:R-:W-:Y:S04]  /*114f0*/  STL.64 [R1+0x500], R4 ;  /* 0x0005000401007387 */ /* 0x000fe80000100a00 */
[----:B------:R0:W-:Y:S04]  /*11500*/  STL.64 [R1+0x508], R6 ;  /* 0x0005080601007387 */ /* 0x0001e80000100a00 */
[----:B0-----:R-:W2:Y:S04]  /*11510*/  LDL.LU.64 R6, [R1+0x13a8] ;  /* 0x0013a80001067983 */ /* 0x001ea80000300a00 */
[----:B------:R-:W2:Y:S04]  /*11520*/  LDL.LU.64 R4, [R1+0x13a0] ;  /* 0x0013a00001047983 */ /* 0x000ea80000300a00 */
        /* <DEDUP_REMOVED lines=27> */
[----:B------:R-:W2:Y:S02]  /*116e0*/  LDL.LU.64 R24, [R1+0x1350] ;  /* 0x0013500001187983 */ /* 0x000ea40000300a00 */
[----:B--2---:R-:W-:Y:S02]  /*116f0*/  HMMA.16816.F32 R12, R12, R2, R24 ;  /* 0x000000020c0c723c */ /* 0x004fe40000001818 */
[----:B------:R-:W2:Y:S04]  /*11700*/  LDL.LU.64 R26, [R1+0x1348] ;  /* 0x00134800011a7983 */ /* 0x000ea80000300a00 */
[----:B------:R-:W2:-:S13]  /*11710*/  LDL.LU.64 R24, [R1+0x1340] ;  /* 0x0013400001187983 */ /* 0x000e9a0000300a00 */
[----:B------:R0:W-:Y:S04]  /*11720*/  STL.64 [R1+0x10], R12 ;  /* 0x0000100c01007387 */ /* 0x0001e80000100a00 */
[----:B------:R1:W-:Y:S04]  /*11730*/  STL.64 [R1+0x18], R14 ;  /* 0x0000180e01007387 */ /* 0x0003e80000100a00 */
[----:B0-----:R-:W3:Y:S04]  /*11740*/  LDL.LU R12, [R1+0x6b0] ;  /* 0x0006b000010c7983 */ /* 0x001ee80000300800 */
[----:B------:R-:W3:Y:S04]  /*11750*/  LDL.LU R13, [R1+0x6ac] ;  /* 0x0006ac00010d7983 */ /* 0x000ee80000300800 */
[----:B-1----:R-:W2:Y:S04]  /*11760*/  LDL.LU R14, [R1+0x6b8] ;  /* 0x0006b800010e7983 */ /* 0x002ea80000300800 */
[----:B------:R-:W2:Y:S01]  /*11770*/  LDL.LU R15, [R1+0x6b4] ;  /* 0x0006b400010f7983 */ /* 0x000ea20000300800 */
[----:B---3--:R-:W-:-:S02]  /*11780*/  IMAD R12, R13, 0x100, R12 ;  /* 0x000001000d0c7824 */ /* 0x008fc400078e020c */
[----:B--2---:R-:W-:Y:S02]  /*11790*/  IMAD R13, R15, 0x100, R14 ;  /* 0x000001000f0d7824 */ /* 0x004fe400078e020e */
[----:B----4-:R-:W-:Y:S02]  /*117a0*/  IMAD R14, R29, 0x100, R22 ;  /* 0x000001001d0e7824 */ /* 0x010fe400078e0216 */
[----:B------:R-:W-:Y:S01]  /*117b0*/  IMAD R15, R0, 0x100, R28 ;  /* 0x00000100000f7824 */ /* 0x000fe200078e021c */
[----:B------:R-:W-:Y:S02]  /*117c0*/  F2FP.F16.E4M3.UNPACK_B R12, R12 ;  /* 0x0000000cff0c723e */ /* 0x000fe400020006ff */
[----:B------:R-:W-:Y:S02]  /*117d0*/  F2FP.F16.E4M3.UNPACK_B R13, R13 ;  /* 0x0000000dff0d723e */ /* 0x000fe400020006ff */
[----:B------:R-:W-:Y:S02]  /*117e0*/  F2FP.F16.E4M3.UNPACK_B R14, R14 ;  /* 0x0000000eff0e723e */ /* 0x000fe400020006ff */
[----:B------:R-:W-:-:S07]  /*117f0*/  F2FP.F16.E4M3.UNPACK_B R15, R15 ;  /* 0x0000000fff0f723e */ /* 0x000fce00020006ff */
[----:B------:R-:W-:-:S15]  /*11800*/  HMMA.16816.F32 R24, R12, R20, R24 ;  /* 0x000000140c18723c */ /* 0x000fde0000001818 */
        /* <DEDUP_REMOVED lines=28> */
[----:B------:R-:W2:Y:S01]  /*119d0*/  LDL.LU.64 R24, [R1+0x1300] ;  /* 0x0013000001187983 */ /* 0x000ea20000300a00 */
[----:B---3--:R-:W-:Y:S03]  /*119e0*/  HMMA.16816.F32 R16, R12, R8, R16 ;  /* 0x000000080c10723c */ /* 0x008fe60000001810 */
[----:B------:R-:W-:Y:S04]  /*119f0*/  STL.64 [R1+0x12a8], R10 ;  /* 0x0012a80a01007387 */ /* 0x000fe80000100a00 */
[----:B------:R2:W-:-:S12]  /*11a00*/  STL.64 [R1+0x12a0], R8 ;  /* 0x0012a00801007387 */ /* 0x0005d80000100a00 */
[----:B------:R-:W-:Y:S04]  /*11a10*/  STL.64 [R1+0x1c0], R16 ;  /* 0x0001c01001007387 */ /* 0x000fe80000100a00 */
[----:B------:R-:W-:Y:S01]  /*11a20*/  STL.64 [R1+0x1c8], R18 ;  /* 0x0001c81201007387 */ /* 0x000fe20000100a00 */
[----:B--2---:R-:W-:Y:S03]  /*11a30*/  HMMA.16816.F32 R8, R12, R6, R24 ;  /* 0x000000060c08723c */ /* 0x004fe60000001818 */
[----:B------:R-:W2:-:S15]  /*11a40*/  LDL.LU R24, [R1+0xf0] ;  /* 0x0000f00001187983 */ /* 0x000e9e0000300800 */
[----:B------:R-:W-:Y:S01]  /*11a50*/  NOP ;  /* 0x0000000000007918 */ /* 0x000fe20000000000 */
[----:B------:R-:W-:Y:S04]  /*11a60*/  STL.64 [R1+0x4c0], R8 ;  /* 0x0004c00801007387 */ /* 0x000fe80000100a00 */
[----:B------:R-:W-:Y:S04]  /*11a70*/  STL.64 [R1+0x4c8], R10 ;  /* 0x0004c80a01007387 */ /* 0x000fe80000100a00 */
        /* <DEDUP_REMOVED lines=9> */
[----:B------:R-:W4:Y:S04]  /*11b10*/  LDL.LU R8, [R1+0x340] ;  /* 0x0003400001087983 */ /* 0x000f280000300800 */
[----:B------:R-:W4:Y:S04]  /*11b20*/  LDL.LU R9, [R1+0x344] ;  /* 0x0003440001097983 */ /* 0x000f280000300800 */
        /* <DEDUP_REMOVED lines=8> */
[----:B0-----:R-:W2:Y:S04]  /*11bb0*/  LDL.LU R16, [R1] ;  /* 0x0000000001107983 */ /* 0x001ea80000300800 */
        /* <DEDUP_REMOVED lines=13> */
[----:B------:R-:W-:Y:S04]  /*11c90*/  STL.64 [R1+0x12b8], R10 ;  /* 0x0012b80a01007387 */ /* 0x000fe80000100a00 */
[----:B----4-:R0:W-:Y:S04]  /*11ca0*/  STL.64 [R1+0x12b0], R8 ;  /* 0x0012b00801007387 */ /* 0x0101e80000100a00 */
[----:B0-----:R-:W4:Y:S04]  /*11cb0*/  LDL.LU R8, [R1+0x380] ;  /* 0x0003800001087983 */ /* 0x001f280000300800 */
[----:B------:R-:W4:Y:S04]  /*11cc0*/  LDL.LU R9, [R1+0x384] ;  /* 0x0003840001097983 */ /* 0x000f280000300800 */
[----:B------:R-:W4:Y:S04]  /*11cd0*/  LDL.LU R10, [R1+0x388] ;  /* 0x00038800010a7983 */ /* 0x000f280000300800 */
[----:B------:R-:W4:Y:S04]  /*11ce0*/  LDL.LU R11, [R1+0x38c] ;  /* 0x00038c00010b7983 */ /* 0x000f280000300800 */
        /* <DEDUP_REMOVED lines=19> */
[----:B------:R-:W-:Y:S04]  /*11e20*/  STL.64 [R1+0x1a0], R16 ;  /* 0x0001a01001007387 */ /* 0x000fe80000100a00 */
[----:B------:R0:W-:Y:S04]  /*11e30*/  STL.64 [R1+0x1a8], R18 ;  /* 0x0001a81201007387 */ /* 0x0001e80000100a00 */
[----:B0-----:R-:W3:Y:S04]  /*11e40*/  LDL.LU.64 R18, [R1+0x12f8] ;  /* 0x0012f80001127983 */ /* 0x001ee80000300a00 */
[----:B------:R-:W3:Y:S02]  /*11e50*/  LDL.LU.64 R16, [R1+0x12f0] ;  /* 0x0012f00001107983 */ /* 0x000ee40000300a00 */
[----:B---3--:R-:W-:Y:S02]  /*11e60*/  HMMA.16816.F32 R12, R12, R2, R16 ;  /* 0x000000020c0c723c */ /* 0x008fe40000001810 */
[----:B------:R-:W3:Y:S04]  /*11e70*/  LDL.LU.64 R18, [R1+0x12e8] ;  /* 0x0012e80001127983 */ /* 0x000ee80000300a00 */
[----:B------:R-:W3:-:S13]  /*11e80*/  LDL.LU.64 R16, [R1+0x12e0] ;  /* 0x0012e00001107983 */ /* 0x000eda0000300a00 */
[----:B------:R0:W-:Y:S04]  /*11e90*/  STL.64 [R1], R12 ;  /* 0x0000000c01007387 */ /* 0x0001e80000100a00 */
[----:B------:R1:W-:Y:S04]  /*11ea0*/  STL.64 [R1+0x8], R14 ;  /* 0x0000080e01007387 */ /* 0x0003e80000100a00 */
[----:B0-----:R-:W2:Y:S04]  /*11eb0*/  LDL.LU R12, [R1+0x6d0] ;  /* 0x0006d000010c7983 */ /* 0x001ea80000300800 */
[----:B------:R-:W3:Y:S04]  /*11ec0*/  LDL.LU R13, [R1+0x6d4] ;  /* 0x0006d400010d7983 */ /* 0x000ee80000300800 */
[----:B-1----:R-:W4:Y:S04]  /*11ed0*/  LDL.LU R14, [R1+0x6dc] ;  /* 0x0006dc00010e7983 */ /* 0x002f280000300800 */
[----:B------:R-:W4:Y:S01]  /*11ee0*/  LDL.LU R15, [R1+0x6e4] ;  /* 0x0006e400010f7983 */ /* 0x000f220000300800 */
[----:B--2---:R-:W-:-:S03]  /*11ef0*/  IMAD R12, R22, 0x100, R12 ;  /* 0x00000100160c7824 */ /* 0x004fc600078e020c */
[----:B------:R-:W2:Y:S01]  /*11f00*/  LDL.LU R22, [R1+0x704] ;  /* 0x0007040001167983 */ /* 0x000ea20000300800 */
[----:B---3--:R-:W-:Y:S02]  /*11f10*/  IMAD R13, R13, 0x100, R0 ;  /* 0x000001000d0d7824 */ /* 0x008fe400078e0200 */
[----:B----4-:R-:W-:Y:S02]  /*11f20*/  IMAD R14, R14, 0x100, R28 ;  /* 0x000001000e0e7824 */ /* 0x010fe400078e021c */
[----:B------:R-:W-:Y:S01]  /*11f30*/  IMAD R15, R15, 0x100, R29 ;  /* 0x000001000f0f7824 */ /* 0x000fe200078e021d */
[----:B------:R-:W-:Y:S01]  /*11f40*/  F2FP.F16.E4M3.UNPACK_B R12, R12 ;  /* 0x0000000cff0c723e */ /* 0x000fe200020006ff */
[----:B------:R-:W3:Y:S01]  /*11f50*/  LDL.LU R0, [R1+0x12d8] ;  /* 0x0012d80001007983 */ /* 0x000ee20000300800 */
[----:B------:R-:W-:Y:S02]  /*11f60*/  F2FP.F16.E4M3.UNPACK_B R13, R13 ;  /* 0x0000000dff0d723e */ /* 0x000fe400020006ff */
[----:B------:R-:W-:Y:S01]  /*11f70*/  F2FP.F16.E4M3.UNPACK_B R14, R14 ;  /* 0x0000000eff0e723e */ /* 0x000fe200020006ff */
[----:B------:R-:W4:Y:S01]  /*11f80*/  LDL.LU R28, [R1+0x12d4] ;  /* 0x0012d400011c7983 */ /* 0x000f220000300800 */
[----:B------:R-:W-:-:S03]  /*11f90*/  F2FP.F16.E4M3.UNPACK_B R15, R15 ;  /* 0x0000000fff0f723e */ /* 0x000fc600020006ff */
[----:B------:R-:W2:Y:S04]  /*11fa0*/  LDL.LU R29, [R1+0x12d0] ;  /* 0x0012d000011d7983 */ /* 0x000ea80000300800 */
        /* <DEDUP_REMOVED lines=48> */
[----:B------:R0:W-:Y:S04]  /*122b0*/  STL.64 [R1+0x1228], R6 ;  /* 0x0012280601007387 */ /* 0x0001e80000100a00 */
[----:B0-----:R-:W3:Y:S04]  /*122c0*/  LDL.LU R6, [R1+0x6fc] ;  /* 0x0006fc0001067983 */ /* 0x001ee80000300800 */
[----:B------:R-:W3:Y:S04]  /*122d0*/  LDL.LU R7, [R1+0x708] ;  /* 0x0007080001077983 */ /* 0x000ee80000300800 */
[----:B------:R0:W-:Y:S04]  /*122e0*/  STL.64 [R1+0x1220], R4 ;  /* 0x0012200401007387 */ /* 0x0001e80000100a00 */
[----:B0-----:R-:W3:Y:S04]  /*122f0*/  LDL.LU R4, [R1+0x6f4] ;  /* 0x0006f40001047983 */ /* 0x001ee80000300800 */
[----:B------:R-:W3:Y:S01]  /*12300*/  LDL.LU R5, [R1+0x700] ;  /* 0x0007000001057983 */ /* 0x000ee20000300800 */
[----:B--2---:R-:W-:Y:S03]  /*12310*/  HMMA.16816.F32 R24, R12, R2, R24 ;  /* 0x000000020c18723c */ /* 0x004fe60000001818 */
[----:B------:R-:W2:Y:S04]  /*12320*/  LDL.LU R13, [R1+0x6f0] ;  /* 0x0006f000010d7983 */ /* 0x000ea80000300800 */
[----:B------:R-:W2:Y:S04]  /*12330*/  LDL.LU R14, [R1+0x6ec] ;  /* 0x0006ec00010e7983 */ /* 0x000ea80000300800 */
[----:B------:R-:W4:Y:S08]  /*12340*/  LDL.LU R15, [R1+0x6f8] ;  /* 0x0006f800010f7983 */ /* 0x000f300000300800 */
[----:B------:R0:W-:Y:S04]  /*12350*/  STL [R1+0xed4], R24 ;  /* 0x000ed41801007387 */ /* 0x0001e80000100800 */
[----:B------:R1:W-:Y:S04]  /*12360*/  STL [R1+0xed0], R25 ;  /* 0x000ed01901007387 */ /* 0x0003e80000100800 */
[----:B------:R1:W-:Y:S04]  /*12370*/  STL [R1+0xecc], R26 ;  /* 0x000ecc1a01007387 */ /* 0x0003e80000100800 */
[----:B------:R3:W-:Y:S04]  /*12380*/  STL [R1+0xec8], R27 ;  /* 0x000ec81b01007387 */ /* 0x0007e80000100800 */
[----:B0-----:R-:W4:Y:S04]  /*12390*/  LDL.LU R24, [R1+0xe0] ;  /* 0x0000e00001187983 */ /* 0x001f280000300800 */
[----:B-1----:R-:W4:Y:S04]  /*123a0*/  LDL.LU R25, [R1+0xe4] ;  /* 0x0000e40001197983 */ /* 0x002f280000300800 */
[----:B------:R-:W4:Y:S04]  /*123b0*/  LDL.LU R26, [R1+0xe8] ;  /* 0x0000e800011a7983 */ /* 0x000f280000300800 */
[----:B---3--:R-:W3:Y:S01]  /*123c0*/  LDL.LU R27, [R1+0xec] ;  /* 0x0000ec00011b7983 */ /* 0x008ee20000300800 */
[----:B--2---:R-:W-:-:S02]  /*123d0*/  IMAD R12, R14, 0x100, R13 ;  /* 0x000001000e0c7824 */ /* 0x004fc400078e020d */
[----:B------:R-:W-:Y:S02]  /*123e0*/  IMAD R14, R6, 0x100, R5 ;  /* 0x00000100060e7824 */ /* 0x000fe400078e0205 */
[----:B----4-:R-:W-:Y:S02]  /*123f0*/  IMAD R13, R4, 0x100, R15 ;  /* 0x00000100040d7824 */ /* 0x010fe400078e020f */
[----:B------:R-:W-:Y:S01]  /*12400*/  IMAD R15, R22, 0x100, R7 ;  /* 0x00000100160f7824 */ /* 0x000fe200078e0207 */
[----:B------:R-:W-:Y:S02]  /*12410*/  F2FP.F16.E4M3.UNPACK_B R12, R12 ;  /* 0x0000000cff0c723e */ /* 0x000fe400020006ff */
[----:B------:R-:W-:Y:S02]  /*12420*/  F2FP.F16.E4M3.UNPACK_B R13, R13 ;  /* 0x0000000dff0d723e */ /* 0x000fe400020006ff */
[----:B------:R-:W-:Y:S02]  /*12430*/  F2FP.F16.E4M3.UNPACK_B R14, R14 ;  /* 0x0000000eff0e723e */ /* 0x000fe400020006ff */
[----:B------:R-:W-:-:S07]  /*12440*/  F2FP.F16.E4M3.UNPACK_B R15, R15 ;  /* 0x0000000fff0f723e */ /* 0x000fce00020006ff */
[----:B------:R-:W-:Y:S01]  /*12450*/  HMMA.16816.F32 R4, R12, R20, R8 ;  /* 0x000000140c04723c */ /* 0x000fe20000001808 */
[----:B---3--:R-:W-:Y:S04]  /*12460*/  STL.64 [R1+0x1180], R26 ;  /* 0x0011801a01007387 */ /* 0x008fe80000100a00 */
[----:B------:R0:W-:Y:S04]  /*12470*/  STL.64 [R1+0x1178], R24 ;  /* 0x0011781801007387 */ /* 0x0001e80000100a00 */
[----:B0-----:R-:W2:Y:S10]  /*12480*/  LDL.LU R24, [R1+0x2b0] ;  /* 0x0002b00001187983 */ /* 0x001eb40000300800 */
        /* <DEDUP_REMOVED lines=12> */
[----:B----4-:R-:W-:Y:S04]  /*12550*/  STL.64 [R1+0x11f8], R22 ;  /* 0x0011f81601007387 */ /* 0x010fe80000100a00 */
[----:B------:R0:W-:Y:S04]  /*12560*/  STL.64 [R1+0x11f0], R20 ;  /* 0x0011f01401007387 */ /* 0x0001e80000100a00 */
[----:B0-----:R-:W4:Y:S01]  /*12570*/  LDL.LU R20, [R1+0x110] ;  /* 0x0001100001147983 */ /* 0x001f220000300800 */
[----:B------:R-:W-:-:S02]  /*12580*/  IMAD.MOV.U32 R22, RZ, RZ, R28 ;  /* 0x000000ffff167224 */ /* 0x000fc400078e001c */
[----:B------:R-:W-:Y:S02]  /*12590*/  IMAD.MOV.U32 R23, RZ, RZ, R0 ;  /* 0x000000ffff177224 */ /* 0x000fe400078e0000 */
[----:B------:R-:W-:-:S03]  /*125a0*/  IMAD.MOV.U32 R21, RZ, RZ, R29 ;  /* 0x000000ffff157224 */ /* 0x000fc600078e001d */
[----:B------:R-:W-:Y:S04]  /*125b0*/  STL.64 [R1+0x1208], R22 ;  /* 0x0012081601007387 */ /* 0x000fe80000100a00 */
[----:B----4-:R0:W-:Y:S04]  /*125c0*/  STL.64 [R1+0x1200], R20 ;  /* 0x0012001401007387 */ /* 0x0101e80000100a00 */
[----:B0-----:R-:W4:Y:S04]  /*125d0*/  LDL.LU R20, [R1+0x280] ;  /* 0x0002800001147983 */ /* 0x001f280000300800 */
[----:B------:R-:W4:Y:S04]  /*125e0*/  LDL.LU R21, [R1+0x284] ;  /* 0x0002840001157983 */ /* 0x000f280000300800 */
[----:B------:R-:W2:Y:S04]  /*125f0*/  LDL.LU R22, [R1+0x288] ;  /* 0x0002880001167983 */ /* 0x000ea80000300800 */
[----:B------:R-:W2:Y:S04]  /*12600*/  LDL.LU R23, [R1+0x28c] ;  /* 0x00028c0001177983 */ /* 0x000ea80000300800 */
[----:B--2---:R-:W-:Y:S04]  /*12610*/  STL.64 [R1+0x1218], R22 ;  /* 0x0012181601007387 */ /* 0x004fe80000100a00 */
[----:B----4-:R0:W-:Y:S04]  /*12620*/  STL.64 [R1+0x1210], R20 ;  /* 0x0012101401007387 */ /* 0x0101e80000100a00 */
        /* <DEDUP_REMOVED lines=12> */
[----:B------:R-:W2:Y:S04]  /*126f0*/  LDL.LU R8, [R1+0x370] ;  /* 0x0003700001087983 */ /* 0x000ea80000300800 */
[----:B------:R-:W2:Y:S04]  /*12700*/  LDL.LU R9, [R1+0x374] ;  /* 0x0003740001097983 */ /* 0x000ea80000300800 */
[----:B------:R-:W2:Y:S04]  /*12710*/  LDL.LU R10, [R1+0x378] ;  /* 0x00037800010a7983 */ /* 0x000ea80000300800 */
[----:B------:R-:W2:Y:S04]  /*12720*/  LDL.LU R11, [R1+0x37c] ;  /* 0x00037c00010b7983 */ /* 0x000ea80000300800 */
[----:B0-----:R-:W4:Y:S04]  /*12730*/  LDL.LU R20, [R1+0x3a0] ;  /* 0x0003a00001147983 */ /* 0x001f280000300800 */
[----:B------:R-:W4:Y:S04]  /*12740*/  LDL.LU R21, [R1+0x3a4] ;  /* 0x0003a40001157983 */ /* 0x000f280000300800 */
        /* <DEDUP_REMOVED lines=21> */
[C---:B----4-:R-:W-:Y:S03]  /*128a0*/  HMMA.16816.F32 R20, R12.reuse, R18, R20 ;  /* 0x000000120c14723c */ /* 0x050fe60000001814 */
        /* <DEDUP_REMOVED lines=16> */
[----:B------:R-:W3:Y:S04]  /*129b0*/  LDL.LU.64 R20, [R1+0x1250] ;  /* 0x0012500001147983 */ /* 0x000ee80000300a00 */
[----:B------:R-:W-:Y:S04]  /*129c0*/  STL.64 [R1+0x4b0], R8 ;  /* 0x0004b00801007387 */ /* 0x000fe80000100a00 */
[----:B------:R0:W-:Y:S04]  /*129d0*/  STL.64 [R1+0x4b8], R10 ;  /* 0x0004b80a01007387 */ /* 0x0001e80000100a00 */
[----:B0-----:R-:W3:Y:S04]  /*129e0*/  LDL.LU.64 R10, [R1+0x1248] ;  /* 0x00124800010a7983 */ /* 0x001ee80000300a00 */
[----:B------:R-:W4:Y:S01]  /*129f0*/  LDL.LU.64 R8, [R1+0x1240] ;  /* 0x0012400001087983 */ /* 0x000f220000300a00 */
[C---:B---3--:R-:W-:Y:S08]  /*12a00*/  HMMA.16816.F32 R20, R12.reuse, R10, R20 ;  /* 0x0000000a0c14723c */ /* 0x048ff00000001814 */
[C---:B----4-:R-:W-:Y:S11]  /*12a10*/  HMMA.16816.F32 R4, R12.reuse, R8, R4 ;  /* 0x000000080c04723c */ /* 0x050ff60000001804 */
        /* <DEDUP_REMOVED lines=20> */
[----:B---3--:R-:W-:Y:S02]  /*12b60*/  HMMA.16816.F32 R12, R12, R2, R20 ;  /* 0x000000020c0c723c */ /* 0x008fe40000001814 */
[----:B------:R-:W3:Y:S04]  /*12b70*/  LDL.LU.64 R22, [R1+0x11f8] ;  /* 0x0011f80001167983 */ /* 0x000ee80000300a00 */
[----:B------:R-:W2:-:S13]  /*12b80*/  LDL.LU.64 R20, [R1+0x11f0] ;  /* 0x0011f00001147983 */ /* 0x000e9a0000300a00 */
[----:B------:R0:W-:Y:S04]  /*12b90*/  STL.64 [R1+0x430], R12 ;  /* 0x0004300c01007387 */ /* 0x0001e80000100a00 */
[----:B------:R1:W-:Y:S04]  /*12ba0*/  STL.64 [R1+0x438], R14 ;  /* 0x0004380e01007387 */ /* 0x0003e80000100a00 */
[----:B0-----:R-:W3:Y:S04]  /*12bb0*/  LDL.LU R12, [R1+0x70c] ;  /* 0x00070c00010c7983 */ /* 0x001ee80000300800 */
[----:B------:R-:W4:Y:S04]  /*12bc0*/  LDL.LU R13, [R1+0x714] ;  /* 0x00071400010d7983 */ /* 0x000f280000300800 */
[----:B-1----:R-:W2:Y:S04]  /*12bd0*/  LDL.LU R14, [R1+0x71c] ;  /* 0x00071c00010e7983 */ /* 0x002ea80000300800 */
[----:B------:R-:W2:Y:S01]  /*12be0*/  LDL.LU R15, [R1+0x724] ;  /* 0x00072400010f7983 */ /* 0x000ea20000300800 */
[----:B---3--:R-:W-:-:S03]  /*12bf0*/  IMAD R12, R12, 0x100, R22 ;  /* 0x000001000c0c7824 */ /* 0x008fc600078e0216 */
[----:B------:R-:W3:Y:S01]  /*12c00*/  LDL.LU R22, [R1+0x11ec] ;  /* 0x0011ec0001167983 */ /* 0x000ee20000300800 */
[----:B----4-:R-:W-:Y:S02]  /*12c10*/  IMAD R13, R13, 0x100, R0 ;  /* 0x000001000d0d7824 */ /* 0x010fe400078e0200 */
[----:B--2---:R-:W-:Y:S02]  /*12c20*/  IMAD R14, R14, 0x100, R29 ;  /* 0x000001000e0e7824 */ /* 0x004fe400078e021d */
[----:B------:R-:W-:Y:S01]  /*12c30*/  IMAD R15, R15, 0x100, R28 ;  /* 0x000001000f0f7824 */ /* 0x000fe200078e021c */
[----:B------:R-:W-:Y:S01]  /*12c40*/  F2FP.F16.E4M3.UNPACK_B R12, R12 ;  /* 0x0000000cff0c723e */ /* 0x000fe200020006ff */
[----:B------:R-:W2:Y:S01]  /*12c50*/  LDL.LU R0, [R1+0x11e8] ;  /* 0x0011e80001007983 */ /* 0x000ea20000300800 */
        /* <DEDUP_REMOVED lines=10> */
[----:B------:R-:W2:Y:S04]  /*12d00*/  LDL.LU.64 R24, [R1+0x11d0] ;  /* 0x0011d00001187983 */ /* 0x000ea80000300a00 */
[----:B------:R-:W3:Y:S04]  /*12d10*/  LDL.LU R20, [R1+0x740] ;  /* 0x0007400001147983 */ /* 0x000ee80000300800 */
[----:B------:R-:W3:Y:S01]  /*12d20*/  LDL.LU R21, [R1+0x73c] ;  /* 0x00073c0001157983 */ /* 0x000ee20000300800 */
[----:B--2---:R-:W-:-:S15]  /*12d30*/  HMMA.16816.F32 R24, R12, R18, R24 ;  /* 0x000000120c18723c */ /* 0x004fde0000001818 */
        /* <DEDUP_REMOVED lines=26> */
[----:B0-----:R-:W3:Y:S01]  /*12ee0*/  LDL.LU R8, [R1+0x270] ;  /* 0x0002700001087983 */ /* 0x001ee20000300800 */
[----:B------:R-:W-:-:S03]  /*12ef0*/  IMAD.MOV.U32 R9, RZ, RZ, R28 ;  /* 0x000000ffff097224 */ /* 0x000fc600078e001c */
[----:B------:R-:W3:Y:S01]  /*12f00*/  LDL.LU R28, [R1+0x118c] ;  /* 0x00118c00011c7983 */ /* 0x000ee20000300800 */
[----:B----4-:R-:W-:Y:S02]  /*12f10*/  IMAD.MOV.U32 R10, RZ, RZ, R29 ;  /* 0x000000ffff0a7224 */ /* 0x010fe400078e001d */
[----:B------:R-:W-:Y:S01]  /*12f20*/  IMAD.MOV.U32 R11, RZ, RZ, R0 ;  /* 0x000000ffff0b7224 */ /* 0x000fe200078e0000 */
[----:B------:R-:W4:Y:S01]  /*12f30*/  LDL.LU R29, [R1+0x1188] ;  /* 0x00118800011d7983 */ /* 0x000f220000300800 */
[----:B--2---:R-:W-:-:S15]  /*12f40*/  HMMA.16816.F32 R24, R12, R6, R24 ;  /* 0x000000060c18723c */ /* 0x004fde0000001818 */
[----:B------:R-:W-:-:S04]  /*12f50*/  NOP ;  /* 0x0000000000007918 */ /* 0x000fc80000000000 */
[----:B------:R-:W-:Y:S01]  /*12f60*/  STL.64 [R1+0x410], R24 ;  /* 0x0004101801007387 */ /* 0x000fe20000100a00 */
[----:B------:R-:W-:-:S03]  /*12f70*/  IMAD.MOV.U32 R0, RZ, RZ, R27 ;  /* 0x000000ffff007224 */ /* 0x000fc600078e001b */
[----:B------:R0:W-:Y:S04]  /*12f80*/  STL [R1+0x418], R26 ;  /* 0x0004181a01007387 */ /* 0x0001e80000100800 */
[----:B0-----:R-:W2:Y:S04]  /*12f90*/  LDL.LU.64 R26, [R1+0x1180] ;  /* 0x00118000011a7983 */ /* 0x001ea80000300a00 */
[----:B------:R-:W2:Y:S01]  /*12fa0*/  LDL.LU.64 R24, [R1+0x1178] ;  /* 0x0011780001187983 */ /* 0x000ea20000300a00 */
[----:B---3--:R-:W-:Y:S03]  /*12fb0*/  HMMA.16816.F32 R8, R12, R4, R8 ;  /* 0x000000040c08723c */ /* 0x008fe60000001808 */
[----:B------:R-:W-:-:S15]  /*12fc0*/  STL [R1+0xe70], R0 ;  /* 0x000e700001007387 */ /* 0x000fde0000100800 */
[----:B------:R-:W-:Y:S01]  /*12fd0*/  NOP ;  /* 0x0000000000007918 */ /* 0x000fe20000000000 */
[----:B------:R-:W-:Y:S04]  /*12fe0*/  STL.64 [R1+0x330], R8 ;  /* 0x0003300801007387 */ /* 0x000fe80000100a00 */
[----:B------:R2:W-:Y:S02]  /*12ff0*/  STL.64 [R1+0x338], R10 ;  /* 0x0003380a01007387 */ /* 0x0005e40000100a00 */
[----:B--2---:R-:W-:-:S15]  /*13000*/  HMMA.16816.F32 R8, R12, R2, R24 ;  /* 0x000000020c08723c */ /* 0x004fde0000001818 */
[----:B------:R-:W-:-:S04]  /*13010*/  NOP ;  /* 0x0000000000007918 */ /* 0x000fc80000000000 */
[----:B------:R-:W-:Y:S04]  /*13020*/  STL.64 [R1+0x220], R8 ;  /* 0x0002200801007387 */ /* 0x000fe80000100a00 */
[----:B------:R-:W2:Y:S04]  /*13030*/  LDL.LU R24, [R1+0x70] ;  /* 0x0000700001187983 */ /* 0x000ea80000300800 */
[----:B------:R-:W2:Y:S04]  /*13040*/  LDL.LU R25, [R1+0x74] ;  /* 0x0000740001197983 */ /* 0x000ea80000300800 */
[----:B------:R-:W3:Y:S04]  /*13050*/  LDL.LU R26, [R1+0x78] ;  /* 0x00007800011a7983 */ /* 0x000ee80000300800 */
[----:B------:R-:W3:Y:S01]  /*13060*/  LDL.LU R27, [R1+0x7c] ;  /* 0x00007c00011b7983 */ /* 0x000ee20000300800 */
[----:B----4-:R-:W-:-:S02]  /*13070*/  IMAD R7, R28, 0x100, R29 ;  /* 0x000001001c077824 */ /* 0x010fc400078e021d */
[----:B------:R-:W-:Y:S02]  /*13080*/  IMAD R4, R17, 0x100, R16 ;  /* 0x0000010011047824 */ /* 0x000fe400078e0210 */
[----:B------:R-:W-:Y:S01]  /*13090*/  IMAD R5, R19, 0x100, R18 ;  /* 0x0000010013057824 */ /* 0x000fe200078e0212 */
[----:B------:R-:W4:Y:S01]  /*130a0*/  LDL R17, [R1+0x64c] ;  /* 0x00064c0001117983 */ /* 0x000f220000100800 */
[----:B------:R-:W-:-:S03]  /*130b0*/  IMAD.MOV.U32 R29, RZ, RZ, R10 ;  /* 0x000000ffff1d7224 */ /* 0x000fc600078e000a */
[----:B------:R-:W4:Y:S04]  /*130c0*/  LDL R19, [R1+0x65c] ;  /* 0x00065c0001137983 */ /* 0x000f280000100800 */
[----:B------:R-:W4:Y:S04]  /*130d0*/  LDL R10, [R1+0x638] ;  /* 0x00063800010a7983 */ /* 0x000f280000100800 */
[----:B---3--:R-:W-:Y:S04]  /*130e0*/  STL.64 [R1+0x1150], R26 ;  /* 0x0011501a01007387 */ /* 0x008fe80000100a00 */
[----:B--2---:R0:W-:Y:S04]  /*130f0*/  STL.64 [R1+0x1148], R24 ;  /* 0x0011481801007387 */ /* 0x0041e80000100a00 */
[----:B0-----:R-:W2:Y:S04]  /*13100*/  LDL.LU R24, [R1+0xa0] ;  /* 0x0000a00001187983 */ /* 0x001ea80000300800 */
[----:B------:R-:W2:Y:S04]  /*13110*/  LDL.LU R25, [R1+0xa4] ;  /* 0x0000a40001197983 */ /* 0x000ea80000300800 */
[----:B------:R-:W3:Y:S04]  /*13120*/  LDL.LU R26, [R1+0xa8] ;  /* 0x0000a800011a7983 */ /* 0x000ee80000300800 */
[----:B------:R-:W3:Y:S01]  /*13130*/  LDL.LU R27, [R1+0xac] ;  /* 0x0000ac00011b7983 */ /* 0x000ee20000300800 */
[----:B------:R-:W-:-:S03]  /*13140*/  IMAD R6, R21, 0x100, R20 ;  /* 0x0000010015067824 */ /* 0x000fc600078e0214 */
[----:B------:R-:W2:Y:S04]  /*13150*/  LDL R20, [R1+0x668] ;  /* 0x0006680001147983 */ /* 0x000ea80000100800 */
[----:B------:R-:W4:Y:S04]  /*13160*/  LDL R21, [R1+0x66c] ;  /* 0x00066c0001157983 */ /* 0x000f280000100800 */
        /* <DEDUP_REMOVED lines=8> */
[----:B------:R-:W-:-:S03]  /*131f0*/  F2FP.F16.E4M3.UNPACK_B R12, R4 ;  /* 0x00000004ff0c723e */ /* 0x000fc600020006ff */
[----:B---3--:R-:W-:Y:S04]  /*13200*/  STL.64 [R1+0x1170], R26 ;  /* 0x0011701a01007387 */ /* 0x008fe80000100a00 */
[----:B--2---:R0:W-:Y:S04]  /*13210*/  STL.64 [R1+0x1168], R24 ;  /* 0x0011681801007387 */ /* 0x0041e80000100a00 */
[----:B0-----:R-:W2:Y:S04]  /*13220*/  LDL.LU R24, [R1+0xd0] ;  /* 0x0000d00001187983 */ /* 0x001ea80000300800 */
[----:B------:R-:W2:Y:S04]  /*13230*/  LDL.LU R25, [R1+0xd4] ;  /* 0x0000d40001197983 */ /* 0x000ea80000300800 */
[----:B------:R-:W2:Y:S04]  /*13240*/  LDL.LU R26, [R1+0xd8] ;  /* 0x0000d800011a7983 */ /* 0x000ea80000300800 */
[----:B------:R-:W2:Y:S01]  /*13250*/  LDL.LU R27, [R1+0xdc] ;  /* 0x0000dc00011b7983 */ /* 0x000ea20000300800 */
[----:B------:R-:W-:-:S02]  /*13260*/  F2FP.F16.E4M3.UNPACK_B R13, R5 ;  /* 0x00000005ff0d723e */ /* 0x000fc400020006ff */
[----:B------:R-:W-:Y:S01]  /*13270*/  F2FP.F16.E4M3.UNPACK_B R14, R6 ;  /* 0x00000006ff0e723e */ /* 0x000fe200020006ff */
[----:B------:R-:W-:Y:S01]  /*13280*/  IMAD.MOV.U32 R28, RZ, RZ, R11 ;  /* 0x000000ffff1c7224 */ /* 0x000fe200078e000b */
[----:B------:R-:W-:Y:S01]  /*13290*/  F2FP.F16.E4M3.UNPACK_B R15, R7 ;  /* 0x00000007ff0f723e */ /* 0x000fe200020006ff */
[----:B------:R-:W3:Y:S01]  /*132a0*/  LDL R11, [R1+0x63c] ;  /* 0x00063c00010b7983 */ /* 0x000ee20000100800 */
[----:B------:R-:W-:Y:S02]  /*132b0*/  F2FP.F16.E4M3.UNPACK_B R20, R20 ;  /* 0x00000014ff14723e */ /* 0x000fe400020006ff */
[----:B----4-:R-:W-:Y:S01]  /*132c0*/  F2FP.F16.E4M3.UNPACK_B R21, R21 ;  /* 0x00000015ff15723e */ /* 0x010fe200020006ff */
[----:B------:R-:W4:Y:S04]  /*132d0*/  LDL R8, [R1+0x628] ;  /* 0x0006280001087983 */ /* 0x000f280000100800 */
[----:B------:R-:W3:Y:S04]  /*132e0*/  LDL R9, [R1+0x62c] ;  /* 0x00062c0001097983 */ /* 0x000ee80000100800 */
[----:B------:R-:W3:Y:S04]  /*132f0*/  LDL R2, [R1+0x61c] ;  /* 0x00061c0001027983 */ /* 0x000ee80000100800 */
[----:B------:R-:W3:Y:S04]  /*13300*/  LDL R0, [R1+0x608] ;  /* 0x0006080001007983 */ /* 0x000ee80000100800 */
[----:B------:R0:W-:Y:S04]  /*13310*/  STL [R1+0xf48], R28 ;  /* 0x000f481c01007387 */ /* 0x0001e80000100800 */
[----:B0-----:R-:W3:Y:S04]  /*13320*/  LDL R28, [R1+0x618] ;  /* 0x00061800011c7983 */ /* 0x001ee80000100800 */
[----:B------:R-:W-:Y:S04]  /*13330*/  STL [R1+0xe74], R29 ;  /* 0x000e741d01007387 */ /* 0x000fe80000100800 */
[----:B------:R-:W3:Y:S04]  /*13340*/  LDL.LU R4, [R1+0x90] ;  /* 0x0000900001047983 */ /* 0x000ee80000300800 */
        /* <DEDUP_REMOVED lines=9> */
[----:B------:R-:W-:-:S02]  /*133e0*/  F2FP.F16.E4M3.UNPACK_B R18, R18 ;  /* 0x00000012ff12723e */ /* 0x000fc400020006ff */
[----:B------:R-:W-:Y:S01]  /*133f0*/  F2FP.F16.E4M3.UNPACK_B R19, R19 ;  /* 0x00000013ff13723e */ /* 0x000fe200020006ff */
[----:B------:R-:W-:Y:S04]  /*13400*/  STL [R1+0x1124], R20 ;  /* 0x0011241401007387 */ /* 0x000fe80000100800 */
[----:B------:R-:W-:Y:S04]  /*13410*/  STL [R1+0x1120], R21 ;  /* 0x0011201501007387 */ /* 0x000fe80000100800 */
[----:B------:R-:W3:Y:S01]  /*13420*/  LDL R3, [R1+0x60c] ;  /* 0x00060c0001037983 */ /* 0x000ee20000100800 */
[----:B--2---:R-:W-:-:S15]  /*13430*/  HMMA.16816.F32 R24, R12, R18, R24 ;  /* 0x000000120c18723c */ /* 0x004fde0000001818 */
[----:B------:R-:W-:-:S04]  /*13440*/  NOP ;  /* 0x0000000000007918 */ /* 0x000fc80000000000 */
[----:B------:R-:W-:Y:S04]  /*13450*/  STL.64 [R1+0x3f0], R24 ;  /* 0x0003f01801007387 */ /* 0x000fe80000100a00 */
[----:B------:R0:W-:Y:S04]  /*13460*/  STL.64 [R1+0x3f8], R26 ;  /* 0x0003f81a01007387 */ /* 0x0001e80000100a00 */
[----:B0-----:R-:W2:Y:S04]  /*13470*/  LDL.LU.64 R26, [R1+0x1160] ;  /* 0x00116000011a7983 */ /* 0x001ea80000300a00 */
[----:B------:R-:W2:Y:S01]  /*13480*/  LDL.LU.64 R24, [R1+0x1158] ;  /* 0x0011580001187983 */ /* 0x000ea20000300a00 */
[----:B------:R-:W-:-:S02]  /*13490*/  F2FP.F16.E4M3.UNPACK_B R16, R16 ;  /* 0x00000010ff10723e */ /* 0x000fc400020006ff */
[----:B------:R-:W-:-:S07]  /*134a0*/  F2FP.F16.E4M3.UNPACK_B R17, R17 ;  /* 0x00000011ff11723e */ /* 0x000fce00020006ff */
        /* <DEDUP_REMOVED lines=8> */
[----:B0-----:R-:W2:Y:S04]  /*13530*/  LDL.LU R16, [R1+0x80] ;  /* 0x0000800001107983 */ /* 0x001ea80000300800 */
[----:B------:R-:W2:Y:S04]  /*13540*/  LDL.LU R17, [R1+0x84] ;  /* 0x0000840001117983 */ /* 0x000ea80000300800 */
[----:B------:R-:W2:Y:S04]  /*13550*/  LDL.LU R18, [R1+0x88] ;  /* 0x0000880001127983 */ /* 0x000ea80000300800 */
[----:B------:R-:W2:Y:S01]  /*13560*/  LDL.LU R19, [R1+0x8c] ;  /* 0x00008c0001137983 */ /* 0x000ea20000300800 */
[----:B------:R-:W-:-:S02]  /*13570*/  F2FP.F16.E4M3.UNPACK_B R10, R10 ;  /* 0x0000000aff0a723e */ /* 0x000fc400020006ff */
[----:B---3--:R-:W-:-:S07]  /*13580*/  F2FP.F16.E4M3.UNPACK_B R11, R11 ;  /* 0x0000000bff0b723e */ /* 0x008fce00020006ff */
[----:B------:R-:W-:Y:S01]  /*13590*/  HMMA.16816.F32 R4, R12, R10, R4 ;  /* 0x0000000a0c04723c */ /* 0x000fe20000001804 */
[----:B----4-:R-:W-:Y:S02]  /*135a0*/  F2FP.F16.E4M3.UNPACK_B R8, R8 ;  /* 0x00000008ff08723e */ /* 0x010fe400020006ff */
[----:B------:R-:W-:-:S15]  /*135b0*/  F2FP.F16.E4M3.UNPACK_B R9, R9 ;  /* 0x00000009ff09723e */ /* 0x000fde00020006ff */
[----:B------:R-:W-:Y:S01]  /*135c0*/  NOP ;  /* 0x0000000000007918 */ /* 0x000fe20000000000 */
[----:B------:R-:W-:Y:S04]  /*135d0*/  STL.64 [R1+0x3d0], R4 ;  /* 0x0003d00401007387 */ /* 0x000fe80000100a00 */
[----:B------:R0:W-:Y:S04]  /*135e0*/  STL.64 [R1+0x3d8], R6 ;  /* 0x0003d80601007387 */ /* 0x0001e80000100a00 */
[----:B------:R-:W-:Y:S01]  /*135f0*/  STL.64 [R1+0x10e0], R10 ;  /* 0x0010e00a01007387 */ /* 0x000fe20000100a00 */
[----:B0-----:R-:W-:Y:S02]  /*13600*/  F2FP.F16.E4M3.UNPACK_B R6, R28 ;  /* 0x0000001cff06723e */ /* 0x001fe400020006ff */
[----:B------:R-:W-:Y:S01]  /*13610*/  F2FP.F16.E4M3.UNPACK_B R7, R2 ;  /* 0x00000002ff07723e */ /* 0x000fe200020006ff */
[----:B------:R0:W-:Y:S01]  /*13620*/  STL.64 [R1+0x10d8], R8 ;  /* 0x0010d80801007387 */ /* 0x0001e20000100a00 */
[C---:B--2---:R-:W-:Y:S08]  /*13630*/  HMMA.16816.F32 R16, R12.reuse, R8, R16 ;  /* 0x000000080c10723c */ /* 0x044ff00000001810 */
[----:B0-----:R-:W-:Y:S11]  /*13640*/  HMMA.16816.F32 R8, R12, R6, R24 ;  /* 0x000000060c08723c */ /* 0x001ff60000001818 */
[----:B------:R-:W-:Y:S04]  /*13650*/  STL.64 [R1+0x3c0], R16 ;  /* 0x0003c01001007387 */ /* 0x000fe80000100a00 */
[----:B------:R-:W-:Y:S04]  /*13660*/  STL.64 [R1+0x3c8], R18 ;  /* 0x0003c81201007387 */ /* 0x000fe80000100a00 */
[----:B------:R-:W-:Y:S04]  /*13670*/  STL [R1+0x110c], R6 ;  /* 0x00110c0601007387 */ /* 0x000fe80000100800 */
[----:B------:R-:W-:Y:S04]  /*13680*/  STL [R1+0x1108], R7 ;  /* 0x0011080701007387 */ /* 0x000fe80000100800 */
[----:B------:R0:W-:Y:S04]  /*13690*/  STL.64 [R1+0x3b0], R8 ;  /* 0x0003b00801007387 */ /* 0x0001e80000100a00 */
[----:B------:R1:W-:Y:S04]  /*136a0*/  STL.64 [R1+0x3b8], R10 ;  /* 0x0003b80a01007387 */ /* 0x0003e80000100a00 */
[----:B------:R-:W2:Y:S04]  /*136b0*/  LDL.LU R29, [R1+0x77c] ;  /* 0x00077c00011d7983 */ /* 0x000ea80000300800 */
[----:B--2---:R-:W-:Y:S04]  /*136c0*/  STL [R1+0x1128], R29 ;  /* 0x0011281d01007387 */ /* 0x004fe80000100800 */
[----:B------:R-:W2:Y:S01]  /*136d0*/  LDL.LU R28, [R1+0x788] ;  /* 0x00078800011c7983 */ /* 0x000ea20000300800 */
[----:B------:R-:W-:Y:S01]  /*136e0*/  F2FP.F16.E4M3.UNPACK_B R4, R0 ;  /* 0x00000000ff04723e */ /* 0x000fe200020006ff */
[----:B------:R-:W-:-:S02]  /*136f0*/  IMAD.MOV.U32 R26, RZ, RZ, R22 ;  /* 0x000000ffff1a7224 */ /* 0x000fc400078e0016 */
[----:B--2---:R-:W-:Y:S04]  /*13700*/  STL [R1+0x112c], R28 ;  /* 0x00112c1c01007387 */ /* 0x004fe80000100800 */
[----:B------:R-:W2:Y:S04]  /*13710*/  LDL.LU R0, [R1+0x784] ;  /* 0x0007840001007983 */ /* 0x000ea80000300800 */
[----:B------:R-:W3:Y:S04]  /*13720*/  LDL.LU R24, [R1+0x40] ;  /* 0x0000400001187983 */ /* 0x000ee80000300800 */
[----:B------:R-:W3:Y:S01]  /*13730*/  LDL.LU R25, [R1+0x44] ;  /* 0x0000440001197983 */ /* 0x000ee20000300800 */
[----:B------:R-:W-:-:S03]  /*13740*/  IMAD.MOV.U32 R27, RZ, RZ, R23 ;  /* 0x000000ffff1b7224 */ /* 0x000fc600078e0017 */
[----:B------:R-:W4:Y:S04]  /*13750*/  LDL.LU R22, [R1+0x1144] ;  /* 0x0011440001167983 */ /* 0x000f280000300800 */
[----:B------:R-:W2:Y:S04]  /*13760*/  LDL.LU R23, [R1+0x1140] ;  /* 0x0011400001177983 */ /* 0x000ea80000300800 */
[----:B------:R-:W-:Y:S04]  /*13770*/  STL.64 [R1+0x10b0], R26 ;  /* 0x0010b01a01007387 */ /* 0x000fe80000100a00 */
[----:B---3--:R-:W-:Y:S04]  /*13780*/  STL.64 [R1+0x10a8], R24 ;  /* 0x0010a81801007387 */ /* 0x008fe80000100a00 */
[----:B0-----:R-:W3:Y:S04]  /*13790*/  LDL.LU R8, [R1+0x5c0] ;  /* 0x0005c00001087983 */ /* 0x001ee80000300800 */
[----:B------:R-:W3:Y:S04]  /*137a0*/  LDL.LU R9, [R1+0x5c4] ;  /* 0x0005c40001097983 */ /* 0x000ee80000300800 */
[----:B-1----:R-:W2:Y:S04]  /*137b0*/  LDL.LU R10, [R1+0x5c8] ;  /* 0x0005c800010a7983 */ /* 0x002ea80000300800 */
[----:B------:R-:W2:Y:S01]  /*137c0*/  LDL.LU R11, [R1+0x5cc] ;  /* 0x0005cc00010b7983 */ /* 0x000ea20000300800 */
[----:B------:R-:W-:-:S03]  /*137d0*/  F2FP.F16.E4M3.UNPACK_B R5, R3 ;  /* 0x00000003ff05723e */ /* 0x000fc600020006ff */
[----:B--2---:R4:W-:Y:S04]  /*137e0*/  STL.64 [R1+0x10f0], R10 ;  /* 0x0010f00a01007387 */ /* 0x0049e80000100a00 */
[----:B---3--:R0:W-:Y:S01]  /*137f0*/  STL.64 [R1+0x10e8], R8 ;  /* 0x0010e80801007387 */ /* 0x0081e20000100a00 */
[----:B----4-:R-:W-:-:S03]  /*13800*/  IMAD.MOV.U32 R11, RZ, RZ, R22 ;  /* 0x000000ffff0b7224 */ /* 0x010fc600078e0016 */
[----:B0-----:R-:W2:Y:S04]  /*13810*/  LDL.LU R8, [R1+0x5d0] ;  /* 0x0005d00001087983 */ /* 0x001ea80000300800 */
[----:B------:R-:W2:Y:S01]  /*13820*/  LDL.LU R9, [R1+0x5d4] ;  /* 0x0005d40001097983 */ /* 0x000ea20000300800 */
[----:B------:R-:W-:-:S03]  /*13830*/  IMAD.MOV.U32 R10, RZ, RZ, R23 ;  /* 0x000000ffff0a7224 */ /* 0x000fc600078e0017 */
[----:B------:R-:W3:Y:S04]  /*13840*/  LDL R2, [R1+0x5f8] ;  /* 0x0005f80001027983 */ /* 0x000ee80000100800 */
[----:B------:R-:W4:Y:S04]  /*13850*/  LDL R3, [R1+0x5fc] ;  /* 0x0005fc0001037983 */ /* 0x000f280000100800 */
[----:B------:R-:W2:Y:S04]  /*13860*/  LDL.LU R28, [R1+0x750] ;  /* 0x00075000011c7983 */ /* 0x000ea80000300800 */
[----:B------:R-:W2:Y:S04]  /*13870*/  LDL.LU R22, [R1+0x74c] ;  /* 0x00074c0001167983 */ /* 0x000ea80000300800 */
[----:B------:R-:W2:Y:S04]  /*13880*/  LDL.LU R29, [R1+0x758] ;  /* 0x00075800011d7983 */ /* 0x000ea80000300800 */
[----:B------:R-:W2:Y:S04]  /*13890*/  LDL.LU R23, [R1+0x754] ;  /* 0x0007540001177983 */ /* 0x000ea80000300800 */
[----:B------:R-:W3:Y:S04]  /*138a0*/  LDL.LU R20, [R1+0x760] ;  /* 0x0007600001147983 */ /* 0x000ee80000300800 */
[----:B------:R-:W3:Y:S04]  /*138b0*/  LDL.LU R6, [R1+0x75c] ;  /* 0x00075c0001067983 */ /* 0x000ee80000300800 */
[----:B------:R-:W3:Y:S04]  /*138c0*/  LDL.LU R21, [R1+0x768] ;  /* 0x0007680001157983 */ /* 0x000ee80000300800 */
[----:B--2---:R-:W-:Y:S04]  /*138d0*/  STL.64 [R1+0x1138], R22 ;  /* 0x0011381601007387 */ /* 0x004fe80000100a00 */
[----:B---3--:R0:W-:Y:S04]  /*138e0*/  STL.64 [R1+0x1130], R20 ;  /* 0x0011301401007387 */ /* 0x0081e80000100a00 */
[----:B0-----:R-:W2:Y:S04]  /*138f0*/  LDL.LU R20, [R1+0x420] ;  /* 0x0004200001147983 */ /* 0x001ea80000300800 */
[----:B------:R-:W2:Y:S04]  /*13900*/  LDL.LU R21, [R1+0x424] ;  /* 0x0004240001157983 */ /* 0x000ea80000300800 */
[----:B------:R-:W2:Y:S04]  /*13910*/  LDL.LU R22, [R1+0x428] ;  /* 0x0004280001167983 */ /* 0x000ea80000300800 */
[----:B------:R-:W2:Y:S04]  /*13920*/  LDL.LU R23, [R1+0x42c] ;  /* 0x00042c0001177983 */ /* 0x000ea80000300800 */
[----:B------:R-:W3:Y:S04]  /*13930*/  LDL.LU R7, [R1+0x764] ;  /* 0x0007640001077983 */ /* 0x000ee80000300800 */
[----:B------:R-:W-:Y:S04]  /*13940*/  STL.64 [R1+0x1118], R10 ;  /* 0x0011180a01007387 */ /* 0x000fe80000100a00 */
        /* <DEDUP_REMOVED lines=28> */
[----:B0-----:R-:W2:Y:S04]  /*13b10*/  LDL.LU.64 R22, [R1+0x1138] ;  /* 0x0011380001167983 */ /* 0x001ea80000300a00 */
[----:B------:R-:W3:Y:S01]  /*13b20*/  LDL.LU.64 R20, [R1+0x1130] ;  /* 0x0011300001147983 */ /* 0x000ee20000300a00 */
[----:B------:R-:W-:-:S02]  /*13b30*/  F2FP.F16.E4M3.UNPACK_B R2, R2 ;  /* 0x00000002ff02723e */ /* 0x000fc400020006ff */
[----:B----4-:R-:W-:-:S07]  /*13b40*/  F2FP.F16.E4M3.UNPACK_B R3, R3 ;  /* 0x00000003ff03723e */ /* 0x010fce00020006ff */
[----:B------:R-:W-:Y:S01]  /*13b50*/  HMMA.16816.F32 R12, R12, R2, R8 ;  /* 0x000000020c0c723c */ /* 0x000fe20000001808 */
[----:B--2---:R-:W-:Y:S02]  /*13b60*/  IMAD R22, R22, 0x100, R28 ;  /* 0x0000010016167824 */ /* 0x004fe400078e021c */
[----:B------:R-:W2:Y:S01]  /*13b70*/  LDL.LU R28, [R1+0x112c] ;  /* 0x00112c00011c7983 */ /* 0x000ea20000300800 */
[----:B------:R-:W-:Y:S02]  /*13b80*/  IMAD R23, R23, 0x100, R29 ;  /* 0x0000010017177824 */ /* 0x000fe400078e021d */
[----:B---3--:R-:W-:Y:S01]  /*13b90*/  IMAD R6, R6, 0x100, R20 ;  /* 0x0000010006067824 */ /* 0x008fe200078e0214 */
[----:B------:R-:W3:Y:S01]  /*13ba0*/  LDL.LU R29, [R1+0x1128] ;  /* 0x00112800011d7983 */ /* 0x000ee20000300800 */
[----:B------:R-:W-:-:S03]  /*13bb0*/  IMAD R7, R7, 0x100, R21 ;  /* 0x0000010007077824 */ /* 0x000fc600078e0215 */
[----:B------:R-:W4:Y:S04]  /*13bc0*/  LDL.LU R20, [R1+0x1124] ;  /* 0x0011240001147983 */ /* 0x000f280000300800 */
[----:B------:R-:W4:Y:S04]  /*13bd0*/  LDL.LU R21, [R1+0x1120] ;  /* 0x0011200001157983 */ /* 0x000f280000300800 */
[----:B------:R-:W2:Y:S04]  /*13be0*/  LDL.LU.64 R10, [R1+0x1118] ;  /* 0x00111800010a7983 */ /* 0x000ea80000300a00 */
[----:B------:R-:W2:Y:S04]  /*13bf0*/  LDL.LU.64 R8, [R1+0x1110] ;  /* 0x0011100001087983 */ /* 0x000ea80000300a00 */
[----:B------:R0:W-:Y:S04]  /*13c00*/  STL.64 [R1+0x320], R12 ;  /* 0x0003200c01007387 */ /* 0x0001e80000100a00 */
[----:B------:R1:W-:Y:S01]  /*13c10*/  STL.64 [R1+0x328], R14 ;  /* 0x0003280e01007387 */ /* 0x0003e20000100a00 */
[----:B0-----:R-:W-:-:S02]  /*13c20*/  F2FP.F16.E4M3.UNPACK_B R12, R22 ;  /* 0x00000016ff0c723e */ /* 0x001fc400020006ff */
[----:B------:R-:W-:Y:S01]  /*13c30*/  F2FP.F16.E4M3.UNPACK_B R13, R23 ;  /* 0x00000017ff0d723e */ /* 0x000fe200020006ff */
[----:B------:R-:W2:Y:S01]  /*13c40*/  LDL.LU R22, [R1+0x76c] ;  /* 0x00076c0001167983 */ /* 0x000ea20000300800 */
[----:B-1----:R-:W-:Y:S02]  /*13c50*/  F2FP.F16.E4M3.UNPACK_B R14, R6 ;  /* 0x00000006ff0e723e */ /* 0x002fe400020006ff */
[----:B------:R-:W-:Y:S01]  /*13c60*/  F2FP.F16.E4M3.UNPACK_B R15, R7 ;  /* 0x00000007ff0f723e */ /* 0x000fe200020006ff */
[----:B------:R-:W2:Y:S04]  /*13c70*/  LDL.LU R23, [R1+0x774] ;  /* 0x0007740001177983 */ /* 0x000ea80000300800 */
[----:B------:R-:W2:Y:S04]  /*13c80*/  LDL.LU R6, [R1+0x110c] ;  /* 0x00110c0001067983 */ /* 0x000ea80000300800 */
[----:B------:R-:W2:Y:S01]  /*13c90*/  LDL.LU R7, [R1+0x1108] ;  /* 0x0011080001077983 */ /* 0x000ea20000300800 */
[----:B----4-:R-:W-:-:S15]  /*13ca0*/  HMMA.16816.F32 R16, R12, R20, R16 ;  /* 0x000000140c10723c */ /* 0x010fde0000001810 */
[----:B------:R-:W-:-:S04]  /*13cb0*/  NOP ;  /* 0x0000000000007918 */ /* 0x000fc80000000000 */
[----:B------:R-:W-:Y:S04]  /*13cc0*/  STL.64 [R1+0x3a0], R16 ;  /* 0x0003a01001007387 */ /* 0x000fe80000100a00 */
[----:B------:R0:W-:Y:S04]  /*13cd0*/  STL.64 [R1+0x3a8], R18 ;  /* 0x0003a81201007387 */ /* 0x0001e80000100a00 */
[----:B0-----:R-:W2:Y:S04]  /*13ce0*/  LDL.LU.64 R18, [R1+0x1100] ;  /* 0x0011000001127983 */ /* 0x001ea80000300a00 */
[----:B------:R-:W4:Y:S01]  /*13cf0*/  LDL.LU.64 R16, [R1+0x10f8] ;  /* 0x0010f80001107983 */ /* 0x000f220000300a00 */
[----:B--2---:R-:W-:-:S15]  /*13d00*/  HMMA.16816.F32 R8, R12, R18, R8 ;  /* 0x000000120c08723c */ /* 0x004fde0000001808 */
        /* <DEDUP_REMOVED lines=9> */
[----:B0-----:R-:W2:Y:S04]  /*13da0*/  LDL.LU.64 R10, [R1+0x10e0] ;  /* 0x0010e000010a7983 */ /* 0x001ea80000300a00 */
[----:B------:R-:W4:Y:S04]  /*13db0*/  LDL.LU.64 R8, [R1+0x10d8] ;  /* 0x0010d80001087983 */ /* 0x000f280000300a00 */
[----:B------:R0:W-:Y:S04]  /*13dc0*/  STL.64 [R1+0x10a0], R18 ;  /* 0x0010a01201007387 */ /* 0x0001e80000100a00 */
[----:B0-----:R-:W3:Y:S04]  /*13dd0*/  LDL.LU R18, [R1+0x778] ;  /* 0x0007780001127983 */ /* 0x001ee80000300800 */
[----:B------:R-:W3:Y:S04]  /*13de0*/  LDL.LU R19, [R1+0x780] ;  /* 0x0007800001137983 */ /* 0x000ee80000300800 */
[----:B------:R0:W-:Y:S04]  /*13df0*/  STL.64 [R1+0x1098], R16 ;  /* 0x0010981001007387 */ /* 0x0001e80000100a00 */
[----:B0-----:R-:W3:Y:S01]  /*13e00*/  LDL.LU R17, [R1+0x770] ;  /* 0x0007700001117983 */ /* 0x001ee20000300800 */
        /* <DEDUP_REMOVED lines=23> */
[----:B------:R-:W2:Y:S01]  /*13f80*/  LDL.LU.64 R24, [R1+0x10a8] ;  /* 0x0010a80001187983 */ /* 0x000ea20000300a00 */
[----:B----4-:R-:W-:Y:S03]  /*13f90*/  HMMA.16816.F32 R8, R12, R4, R8 ;  /* 0x000000040c08723c */ /* 0x010fe60000001808 */
[----:B------:R-:W-:Y:S04]  /*13fa0*/  STL.64 [R1+0x1060], R6 ;  /* 0x0010600601007387 */ /* 0x000fe80000100a00 */
[----:B------:R-:W-:Y:S01]  /*13fb0*/  STL.64 [R1+0x1058], R4 ;  /* 0x0010580401007387 */ /* 0x000fe20000100a00 */
[----:B------:R-:W-:-:S11]  /*13fc0*/  IMAD R0, R0, 0x100, R28 ;  /* 0x0000010000007824 */ /* 0x000fd600078e021c */
[----:B------:R3:W-:Y:S04]  /*13fd0*/  STL.64 [R1+0x340], R8 ;  /* 0x0003400801007387 */ /* 0x0007e80000100a00 */
[----:B------:R-:W-:Y:S01]  /*13fe0*/  STL.64 [R1+0x348], R10 ;  /* 0x0003480a01007387 */ /* 0x000fe20000100a00 */
[----:B---3--:R-:W-:-:S05]  /*13ff0*/  IMAD R8, R29, 0x100, R19 ;  /* 0x000001001d087824 */ /* 0x008fca00078e0213 */
[----:B------:R-:W-:Y:S04]  /*14000*/  STL [R1+0x2c], R8 ;  /* 0x00002c0801007387 */ /* 0x000fe80000100800 */
[----:B------:R-:W-:Y:S04]  /*14010*/  STL [R1+0x102c], R2 ;  /* 0x00102c0201007387 */ /* 0x000fe80000100800 */
[----:B------:R-:W-:Y:S04]  /*14020*/  STL [R1+0x50], R0 ;  /* 0x0000500001007387 */ /* 0x000fe80000100800 */
[----:B------:R-:W-:Y:S01]  /*14030*/  STL [R1+0x1028], R3 ;  /* 0x0010280301007387 */ /* 0x000fe20000100800 */
[----:B--2---:R-:W-:-:S15]  /*14040*/  HMMA.16816.F32 R4, R12, R2, R24 ;  /* 0x000000020c04723c */ /* 0x004fde0000001818 */
[----:B------:R-:W-:-:S04]  /*14050*/  NOP ;  /* 0x0000000000007918 */ /* 0x000fc80000000000 */
[----:B------:R0:W-:Y:S04]  /*14060*/  STL.64 [R1+0x2a0], R4 ;  /* 0x0002a00401007387 */ /* 0x0001e80000100a00 */
[----:B------:R1:W-:Y:S04]  /*14070*/  STL.64 [R1+0x2a8], R6 ;  /* 0x0002a80601007387 */ /* 0x0003e80000100a00 */
[----:B------:R-:W2:Y:S04]  /*14080*/  LDL.LU R24, [R1+0x4f0] ;  /* 0x0004f00001187983 */ /* 0x000ea80000300800 */
[----:B------:R-:W2:Y:S04]  /*14090*/  LDL.LU R25, [R1+0x4f4] ;  /* 0x0004f40001197983 */ /* 0x000ea80000300800 */
[----:B------:R-:W3:Y:S04]  /*140a0*/  LDL.LU R26, [R1+0x4f8] ;  /* 0x0004f800011a7983 */ /* 0x000ee80000300800 */
[----:B------:R-:W3:Y:S04]  /*140b0*/  LDL.LU R27, [R1+0x4fc] ;  /* 0x0004fc00011b7983 */ /* 0x000ee80000300800 */
[----:B0-----:R-:W4:Y:S04]  /*140c0*/  LDL.LU R4, [R1+0x540] ;  /* 0x0005400001047983 */ /* 0x001f280000300800 */
[----:B------:R-:W4:Y:S04]  /*140d0*/  LDL.LU R5, [R1+0x544] ;  /* 0x0005440001057983 */ /* 0x000f280000300800 */
[----:B-1----:R-:W2:Y:S04]  /*140e0*/  LDL.LU R6, [R1+0x548] ;  /* 0x0005480001067983 */ /* 0x002ea80000300800 */
[----:B------:R-:W2:Y:S04]  /*140f0*/  LDL.LU R7, [R1+0x54c] ;  /* 0x00054c0001077983 */ /* 0x000ea80000300800 */
[----:B--2---:R-:W-:Y:S04]  /*14100*/  STL.64 [R1+0x1070], R6 ;  /* 0x0010700601007387 */ /* 0x004fe80000100a00 */
[----:B----4-:R0:W-:Y:S04]  /*14110*/  STL.64 [R1+0x1068], R4 ;  /* 0x0010680401007387 */ /* 0x0101e80000100a00 */
[----:B0-----:R-:W2:Y:S04]  /*14120*/  LDL.LU R4, [R1+0x550] ;  /* 0x0005500001047983 */ /* 0x001ea80000300800 */
[----:B------:R-:W2:Y:S04]  /*14130*/  LDL.LU R5, [R1+0x554] ;  /* 0x0005540001057983 */ /* 0x000ea80000300800 */
[----:B------:R-:W4:Y:S04]  /*14140*/  LDL.LU R6, [R1+0x558] ;  /* 0x0005580001067983 */ /* 0x000f280000300800 */
[----:B------:R-:W4:Y:S01]  /*14150*/  LDL.LU R7, [R1+0x55c] ;  /* 0x00055c0001077983 */ /* 0x000f220000300800 */
[----:B------:R-:W-:-:S02]  /*14160*/  IMAD R22, R22, 0x100, R17 ;  /* 0x0000010016167824 */ /* 0x000fc400078e0211 */
[----:B------:R-:W-:Y:S01]  /*14170*/  IMAD R23, R23, 0x100, R18 ;  /* 0x0000010017177824 */ /* 0x000fe200078e0212 */
        /* <DEDUP_REMOVED lines=17> */
[----:B--2---:R0:W-:Y:S04]  /*14290*/  STL [R1+0x1030], R2 ;  /* 0x0010300201007387 */ /* 0x0041e80000100800 */
[----:B0-----:R-:W2:Y:S04]  /*142a0*/  LDL.LU R2, [R1+0x890] ;  /* 0x0008900001027983 */ /* 0x001ea80000300800 */
        /* <DEDUP_REMOVED lines=34> */
[----:B------:R-:W2:Y:S04]  /*144d0*/  LDL.LU R23, [R1+0x894] ;  /* 0x0008940001177983 */ /* 0x000ea80000300800 */
[----:B------:R-:W-:Y:S04]  /*144e0*/  STL.64 [R1+0x310], R16 ;  /* 0x0003101001007387 */ /* 0x000fe80000100a00 */
[----:B------:R0:W-:Y:S04]  /*144f0*/  STL.64 [R1+0x318], R18 ;  /* 0x0003181201007387 */ /* 0x0001e80000100a00 */
[----:B0-----:R-:W4:Y:S04]  /*14500*/  LDL.LU.64 R18, [R1+0x10a0] ;  /* 0x0010a00001127983 */ /* 0x001f280000300a00 */
[----:B------:R-:W2:Y:S01]  /*14510*/  LDL.LU.64 R16, [R1+0x1098] ;  /* 0x0010980001107983 */ /* 0x000ea20000300a00 */
[C---:B----4-:R-:W-:Y:S08]  /*14520*/  HMMA.16816.F32 R4, R12.reuse, R18, R4 ;  /* 0x000000120c04723c */ /* 0x050ff00000001804 */
[C---:B--2---:R-:W-:Y:S11]  /*14530*/  HMMA.16816.F32 R8, R12.reuse, R16, R8 ;  /* 0x000000100c08723c */ /* 0x044ff60000001808 */
[----:B------:R-:W-:Y:S04]  /*14540*/  STL.64 [R1+0x300], R4 ;  /* 0x0003000401007387 */ /* 0x000fe80000100a00 */
[----:B------:R0:W-:Y:S04]  /*14550*/  STL.64 [R1+0x308], R6 ;  /* 0x0003080601007387 */ /* 0x0001e80000100a00 */
[----:B0-----:R-:W2:Y:S04]  /*14560*/  LDL.LU.64 R6, [R1+0x1090] ;  /* 0x0010900001067983 */ /* 0x001ea80000300a00 */
[----:B------:R-:W2:Y:S04]  /*14570*/  LDL.LU.64 R4, [R1+0x1088] ;  /* 0x0010880001047983 */ /* 0x000ea80000300a00 */
        /* <DEDUP_REMOVED lines=21> */
[----:B------:R-:W4:Y:S01]  /*146d0*/  LDL.LU.64 R24, [R1+0x1048] ;  /* 0x0010480001187983 */ /* 0x000f220000300a00 */
[----:B---3--:R-:W-:Y:S01]  /*146e0*/  IMAD R22, R22, 0x100, R2 ;  /* 0x0000010016167824 */ /* 0x008fe200078e0202 */
        /* <DEDUP_REMOVED lines=11> */
[----:B------:R-:W3:Y:S04]  /*147a0*/  LDL.LU R7, [R1+0x26c] ;  /* 0x00026c0001077983 */ /* 0x000ee80000300800 */
[----:B------:R-:W4:Y:S01]  /*147b0*/  LDL.LU R2, [R1+0x1030] ;  /* 0x0010300001027983 */ /* 0x000f220000300800 */
[----:B------:R-:W-:-:S02]  /*147c0*/  IMAD R28, R28, 0x100, R3 ;  /* 0x000001001c1c7824 */ /* 0x000fc400078e0203 */
[----:B----4-:R-:W-:Y:S02]  /*147d0*/  IMAD R23, R23, 0x100, R2 ;  /* 0x0000010017177824 */ /* 0x010fe400078e0202 */
[----:B------:R-:W2:Y:S04]  /*147e0*/  LDL.LU R2, [R1+0x102c] ;  /* 0x00102c0001027983 */ /* 0x000ea80000300800 */
[----:B------:R-:W2:Y:S01]  /*147f0*/  LDL.LU R3, [R1+0x1028] ;  /* 0x0010280001037983 */ /* 0x000ea20000300800 */
[----:B------:R-:W-:Y:S01]  /*14800*/  IMAD R0, R0, 0x100, R29 ;  /* 0x0000010000007824 */ /* 0x000fe200078e021d */
[----:B--2---:R-:W-:Y:S02]  /*14810*/  HMMA.16816.F32 R12, R12, R2, R24 ;  /* 0x000000020c0c723c */ /* 0x004fe40000001818 */
[----:B------:R-:W2:Y:S04]  /*14820*/  LDL.LU.64 R26, [R1+0x1020] ;  /* 0x00102000011a7983 */ /* 0x000ea80000300a00 */
[----:B------:R-:W2:Y:S04]  /*14830*/  LDL.LU.64 R24, [R1+0x1018] ;  /* 0x0010180001187983 */ /* 0x000ea80000300a00 */
[----:B------:R-:W-:Y:S04]  /*14840*/  STL [R1+0xfcc], R2 ;  /* 0x000fcc0201007387 */ /* 0x000fe80000100800 */
[----:B------:R-:W-:Y:S05]  /*14850*/  STL [R1+0xfc8], R3 ;  /* 0x000fc80301007387 */ /* 0x000fea0000100800 */
[----:B------:R0:W-:Y:S04]  /*14860*/  STL.64 [R1+0x210], R12 ;  /* 0x0002100c01007387 */ /* 0x0001e80000100a00 */
[----:B------:R1:W-:Y:S01]  /*14870*/  STL.64 [R1+0x218], R14 ;  /* 0x0002180e01007387 */ /* 0x0003e20000100a00 */
[----:B0-----:R-:W-:-:S02]  /*14880*/  F2FP.F16.E4M3.UNPACK_B R12, R22 ;  /* 0x00000016ff0c723e */ /* 0x001fc400020006ff */
[----:B------:R-:W-:Y:S02]  /*14890*/  F2FP.F16.E4M3.UNPACK_B R13, R23 ;  /* 0x00000017ff0d723e */ /* 0x000fe400020006ff */
[----:B-1----:R-:W-:Y:S02]  /*148a0*/  F2FP.F16.E4M3.UNPACK_B R14, R28 ;  /* 0x0000001cff0e723e */ /* 0x002fe400020006ff */
[----:B------:R-:W-:-:S07]  /*148b0*/  F2FP.F16.E4M3.UNPACK_B R15, R0 ;  /* 0x00000000ff0f723e */ /* 0x000fce00020006ff */
[----:B--2---:R-:W-:-:S15]  /*148c0*/  HMMA.16816.F32 R24, R12, R20, R24 ;  /* 0x000000140c18723c */ /* 0x004fde0000001818 */
[----:B------:R-:W-:-:S04]  /*148d0*/  NOP ;  /* 0x0000000000007918 */ /* 0x000fc80000000000 */
[----:B------:R-:W-:Y:S04]  /*148e0*/  STL.64 [R1+0x290], R24 ;  /* 0x0002901801007387 */ /* 0x000fe80000100a00 */
[----:B------:R0:W-:Y:S04]  /*148f0*/  STL.64 [R1+0x298], R26 ;  /* 0x0002981a01007387 */ /* 0x0001e80000100a00 */
[----:B0-----:R-:W2:Y:S04]  /*14900*/  LDL.LU.64 R26, [R1+0x1010] ;  /* 0x00101000011a7983 */ /* 0x001ea80000300a00 */
[----:B------:R-:W2:Y:S04]  /*14910*/  LDL.LU.64 R24, [R1+0x1008] ;  /* 0x0010080001187983 */ /* 0x000ea80000300a00 */
[----:B------:R0:W-:Y:S04]  /*14920*/  STL [R1+0xfd4], R20 ;  /* 0x000fd41401007387 */ /* 0x0001e80000100800 */
[----:B------:R1:W-:Y:S04]  /*14930*/  STL [R1+0xfd0], R21 ;  /* 0x000fd01501007387 */ /* 0x0003e80000100800 */
[----:B0-----:R-:W4:Y:S04]  /*14940*/  LDL.LU R20, [R1+0x500] ;  /* 0x0005000001147983 */ /* 0x001f280000300800 */
[----:B-1----:R-:W4:Y:S04]  /*14950*/  LDL.LU R21, [R1+0x504] ;  /* 0x0005040001157983 */ /* 0x002f280000300800 */
[----:B------:R-:W4:Y:S04]  /*14960*/  LDL.LU R22, [R1+0x508] ;  /* 0x0005080001167983 */ /* 0x000f280000300800 */
[----:B------:R-:W4:Y:S02]  /*14970*/  LDL.LU R23, [R1+0x50c] ;  /* 0x00050c0001177983 */ /* 0x000f240000300800 */
[----:B----4-:R-:W-:-:S15]  /*14980*/  HMMA.16816.F32 R20, R12, R18, R20 ;  /* 0x000000120c14723c */ /* 0x010fde0000001814 */
[----:B------:R-:W-:-:S04]  /*14990*/  NOP ;  /* 0x0000000000007918 */ /* 0x000fc80000000000 */
[----:B------:R-:W-:Y:S04]  /*149a0*/  STL.64 [R1+0x280], R20 ;  /* 0x0002801401007387 */ /* 0x000fe80000100a00 */
[----:B------:R2:W-:Y:S02]  /*149b0*/  STL.64 [R1+0x288], R22 ;  /* 0x0002881601007387 */ /* 0x0005e40000100a00 */
[----:B--2---:R-:W-:Y:S02]  /*149c0*/  HMMA.16816.F32 R20, R12, R16, R24 ;  /* 0x000000100c14723c */ /* 0x004fe40000001818 */
[----:B------:R-:W-:Y:S04]  /*149d0*/  STL.64 [R1+0xfa8], R18 ;  /* 0x000fa81201007387 */ /* 0x000fe80000100a00 */
[----:B------:R-:W-:-:S13]  /*149e0*/  STL.64 [R1+0xfa0], R16 ;  /* 0x000fa01001007387 */ /* 0x000fda0000100a00 */
[----:B------:R-:W-:Y:S04]  /*149f0*/  STL.64 [R1+0x270], R20 ;  /* 0x0002701401007387 */ /* 0x000fe80000100a00 */
[----:B------:R-:W-:Y:S04]  /*14a00*/  STL.64 [R1+0x278], R22 ;  /* 0x0002781601007387 */ /* 0x000fe80000100a00 */
[----:B------:R-:W2:Y:S04]  /*14a10*/  LDL.LU R28, [R1+0x8dc] ;  /* 0x0008dc00011c7983 */ /* 0x000ea80000300800 */
[----:B--2---:R-:W-:Y:S04]  /*14a20*/  STL [R1+0xfb0], R28 ;  /* 0x000fb01c01007387 */ /* 0x004fe80000100800 */
[----:B------:R-:W2:Y:S01]  /*14a30*/  LDL.LU R29, [R1+0x8e8] ;  /* 0x0008e800011d7983 */ /* 0x000ea20000300800 */
[C---:B---3--:R-:W-:Y:S03]  /*14a40*/  HMMA.16816.F32 R4, R12.reuse, R10, R4 ;  /* 0x0000000a0c04723c */ /* 0x048fe60000001804 */
[----:B--2---:R-:W-:Y:S04]  /*14a50*/  STL [R1+0xfb4], R29 ;  /* 0x000fb41d01007387 */ /* 0x004fe80000100800 */
[----:B------:R-:W2:Y:S04]  /*14a60*/  LDL.LU R0, [R1+0x8e4] ;  /* 0x0008e40001007983 */ /* 0x000ea80000300800 */
[----:B------:R-:W3:Y:S04]  /*14a70*/  LDL.LU R24, [R1] ;  /* 0x0000000001187983 */ /* 0x000ee80000300800 */
[----:B------:R-:W3:Y:S04]  /*14a80*/  LDL.LU R25, [R1+0x4] ;  /* 0x0000040001197983 */ /* 0x000ee80000300800 */
[----:B------:R-:W4:Y:S04]  /*14a90*/  LDL.LU R26, [R1+0x8] ;  /* 0x00000800011a7983 */ /* 0x000f280000300800 */
[----:B------:R-:W4:Y:S04]  /*14aa0*/  LDL.LU R27, [R1+0xc] ;  /* 0x00000c00011b7983 */ /* 0x000f280000300800 */
[----:B----4-:R-:W-:Y:S04]  /*14ab0*/  STL.64 [R1+0xf58], R26 ;  /* 0x000f581a01007387 */ /* 0x010fe80000100a00 */
[----:B---3--:R0:W-:Y:S04]  /*14ac0*/  STL.64 [R1+0xf50], R24 ;  /* 0x000f501801007387 */ /* 0x0081e80000100a00 */
[----:B0-----:R-:W3:Y:S04]  /*14ad0*/  LDL.LU R24, [R1+0x4c0] ;  /* 0x0004c00001187983 */ /* 0x001ee80000300800 */
[----:B------:R-:W-:Y:S04]  /*14ae0*/  STL.64 [R1+0x260], R4 ;  /* 0x0002600401007387 */ /* 0x000fe80000100a00 */
[----:B------:R-:W-:Y:S04]  /*14af0*/  STL.64 [R1+0x268], R6 ;  /* 0x0002680601007387 */ /* 0x000fe80000100a00 */
[----:B------:R-:W3:Y:S04]  /*14b00*/  LDL.LU R25, [R1+0x4c4] ;  /* 0x0004c40001197983 */ /* 0x000ee80000300800 */
[----:B------:R-:W4:Y:S04]  /*14b10*/  LDL.LU R26, [R1+0x4c8] ;  /* 0x0004c800011a7983 */ /* 0x000f280000300800 */
[----:B------:R-:W4:Y:S04]  /*14b20*/  LDL.LU R27, [R1+0x4cc] ;  /* 0x0004cc00011b7983 */ /* 0x000f280000300800 */
[----:B----4-:R-:W-:Y:S04]  /*14b30*/  STL.64 [R1+0xf68], R26 ;  /* 0x000f681a01007387 */ /* 0x010fe80000100a00 */
[----:B---3--:R0:W-:Y:S04]  /*14b40*/  STL.64 [R1+0xf60], R24 ;  /* 0x000f601801007387 */ /* 0x0081e80000100a00 */
[----:B0-----:R-:W3:Y:S04]  /*14b50*/  LDL.LU R24, [R1+0x1c0] ;  /* 0x0001c00001187983 */ /* 0x001ee80000300800 */
        /* <DEDUP_REMOVED lines=17> */
[----:B------:R-:W3:Y:S04]  /*14c70*/  LDL.LU R4, [R1+0x250] ;  /* 0x0002500001047983 */ /* 0x000ee80000300800 */
[----:B------:R-:W3:Y:S04]  /*14c80*/  LDL.LU R5, [R1+0x254] ;  /* 0x0002540001057983 */ /* 0x000ee80000300800 */
[----:B------:R-:W3:Y:S04]  /*14c90*/  LDL.LU R6, [R1+0x258] ;  /* 0x0002580001067983 */ /* 0x000ee80000300800 */
[----:B------:R-:W3:Y:S04]  /*14ca0*/  LDL.LU R7, [R1+0x25c] ;  /* 0x00025c0001077983 */ /* 0x000ee80000300800 */
        /* <DEDUP_REMOVED lines=16> */
[----:B----4-:R-:W-:Y:S04]  /*14db0*/  STL.64 [R1+0xf78], R26 ;  /* 0x000f781a01007387 */ /* 0x010fe80000100a00 */
[----:B---3--:R0:W-:Y:S04]  /*14dc0*/  STL.64 [R1+0xf70], R24 ;  /* 0x000f701801007387 */ /* 0x0081e80000100a00 */
[----:B0-----:R-:W3:Y:S04]  /*14dd0*/  LDL.LU R24, [R1+0x4d0] ;  /* 0x0004d00001187983 */ /* 0x001ee80000300800 */
[----:B------:R-:W3:Y:S04]  /*14de0*/  LDL.LU R25, [R1+0x4d4] ;  /* 0x0004d40001197983 */ /* 0x000ee80000300800 */
[----:B------:R-:W4:Y:S04]  /*14df0*/  LDL.LU R26, [R1+0x4d8] ;  /* 0x0004d800011a7983 */ /* 0x000f280000300800 */
[----:B------:R-:W4:Y:S01]  /*14e00*/  LDL.LU R27, [R1+0x4dc] ;  /* 0x0004dc00011b7983 */ /* 0x000f220000300800 */
[C---:B------:R-:W-:Y:S03]  /*14e10*/  HMMA.16816.F32 R4, R12.reuse, R8, R4 ;  /* 0x000000080c04723c */ /* 0x040fe60000001804 */
[----:B----4-:R-:W-:Y:S04]  /*14e20*/  STL.64 [R1+0xf88], R26 ;  /* 0x000f881a01007387 */ /* 0x010fe80000100a00 */
[----:B---3--:R0:W-:Y:S04]  /*14e30*/  STL.64 [R1+0xf80], R24 ;  /* 0x000f801801007387 */ /* 0x0081e80000100a00 */
[----:B0-----:R-:W3:Y:S04]  /*14e40*/  LDL.LU R24, [R1+0x1e0] ;  /* 0x0001e00001187983 */ /* 0x001ee80000300800 */
[----:B------:R-:W3:Y:S04]  /*14e50*/  LDL.LU R25, [R1+0x1e4] ;  /* 0x0001e40001197983 */ /* 0x000ee80000300800 */
[----:B------:R-:W4:Y:S04]  /*14e60*/  LDL.LU R26, [R1+0x1e8] ;  /* 0x0001e800011a7983 */ /* 0x000f280000300800 */
[----:B------:R-:W4:Y:S04]  /*14e70*/  LDL.LU R27, [R1+0x1ec] ;  /* 0x0001ec00011b7983 */ /* 0x000f280000300800 */
[----:B----4-:R-:W-:Y:S04]  /*14e80*/  STL.64 [R1+0xf98], R26 ;  /* 0x000f981a01007387 */ /* 0x010fe80000100a00 */
[----:B---3--:R0:W-:Y:S04]  /*14e90*/  STL.64 [R1+0xf90], R24 ;  /* 0x000f901801007387 */ /* 0x0081e80000100a00 */
[----:B0-----:R-:W3:Y:S04]  /*14ea0*/  LDL.LU R24, [R1+0x1f0] ;  /* 0x0001f00001187983 */ /* 0x001ee80000300800 */
[----:B------:R-:W3:Y:S04]  /*14eb0*/  LDL.LU R25, [R1+0x1f4] ;  /* 0x0001f40001197983 */ /* 0x000ee80000300800 */
[----:B------:R-:W3:Y:S04]  /*14ec0*/  LDL.LU R26, [R1+0x1f8] ;  /* 0x0001f800011a7983 */ /* 0x000ee80000300800 */
[----:B------:R-:W3:Y:S04]  /*14ed0*/  LDL.LU R27, [R1+0x1fc] ;  /* 0x0001fc00011b7983 */ /* 0x000ee80000300800 */
        /* <DEDUP_REMOVED lines=15> */
[----:B------:R-:W2:Y:S01]  /*14fd0*/  LDL.LU.64 R20, [R1+0xfd8] ;  /* 0x000fd80001147983 */ /* 0x000ea20000300a00 */
[----:B------:R-:W-:-:S02]  /*14fe0*/  IMAD R29, R29, 0x100, R2 ;  /* 0x000001001d1d7824 */ /* 0x000fc400078e0202 */
[----:B------:R-:W-:Y:S02]  /*14ff0*/  IMAD R28, R28, 0x100, R3 ;  /* 0x000001001c1c7824 */ /* 0x000fe400078e0203 */
[----:B--2---:R-:W-:Y:S02]  /*15000*/  IMAD R22, R22, 0x100, R20 ;  /* 0x0000010016167824 */ /* 0x004fe400078e0214 */
[----:B------:R-:W-:Y:S01]  /*15010*/  IMAD R23, R23, 0x100, R21 ;  /* 0x0000010017177824 */ /* 0x000fe200078e0215 */
[----:B------:R-:W2:Y:S04]  /*15020*/  LDL.LU R20, [R1+0xfd4] ;  /* 0x000fd40001147983 */ /* 0x000ea80000300800 */
[----:B------:R-:W2:Y:S04]  /*15030*/  LDL.LU R21, [R1+0xfd0] ;  /* 0x000fd00001157983 */ /* 0x000ea80000300800 */
[----:B------:R-:W4:Y:S04]  /*15040*/  LDL.LU R2, [R1+0xfcc] ;  /* 0x000fcc0001027983 */ /* 0x000f280000300800 */
[----:B------:R-:W4:Y:S02]  /*15050*/  LDL.LU R3, [R1+0xfc8] ;  /* 0x000fc80001037983 */ /* 0x000f240000300800 */
[----:B----4-:R-:W-:Y:S02]  /*15060*/  HMMA.16816.F32 R12, R12, R2, R16 ;  /* 0x000000020c0c723c */ /* 0x010fe40000001810 */
[----:B------:R-:W2:Y:S04]  /*15070*/  LDL.LU.64 R18, [R1+0xfc0] ;  /* 0x000fc00001127983 */ /* 0x000ea80000300a00 */
[----:B------:R-:W2:-:S13]  /*15080*/  LDL.LU.64 R16, [R1+0xfb8] ;  /* 0x000fb80001107983 */ /* 0x000e9a0000300a00 */
[----:B------:R0:W-:Y:S04]  /*15090*/  STL.64 [R1+0x190], R12 ;  /* 0x0001900c01007387 */ /* 0x0001e80000100a00 */
[----:B------:R1:W-:Y:S01]  /*150a0*/  STL.64 [R1+0x198], R14 ;  /* 0x0001980e01007387 */ /* 0x0003e20000100a00 */
[----:B0-----:R-:W-:Y:S02]  /*150b0*/  F2FP.F16.E4M3.UNPACK_B R12, R22 ;  /* 0x00000016ff0c723e */ /* 0x001fe400020006ff */
[----:B------:R-:W-:Y:S02]  /*150c0*/  F2FP.F16.E4M3.UNPACK_B R13, R23 ;  /* 0x00000017ff0d723e */ /* 0x000fe400020006ff */
[----:B-1----:R-:W-:Y:S02]  /*150d0*/  F2FP.F16.E4M3.UNPACK_B R14, R29 ;  /* 0x0000001dff0e723e */ /* 0x002fe400020006ff */
[----:B------:R-:W-:Y:S01]  /*150e0*/  F2FP.F16.E4M3.UNPACK_B R15, R28 ;  /* 0x0000001cff0f723e */ /* 0x000fe200020006ff */
[----:B------:R-:W4:Y:S04]  /*150f0*/  LDL.LU R22, [R1+0x8cc] ;  /* 0x0008cc0001167983 */ /* 0x000f280000300800 */
[----:B------:R-:W3:Y:S04]  /*15100*/  LDL.LU R23, [R1+0x8d4] ;  /* 0x0008d40001177983 */ /* 0x000ee80000300800 */
[----:B------:R-:W3:Y:S04]  /*15110*/  LDL.LU R29, [R1+0xfb4] ;  /* 0x000fb400011d7983 */ /* 0x000ee80000300800 */
[----:B------:R-:W3:Y:S01]  /*15120*/  LDL.LU R28, [R1+0xfb0] ;  /* 0x000fb000011c7983 */ /* 0x000ee20000300800 */
[----:B--2---:R-:W-:-:S15]  /*15130*/  HMMA.16816.F32 R16, R12, R20, R16 ;  /* 0x000000140c10723c */ /* 0x004fde0000001810 */
[----:B------:R-:W-:-:S04]  /*15140*/  NOP ;  /* 0x0000000000007918 */ /* 0x000fc80000000000 */
[----:B------:R-:W-:Y:S04]  /*15150*/  STL.64 [R1+0x200], R16 ;  /* 0x0002001001007387 */ /* 0x000fe80000100a00 */
[----:B------:R0:W-:Y:S04]  /*15160*/  STL.64 [R1+0x208], R18 ;  /* 0x0002081201007387 */ /* 0x0001e80000100a00 */
[----:B0-----:R-:W3:Y:S04]  /*15170*/  LDL.LU.64 R18, [R1+0xfa8] ;  /* 0x000fa80001127983 */ /* 0x001ee80000300a00 */
[----:B------:R-:W2:Y:S01]  /*15180*/  LDL.LU.64 R16, [R1+0xfa0] ;  /* 0x000fa00001107983 */ /* 0x000ea20000300a00 */
        /* <DEDUP_REMOVED lines=16> */
[----:B0-----:R-:W4:Y:S01]  /*15290*/  LDL.LU R17, [R1+0x8d0] ;  /* 0x0008d00001117983 */ /* 0x001f220000300800 */
        /* <DEDUP_REMOVED lines=28> */
[----:B------:R2:W-:Y:S04]  /*15460*/  STL.64 [R1+0x1a8], R10 ;  /* 0x0001a80a01007387 */ /* 0x0005e80000100a00 */
[----:B0-----:R-:W3:Y:S01]  /*15470*/  LDL.LU R4, [R1+0x140] ;  /* 0x0001400001047983 */ /* 0x001ee20000300800 */
[----:B--2---:R-:W-:-:S15]  /*15480*/  HMMA.16816.F32 R8, R12, R2, R24 ;  /* 0x000000020c08723c */ /* 0x004fde0000001818 */
[----:B------:R-:W-:-:S04]  /*15490*/  NOP ;  /* 0x0000000000007918 */ /* 0x000fc80000000000 */
[----:B------:R0:W-:Y:S04]  /*154a0*/  STL.64 [R1+0x110], R8 ;  /* 0x0001100801007387 */ /* 0x0001e80000100a00 */
[----:B------:R1:W-:Y:S04]  /*154b0*/  STL.64 [R1+0x118], R10 ;  /* 0x0001180a01007387 */ /* 0x0003e80000100a00 */
[----:B------:R-:W3:Y:S04]  /*154c0*/  LDL.LU R5, [R1+0x144] ;  /* 0x0001440001057983 */ /* 0x000ee80000300800 */
[----:B------:R-:W2:Y:S04]  /*154d0*/  LDL.LU R6, [R1+0x148] ;  /* 0x0001480001067983 */ /* 0x000ea80000300800 */
[----:B------:R-:W2:Y:S04]  /*154e0*/  LDL.LU R7, [R1+0x14c] ;  /* 0x00014c0001077983 */ /* 0x000ea80000300800 */
[----:B0-----:R-:W2:Y:S04]  /*154f0*/  LDL.LU R8, [R1+0x160] ;  /* 0x0001600001087983 */ /* 0x001ea80000300800 */
[----:B------:R-:W2:Y:S04]  /*15500*/  LDL.LU R9, [R1+0x164] ;  /* 0x0001640001097983 */ /* 0x000ea80000300800 */
[----:B-1----:R-:W2:Y:S04]  /*15510*/  LDL.LU R10, [R1+0x168] ;  /* 0x00016800010a7983 */ /* 0x002ea80000300800 */
[----:B------:R-:W2:Y:S01]  /*15520*/  LDL.LU R11, [R1+0x16c] ;  /* 0x00016c00010b7983 */ /* 0x000ea20000300800 */
[----:B----4-:R-:W-:-:S02]  /*15530*/  IMAD R22, R22, 0x100, R17 ;  /* 0x0000010016167824 */ /* 0x010fc400078e0211 */
[----:B------:R-:W-:Y:S02]  /*15540*/  IMAD R23, R23, 0x100, R18 ;  /* 0x0000010017177824 */ /* 0x000fe400078e0212 */
[----:B------:R-:W-:Y:S02]  /*15550*/  IMAD R28, R28, 0x100, R19 ;  /* 0x000001001c1c7824 */ /* 0x000fe400078e0213 */
[----:B------:R-:W-:Y:S01]  /*15560*/  IMAD R0, R0, 0x100, R29 ;  /* 0x0000010000007824 */ /* 0x000fe200078e021d */
[----:B--2---:R-:W-:Y:S04]  /*15570*/  STL.64 [R1+0xf30], R10 ;  /* 0x000f300a01007387 */ /* 0x004fe80000100a00 */
[----:B------:R0:W-:Y:S04]  /*15580*/  STL.64 [R1+0xf28], R8 ;  /* 0x000f280801007387 */ /* 0x0001e80000100a00 */
[----:B0-----:R-:W2:Y:S04]  /*15590*/  LDL.LU R8, [R1+0x170] ;  /* 0x0001700001087983 */ /* 0x001ea80000300800 */
[----:B------:R-:W2:Y:S04]  /*155a0*/  LDL.LU R9, [R1+0x174] ;  /* 0x0001740001097983 */ /* 0x000ea80000300800 */
[----:B------:R-:W2:Y:S04]  /*155b0*/  LDL.LU R10, [R1+0x178] ;  /* 0x00017800010a7983 */ /* 0x000ea80000300800 */
[----:B------:R-:W2:Y:S04]  /*155c0*/  LDL.LU R11, [R1+0x17c] ;  /* 0x00017c00010b7983 */ /* 0x000ea80000300800 */
[----:B------:R-:W4:Y:S04]  /*155d0*/  LDL.LU R16, [R1+0x180] ;  /* 0x0001800001107983 */ /* 0x000f280000300800 */
[----:B------:R-:W4:Y:S04]  /*155e0*/  LDL.LU R17, [R1+0x184] ;  /* 0x0001840001117983 */ /* 0x000f280000300800 */
[----:B------:R-:W4:Y:S04]  /*155f0*/  LDL.LU R18, [R1+0x188] ;  /* 0x0001880001127983 */ /* 0x000f280000300800 */
[----:B------:R-:W4:Y:S04]  /*15600*/  LDL.LU R19, [R1+0x18c] ;  /* 0x00018c0001137983 */ /* 0x000f280000300800 */
[----:B------:R-:W-:Y:S04]  /*15610*/  STL.64 [R1+0xf10], R6 ;  /* 0x000f100601007387 */ /* 0x000fe80000100a00 */
[----:B---3--:R0:W-:Y:S04]  /*15620*/  STL.64 [R1+0xf08], R4 ;  /* 0x000f080401007387 */ /* 0x0081e80000100a00 */
[----:B0-----:R-:W3:Y:S04]  /*15630*/  LDL.LU R4, [R1+0x150] ;  /* 0x0001500001047983 */ /* 0x001ee80000300800 */
[----:B------:R-:W3:Y:S04]  /*15640*/  LDL.LU R5, [R1+0x154] ;  /* 0x0001540001057983 */ /* 0x000ee80000300800 */
[----:B------:R-:W3:Y:S04]  /*15650*/  LDL.LU R6, [R1+0x158] ;  /* 0x0001580001067983 */ /* 0x000ee80000300800 */
[----:B------:R-:W3:Y:S04]  /*15660*/  LDL.LU R7, [R1+0x15c] ;  /* 0x00015c0001077983 */ /* 0x000ee80000300800 */
[----:B------:R-:W2:Y:S04]  /*15670*/  LDL.LU R24, [R1+0x8f0] ;  /* 0x0008f00001187983 */ /* 0x000ea80000300800 */
[----:B------:R-:W2:Y:S04]  /*15680*/  LDL.LU R25, [R1+0x8f8] ;  /* 0x0008f80001197983 */ /* 0x000ea80000300800 */
[----:B------:R-:W2:Y:S04]  /*15690*/  LDL.LU R26, [R1+0x900] ;  /* 0x00090000011a7983 */ /* 0x000ea80000300800 */
[----:B------:R-:W2:Y:S04]  /*156a0*/  LDL.LU R29, [R1+0x8fc] ;  /* 0x0008fc00011d7983 */ /* 0x000ea80000300800 */
[----:B------:R-:W2:Y:S01]  /*156b0*/  LDL.LU R27, [R1+0x908] ;  /* 0x00090800011b7983 */ /* 0x000ea20000300800 */
[----:B------:R-:W-:Y:S01]  /*156c0*/  IMAD.MOV.U32 R15, RZ, RZ, R0 ;  /* 0x000000ffff0f7224 */ /* 0x000fe200078e0000 */
[----:B------:R-:W-:-:S02]  /*156d0*/  F2FP.F16.E4M3.UNPACK_B R12, R22 ;  /* 0x00000016ff0c723e */ /* 0x000fc400020006ff */
[----:B------:R-:W-:Y:S02]  /*156e0*/  F2FP.F16.E4M3.UNPACK_B R13, R23 ;  /* 0x00000017ff0d723e */ /* 0x000fe400020006ff */
[----:B------:R-:W-:Y:S02]  /*156f0*/  F2FP.F16.E4M3.UNPACK_B R14, R28 ;  /* 0x0000001cff0e723e */ /* 0x000fe400020006ff */
[----:B------:R-:W-:Y:S01]  /*15700*/  F2FP.F16.E4M3.UNPACK_B R15, R15 ;  /* 0x0000000fff0f723e */ /* 0x000fe200020006ff */
[----:B--2---:R-:W-:Y:S04]  /*15710*/  STL.64 [R1+0xee0], R26 ;  /* 0x000ee01a01007387 */ /* 0x004fe80000100a00 */
[----:B------:R0:W-:Y:S04]  /*15720*/  STL.64 [R1+0xed8], R24 ;  /* 0x000ed81801007387 */ /* 0x0001e80000100a00 */
[----:B0-----:R-:W2:Y:S04]  /*15730*/  LDL.LU R24, [R1+0x120] ;  /* 0x0001200001187983 */ /* 0x001ea80000300800 */
[----:B------:R-:W2:Y:S04]  /*15740*/  LDL.LU R25, [R1+0x124] ;  /* 0x0001240001197983 */ /* 0x000ea80000300800 */
[----:B------:R-:W2:Y:S04]  /*15750*/  LDL.LU R26, [R1+0x128] ;  /* 0x00012800011a7983 */ /* 0x000ea80000300800 */
[----:B------:R-:W2:Y:S01]  /*15760*/  LDL.LU R27, [R1+0x12c] ;  /* 0x00012c00011b7983 */ /* 0x000ea20000300800 */
[C---:B----4-:R-:W-:Y:S03]  /*15770*/  HMMA.16816.F32 R16, R12.reuse, R20, R16 ;  /* 0x000000140c10723c */ /* 0x050fe60000001810 */
[----:B--2---:R-:W-:Y:S04]  /*15780*/  STL.64 [R1+0xef0], R26 ;  /* 0x000ef01a01007387 */ /* 0x004fe80000100a00 */
[----:B------:R0:W-:Y:S04]  /*15790*/  STL.64 [R1+0xee8], R24 ;  /* 0x000ee81801007387 */ /* 0x0001e80000100a00 */
        /* <DEDUP_REMOVED lines=23> */
[----:B------:R-:W3:Y:S04]  /*15910*/  LDL.LU.64 R8, [R1+0xf18] ;  /* 0x000f180001087983 */ /* 0x000ee80000300a00 */
        /* <DEDUP_REMOVED lines=24> */
[C---:B--2---:R-:W-:Y:S03]  /*15aa0*/  HMMA.16816.F32 R24, R12.reuse, R6, R24 ;  /* 0x000000060c18723c */ /* 0x044fe60000001818 */
[----:B---3--:R-:W-:Y:S04]  /*15ab0*/  STL.64 [R1+0xeb0], R10 ;  /* 0x000eb00a01007387 */ /* 0x008fe80000100a00 */
[----:B------:R0:W-:Y:S04]  /*15ac0*/  STL.64 [R1+0xea8], R8 ;  /* 0x000ea80801007387 */ /* 0x0001e80000100a00 */
        /* <DEDUP_REMOVED lines=13> */
[----:B------:R-:W2:Y:S02]  /*15ba0*/  LDL.LU.64 R24, [R1+0xed8] ;  /* 0x000ed80001187983 */ /* 0x000ea40000300a00 */
[----:B--2---:R-:W-:-:S02]  /*15bb0*/  IMAD R22, R22, 0x100, R24 ;  /* 0x0000010016167824 */ /* 0x004fc400078e0218 */
[----:B------:R-:W-:Y:S01]  /*15bc0*/  IMAD R23, R23, 0x100, R25 ;  /* 0x0000010017177824 */ /* 0x000fe200078e0219 */
[----:B------:R-:W2:Y:S04]  /*15bd0*/  LDL.LU R24, [R1+0xed4] ;  /* 0x000ed40001187983 */ /* 0x000ea80000300800 */
[----:B------:R-:W2:Y:S01]  /*15be0*/  LDL.LU R25, [R1+0xed0] ;  /* 0x000ed00001197983 */ /* 0x000ea20000300800 */
[----:B---3--:R-:W-:Y:S02]  /*15bf0*/  IMAD R29, R29, 0x100, R26 ;  /* 0x000001001d1d7824 */ /* 0x008fe400078e021a */
[----:B----4-:R-:W-:Y:S01]  /*15c00*/  IMAD R0, R0, 0x100, R27 ;  /* 0x0000010000007824 */ /* 0x010fe200078e021b */
[----:B------:R-:W2:Y:S04]  /*15c10*/  LDL.LU R26, [R1+0xecc] ;  /* 0x000ecc00011a7983 */ /* 0x000ea80000300800 */
[----:B------:R-:W2:Y:S02]  /*15c20*/  LDL.LU R27, [R1+0xec8] ;  /* 0x000ec800011b7983 */ /* 0x000ea40000300800 */
[----:B--2---:R-:W-:Y:S02]  /*15c30*/  HMMA.16816.F32 R12, R12, R2, R24 ;  /* 0x000000020c0c723c */ /* 0x004fe40000001818 */
[----:B------:R-:W2:-:S15]  /*15c40*/  LDL.LU R24, [R1+0x490] ;  /* 0x0004900001187983 */ /* 0x000e9e0000300800 */
[----:B------:R-:W-:Y:S02]  /*15c50*/  NOP ;  /* 0x0000000000007918 */ /* 0x000fe40000000000 */
[----:B------:R0:W-:Y:S04]  /*15c60*/  STL.64 [R1+0x90], R12 ;  /* 0x0000900c01007387 */ /* 0x0001e80000100a00 */
[----:B------:R1:W-:Y:S04]  /*15c70*/  STL.64 [R1+0x98], R14 ;  /* 0x0000980e01007387 */ /* 0x0003e80000100a00 */
[----:B------:R-:W2:Y:S04]  /*15c80*/  LDL.LU R25, [R1+0x494] ;  /* 0x0004940001197983 */ /* 0x000ea80000300800 */
[----:B------:R-:W2:Y:S04]  /*15c90*/  LDL.LU R26, [R1+0x498] ;  /* 0x00049800011a7983 */ /* 0x000ea80000300800 */
[----:B------:R-:W2:Y:S01]  /*15ca0*/  LDL.LU R27, [R1+0x49c] ;  /* 0x00049c00011b7983 */ /* 0x000ea20000300800 */
[----:B0-----:R-:W-:-:S02]  /*15cb0*/  F2FP.F16.E4M3.UNPACK_B R12, R22 ;  /* 0x00000016ff0c723e */ /* 0x001fc400020006ff */
[----:B------:R-:W-:Y:S02]  /*15cc0*/  F2FP.F16.E4M3.UNPACK_B R13, R23 ;  /* 0x00000017ff0d723e */ /* 0x000fe400020006ff */
[----:B-1----:R-:W-:Y:S02]  /*15cd0*/  F2FP.F16.E4M3.UNPACK_B R14, R29 ;  /* 0x0000001dff0e723e */ /* 0x002fe400020006ff */
[----:B------:R-:W-:-:S07]  /*15ce0*/  F2FP.F16.E4M3.UNPACK_B R15, R0 ;  /* 0x00000000ff0f723e */ /* 0x000fce00020006ff */
[----:B------:R-:W-:-:S15]  /*15cf0*/  HMMA.16816.F32 R16, R12, R20, R16 ;  /* 0x000000140c10723c */ /* 0x000fde0000001810 */
[----:B------:R-:W-:-:S04]  /*15d00*/  NOP ;  /* 0x0000000000007918 */ /* 0x000fc80000000000 */
        /* <DEDUP_REMOVED lines=15> */
[----:B------:R-:W2:Y:S04]  /*15e00*/  LDL.LU.64 R8, [R1+0xe98] ;  /* 0x000e980001087983 */ /* 0x000ea80000300a00 */
[----:B------:R-:W-:Y:S04]  /*15e10*/  STL.64 [R1+0xe58], R18 ;  /* 0x000e581201007387 */ /* 0x000fe80000100a00 */
[----:B------:R0:W-:Y:S04]  /*15e20*/  STL.64 [R1+0xe50], R16 ;  /* 0x000e501001007387 */ /* 0x0001e80000100a00 */
[----:B0-----:R-:W3:Y:S04]  /*15e30*/  LDL.LU R16, [R1+0x4a0] ;  /* 0x0004a00001107983 */ /* 0x001ee80000300800 */
[----:B------:R-:W3:Y:S04]  /*15e40*/  LDL.LU R17, [R1+0x4a4] ;  /* 0x0004a40001117983 */ /* 0x000ee80000300800 */
[----:B------:R-:W3:Y:S04]  /*15e50*/  LDL.LU R18, [R1+0x4a8] ;  /* 0x0004a80001127983 */ /* 0x000ee80000300800 */
[----:B------:R-:W3:Y:S02]  /*15e60*/  LDL.LU R19, [R1+0x4ac] ;  /* 0x0004ac0001137983 */ /* 0x000ee40000300800 */
[----:B---3--:R-:W-:-:S15]  /*15e70*/  HMMA.16816.F32 R16, R12, R10, R16 ;  /* 0x0000000a0c10723c */ /* 0x008fde0000001810 */
[----:B------:R-:W-:-:S04]  /*15e80*/  NOP ;  /* 0x0000000000007918 */ /* 0x000fc80000000000 */
[----:B------:R-:W-:Y:S04]  /*15e90*/  STL.64 [R1+0xd0], R16 ;  /* 0x0000d01001007387 */ /* 0x000fe80000100a00 */
[----:B------:R2:W-:Y:S04]  /*15ea0*/  STL.64 [R1+0xd8], R18 ;  /* 0x0000d81201007387 */ /* 0x0005e80000100a00 */
[----:B------:R-:W3:Y:S04]  /*15eb0*/  LDL.LU R29, [R1+0x910] ;  /* 0x00091000011d7983 */ /* 0x000ee80000300800 */
[----:B------:R-:W4:Y:S01]  /*15ec0*/  LDL.LU R22, [R1+0x90c] ;  /* 0x00090c0001167983 */ /* 0x000f220000300800 */
[----:B--2---:R-:W-:-:S15]  /*15ed0*/  HMMA.16816.F32 R16, R12, R8, R24 ;  /* 0x000000080c10723c */ /* 0x004fde0000001818 */
[----:B------:R-:W-:-:S04]  /*15ee0*/  NOP ;  /* 0x0000000000007918 */ /* 0x000fc80000000000 */
[----:B------:R-:W-:Y:S04]  /*15ef0*/  STL.64 [R1+0xc0], R16 ;  /* 0x0000c01001007387 */ /* 0x000fe80000100a00 */
[----:B------:R-:W-:Y:S04]  /*15f00*/  STL.64 [R1+0xc8], R18 ;  /* 0x0000c81201007387 */ /* 0x000fe80000100a00 */
[----:B------:R-:W2:Y:S04]  /*15f10*/  LDL.LU R0, [R1+0x918] ;  /* 0x0009180001007983 */ /* 0x000ea80000300800 */
[----:B------:R-:W4:Y:S04]  /*15f20*/  LDL.LU R23, [R1+0x914] ;  /* 0x0009140001177983 */ /* 0x000f280000300800 */
[----:B----4-:R-:W-:Y:S04]  /*15f30*/  STL.64 [R1+0xe80], R22 ;  /* 0x000e801601007387 */ /* 0x010fe80000100a00 */
[----:B------:R0:W-:Y:S04]  /*15f40*/  STL.64 [R1+0xe78], R20 ;  /* 0x000e781401007387 */ /* 0x0001e80000100a00 */
        /* <DEDUP_REMOVED lines=8> */
[----:B------:R-:W2:Y:S04]  /*15fd0*/  LDL.LU R22, [R1+0xb8] ;  /* 0x0000b80001167983 */ /* 0x000ea80000300800 */
[----:B------:R-:W2:Y:S04]  /*15fe0*/  LDL.LU R23, [R1+0xbc] ;  /* 0x0000bc0001177983 */ /* 0x000ea80000300800 */
        /* <DEDUP_REMOVED lines=19> */
[----:B------:R-:W2:Y:S01]  /*16120*/  LDL.LU R11, [R1+0x45c] ;  /* 0x00045c00010b7983 */ /* 0x000ea20000300800 */
[C---:B------:R-:W-:Y:S03]  /*16130*/  HMMA.16816.F32 R20, R12.reuse, R6, R20 ;  /* 0x000000060c14723c */ /* 0x040fe60000001814 */
        /* <DEDUP_REMOVED lines=14> */
[----:B0-----:R-:W3:Y:S04]  /*16220*/  LDL.LU.64 R22, [R1+0xe80] ;  /* 0x000e800001167983 */ /* 0x001ee80000300a00 */
[----:B------:R-:W2:Y:S04]  /*16230*/  LDL.LU.64 R20, [R1+0xe78] ;  /* 0x000e780001147983 */ /* 0x000ea80000300a00 */
[----:B------:R-:W-:Y:S04]  /*16240*/  STL.64 [R1+0xe28], R6 ;  /* 0x000e280601007387 */ /* 0x000fe80000100a00 */
[----:B------:R0:W-:Y:S01]  /*16250*/  STL.64 [R1+0xe20], R4 ;  /* 0x000e200401007387 */ /* 0x0001e20000100a00 */
[----:B------:R-:W-:Y:S03]  /*16260*/  HMMA.16816.F32 R12, R12, R2, R16 ;  /* 0x000000020c0c723c */ /* 0x000fe60000001810 */
[----:B0-----:R-:W2:Y:S04]  /*16270*/  LDL.LU R4, [R1+0x440] ;  /* 0x0004400001047983 */ /* 0x001ea80000300800 */
[----:B------:R-:W2:Y:S04]  /*16280*/  LDL.LU R5, [R1+0x444] ;  /* 0x0004440001057983 */ /* 0x000ea80000300800 */
[----:B------:R-:W2:Y:S04]  /*16290*/  LDL.LU R6, [R1+0x448] ;  /* 0x0004480001067983 */ /* 0x000ea80000300800 */
[----:B------:R-:W2:Y:S01]  /*162a0*/  LDL.LU R7, [R1+0x44c] ;  /* 0x00044c0001077983 */ /* 0x000ea20000300800 */
[----:B---3--:R-:W-:-:S02]  /*162b0*/  IMAD R22, R22, 0x100, R29 ;  /* 0x0000010016167824 */ /* 0x008fc400078e021d */
[----:B------:R-:W-:Y:S01]  /*162c0*/  IMAD R23, R23, 0x100, R0 ;  /* 0x0000010017177824 */ /* 0x000fe200078e0200 */
[----:B------:R-:W3:Y:S04]  /*162d0*/  LDL.LU R29, [R1+0xe74] ;  /* 0x000e7400011d7983 */ /* 0x000ee80000300800 */
[----:B------:R-:W2:Y:S04]  /*162e0*/  LDL.LU R0, [R1+0xe70] ;  /* 0x000e700001007983 */ /* 0x000ea80000300800 */
[----:B------:R-:W2:Y:S04]  /*162f0*/  LDL.LU.64 R18, [R1+0xe68] ;  /* 0x000e680001127983 */ /* 0x000ea80000300a00 */
[----:B------:R-:W2:Y:S01]  /*16300*/  LDL.LU.64 R16, [R1+0xe60] ;  /* 0x000e600001107983 */ /* 0x000ea20000300a00 */
[----:B----4-:R-:W-:-:S02]  /*16310*/  IMAD R24, R25, 0x100, R24 ;  /* 0x0000010019187824 */ /* 0x010fc400078e0218 */
[----:B------:R-:W-:Y:S01]  /*16320*/  IMAD R25, R27, 0x100, R26 ;  /* 0x000001001b197824 */ /* 0x000fe200078e021a */
[----:B------:R-:W-:Y:S04]  /*16330*/  STL [R1+0xe18], R3 ;  /* 0x000e180301007387 */ /* 0x000fe80000100800 */
[----:B------:R0:W-:Y:S04]  /*16340*/  STL.64 [R1+0x80], R12 ;  /* 0x0000800c01007387 */ /* 0x0001e80000100a00 */
[----:B------:R1:W-:Y:S01]  /*16350*/  STL.64 [R1+0x88], R14 ;  /* 0x0000880e01007387 */ /* 0x0003e20000100a00 */
[----:B0-----:R-:W-:-:S02]  /*16360*/  F2FP.F16.E4M3.UNPACK_B R12, R22 ;  /* 0x00000016ff0c723e */ /* 0x001fc400020006ff */
[----:B------:R-:W-:Y:S02]  /*16370*/  F2FP.F16.E4M3.UNPACK_B R13, R23 ;  /* 0x00000017ff0d723e */ /* 0x000fe400020006ff */
[----:B-1----:R-:W-:Y:S02]  /*16380*/  F2FP.F16.E4M3.UNPACK_B R14, R24 ;  /* 0x00000018ff0e723e */ /* 0x002fe400020006ff */
[----:B------:R-:W-:Y:S01]  /*16390*/  F2FP.F16.E4M3.UNPACK_B R15, R25 ;  /* 0x00000019ff0f723e */ /* 0x000fe200020006ff */
[----:B------:R-:W4:Y:S04]  /*163a0*/  LDL.LU R24, [R1+0x60] ;  /* 0x0000600001187983 */ /* 0x000f280000300800 */
[----:B------:R-:W4:Y:S04]  /*163b0*/  LDL.LU R25, [R1+0x64] ;  /* 0x0000640001197983 */ /* 0x000f280000300800 */
[----:B------:R-:W4:Y:S04]  /*163c0*/  LDL.LU R26, [R1+0x68] ;  /* 0x00006800011a7983 */ /* 0x000f280000300800 */
[----:B------:R-:W4:Y:S01]  /*163d0*/  LDL.LU R27, [R1+0x6c] ;  /* 0x00006c00011b7983 */ /* 0x000f220000300800 */
[----:B--2---:R-:W-:Y:S03]  /*163e0*/  HMMA.16816.F32 R20, R12, R20, R16 ;  /* 0x000000140c14723c */ /* 0x004fe60000001810 */
[----:B------:R-:W2:Y:S04]  /*163f0*/  LDL.LU.64 R18, [R1+0xe58] ;  /* 0x000e580001127983 */ /* 0x000ea80000300a00 */
[----:B------:R-:W3:-:S12]  /*16400*/  LDL.LU.64 R16, [R1+0xe50] ;  /* 0x000e500001107983 */ /* 0x000ed80000300a00 */
[----:B------:R0:W-:Y:S04]  /*16410*/  STL.64 [R1+0x50], R20 ;  /* 0x0000501401007387 */ /* 0x0001e80000100a00 */
[----:B------:R1:W-:Y:S04]  /*16420*/  STL.64 [R1+0x58], R22 ;  /* 0x0000581601007387 */ /* 0x0003e80000100a00 */
[----:B0-----:R-:W3:Y:S04]  /*16430*/  LDL.LU R20, [R1+0x410] ;  /* 0x0004100001147983 */ /* 0x001ee80000300800 */
[----:B------:R-:W3:Y:S04]  /*16440*/  LDL.LU R21, [R1+0x414] ;  /* 0x0004140001157983 */ /* 0x000ee80000300800 */
[----:B-1----:R-:W3:Y:S01]  /*16450*/  LDL.LU R22, [R1+0x418] ;  /* 0x0004180001167983 */ /* 0x002ee20000300800 */
[----:B--2---:R-:W-:-:S15]  /*16460*/  HMMA.16816.F32 R8, R12, R18, R8 ;  /* 0x000000120c08723c */ /* 0x004fde0000001808 */
[----:B------:R-:W-:-:S04]  /*16470*/  NOP ;  /* 0x0000000000007918 */ /* 0x000fc80000000000 */
[----:B------:R-:W-:Y:S04]  /*16480*/  STL.64 [R1+0x40], R8 ;  /* 0x0000400801007387 */ /* 0x000fe80000100a00 */
[----:B------:R0:W-:Y:S04]  /*16490*/  STL.64 [R1+0x48], R10 ;  /* 0x0000480a01007387 */ /* 0x0001e80000100a00 */
[----:B0-----:R-:W3:Y:S04]  /*164a0*/  LDL.LU.64 R10, [R1+0xe48] ;  /* 0x000e4800010a7983 */ /* 0x001ee80000300a00 */
[----:B------:R-:W3:Y:S02]  /*164b0*/  LDL.LU.64 R8, [R1+0xe40] ;  /* 0x000e400001087983 */ /* 0x000ee40000300a00 */
[----:B---3--:R-:W-:Y:S02]  /*164c0*/  HMMA.16816.F32 R16, R12, R16, R8 ;  /* 0x000000100c10723c */ /* 0x008fe40000001808 */
[----:B------:R-:W2:Y:S04]  /*164d0*/  LDL.LU.64 R10, [R1+0xe38] ;  /* 0x000e3800010a7983 */ /* 0x000ea80000300a00 */
[----:B------:R-:W4:Y:S01]  /*164e0*/  LDL.LU.64 R8, [R1+0xe30] ;  /* 0x000e300001087983 */ /* 0x000f220000300a00 */
[----:B------:R-:W-:-:S12]  /*164f0*/  IMAD.MOV.U32 R23, RZ, RZ, R0 ;  /* 0x000000ffff177224 */ /* 0x000fd800078e0000 */
[----:B------:R0:W-:Y:S04]  /*16500*/  STL.64 [R1+0x30], R16 ;  /* 0x0000301001007387 */ /* 0x0001e80000100a00 */
[----:B------:R1:W-:Y:S01]  /*16510*/  STL [R1+0x38], R18 ;  /* 0x0000381201007387 */ /* 0x0003e20000100800 */
[----:B------:R-:W-:-:S03]  /*16520*/  IMAD.MOV.U32 R0, RZ, RZ, R19 ;  /* 0x000000ffff007224 */ /* 0x000fc600078e0013 */
[----:B0-----:R-:W3:Y:S04]  /*16530*/  LDL.LU R16, [R1+0x330] ;  /* 0x0003300001107983 */ /* 0x001ee80000300800 */
[----:B------:R-:W3:Y:S04]  /*16540*/  LDL.LU R17, [R1+0x334] ;  /* 0x0003340001117983 */ /* 0x000ee80000300800 */
[----:B-1----:R-:W3:Y:S04]  /*16550*/  LDL.LU R18, [R1+0x338] ;  /* 0x0003380001127983 */ /* 0x002ee80000300800 */
[----:B------:R-:W3:Y:S04]  /*16560*/  LDL.LU R19, [R1+0x33c] ;  /* 0x00033c0001137983 */ /* 0x000ee80000300800 */
[----:B------:R-:W-:Y:S01]  /*16570*/  STL [R1+0xb88], R0 ;  /* 0x000b880001007387 */ /* 0x000fe20000100800 */
[----:B--2---:R-:W-:-:S15]  /*16580*/  HMMA.16816.F32 R4, R12, R10, R4 ;  /* 0x0000000a0c04723c */ /* 0x004fde0000001804 */
[----:B------:R-:W-:-:S04]  /*16590*/  NOP ;  /* 0x0000000000007918 */ /* 0x000fc80000000000 */
[----:B------:R-:W-:Y:S04]  /*165a0*/  STL.64 [R1+0x70], R4 ;  /* 0x0000700401007387 */ /* 0x000fe80000100a00 */
[----:B------:R0:W-:Y:S04]  /*165b0*/  STL.64 [R1+0x78], R6 ;  /* 0x0000780601007387 */ /* 0x0001e80000100a00 */
[----:B0-----:R-:W2:Y:S04]  /*165c0*/  LDL.LU.64 R6, [R1+0xe28] ;  /* 0x000e280001067983 */ /* 0x001ea80000300a00 */
[----:B------:R-:W3:Y:S01]  /*165d0*/  LDL.LU.64 R4, [R1+0xe20] ;  /* 0x000e200001047983 */ /* 0x000ee20000300a00 */
[----:B----4-:R-:W-:-:S15]  /*165e0*/  HMMA.16816.F32 R24, R12, R8, R24 ;  /* 0x000000080c18723c */ /* 0x010fde0000001818 */
[----:B------:R-:W-:-:S04]  /*165f0*/  NOP ;  /* 0x0000000000007918 */ /* 0x000fc80000000000 */
[----:B------:R-:W-:Y:S01]  /*16600*/  IMAD.MOV.U32 R0, RZ, RZ, R27 ;  /* 0x000000ffff007224 */ /* 0x000fe200078e001b */
[----:B------:R0:W-:Y:S04]  /*16610*/  STL.64 [R1+0x60], R24 ;  /* 0x0000601801007387 */ /* 0x0001e80000100a00 */
[----:B------:R1:W-:Y:S01]  /*16620*/  STL [R1+0x68], R26 ;  /* 0x0000681a01007387 */ /* 0x0003e20000100800 */
[----:B------:R-:W-:-:S03]  /*16630*/  IMAD.MOV.U32 R27, RZ, RZ, R28 ;  /* 0x000000ffff1b7224 */ /* 0x000fc600078e001c */
[----:B0-----:R-:W4:Y:S04]  /*16640*/  LDL.LU R24, [R1+0x220] ;  /* 0x0002200001187983 */ /* 0x001f280000300800 */
[----:B------:R-:W4:Y:S04]  /*16650*/  LDL.LU R25, [R1+0x224] ;  /* 0x0002240001197983 */ /* 0x000f280000300800 */
[----:B------:R0:W-:Y:S01]  /*16660*/  STL [R1+0xbf0], R0 ;  /* 0x000bf00001007387 */ /* 0x0001e20000100800 */
[----:B-1----:R-:W-:-:S03]  /*16670*/  IMAD.MOV.U32 R26, RZ, RZ, R29 ;  /* 0x000000ffff1a7224 */ /* 0x002fc600078e001d */
[----:B0-----:R-:W4:Y:S01]  /*16680*/  LDL.LU R0, [R1+0x944] ;  /* 0x0009440001007983 */ /* 0x001f220000300800 */
[----:B--2---:R-:W-:-:S15]  /*16690*/  HMMA.16816.F32 R8, R12, R6, R20 ;  /* 0x000000060c08723c */ /* 0x004fde0000001814 */
[----:B------:R-:W-:-:S04]  /*166a0*/  NOP ;  /* 0x0000000000007918 */ /* 0x000fc80000000000 */
[----:B------:R-:W-:Y:S01]  /*166b0*/  IMAD.MOV.U32 R28, RZ, RZ, R10 ;  /* 0x000000ffff1c7224 */ /* 0x000fe200078e000a */
[----:B------:R3:W-:Y:S01]  /*166c0*/  STL.64 [R1+0x10], R8 ;  /* 0x0000100801007387 */ /* 0x0007e20000100a00 */
[----:B------:R-:W-:-:S03]  /*166d0*/  IMAD.MOV.U32 R29, RZ, RZ, R11 ;  /* 0x000000ffff1d7224 */ /* 0x000fc600078e000b */
[----:B------:R-:W2:Y:S04]  /*166e0*/  LDL.LU R3, [R1+0x930] ;  /* 0x0009300001037983 */ /* 0x000ea80000300800 */
[----:B------:R-:W2:Y:S04]  /*166f0*/  LDL.LU R6, [R1+0x93c] ;  /* 0x00093c0001067983 */ /* 0x000ea80000300800 */
[----:B------:R-:W4:Y:S04]  /*16700*/  LDL.LU R7, [R1+0x948] ;  /* 0x0009480001077983 */ /* 0x000f280000300800 */
[----:B------:R-:W2:Y:S01]  /*16710*/  LDL.LU R22, [R1+0x62c] ;  /* 0x00062c0001167983 */ /* 0x000ea20000300800 */
[----:B---3--:R-:W-:Y:S03]  /*16720*/  HMMA.16816.F32 R8, R12, R4, R16 ;  /* 0x000000040c08723c */ /* 0x008fe60000001810 */
[----:B------:R0:W-:Y:S04]  /*16730*/  STL [R1+0xb08], R29 ;  /* 0x000b081d01007387 */ /* 0x0001e80000100800 */
[----:B0-----:R-:W3:Y:S04]  /*16740*/  LDL.LU R29, [R1+0x940] ;  /* 0x00094000011d7983 */ /* 0x001ee80000300800 */
[----:B------:R0:W-:Y:S04]  /*16750*/  STL [R1+0xaf0], R28 ;  /* 0x000af01c01007387 */ /* 0x0001e80000100800 */
[----:B0-----:R-:W2:Y:S04]  /*16760*/  LDL.LU R28, [R1+0x934] ;  /* 0x00093400011c7983 */ /* 0x001ea80000300800 */
[----:B------:R-:W2:Y:S04]  /*16770*/  LDL.LU R4, [R1+0x92c] ;  /* 0x00092c0001047983 */ /* 0x000ea80000300800 */
[----:B------:R-:W2:Y:S04]  /*16780*/  LDL.LU R5, [R1+0x938] ;  /* 0x0009380001057983 */ /* 0x000ea80000300800 */
[----:B------:R-:W-:Y:S04]  /*16790*/  STL.64 [R1], R8 ;  /* 0x0000000801007387 */ /* 0x000fe80000100a00 */
[----:B------:R0:W-:Y:S04]  /*167a0*/  STL.64 [R1+0x8], R10 ;  /* 0x0000080a01007387 */ /* 0x0001e80000100a00 */
        /* <DEDUP_REMOVED lines=8> */
[----:B--2---:R0:W-:Y:S04]  /*16830*/  STL.64 [R1+0xe00], R10 ;  /* 0x000e000a01007387 */ /* 0x0041e80000100a00 */
[----:B------:R-:W2:Y:S04]  /*16840*/  LDL.LU R8, [R1+0x3f0] ;  /* 0x0003f00001087983 */ /* 0x000ea80000300800 */
[----:B------:R-:W2:Y:S04]  /*16850*/  LDL.LU R9, [R1+0x3f4] ;  /* 0x0003f40001097983 */ /* 0x000ea80000300800 */
[----:B0-----:R-:W2:Y:S04]  /*16860*/  LDL.LU R10, [R1+0x3f8] ;  /* 0x0003f800010a7983 */ /* 0x001ea80000300800 */
[----:B------:R-:W2:Y:S01]  /*16870*/  LDL.LU R11, [R1+0x3fc] ;  /* 0x0003fc00010b7983 */ /* 0x000ea20000300800 */
[----:B------:R-:W-:-:S03]  /*16880*/  IMAD R4, R4, 0x100, R3 ;  /* 0x0000010004047824 */ /* 0x000fc600078e0203 */
[----:B--2---:R-:W-:Y:S04]  /*16890*/  STL.64 [R1+0xe10], R10 ;  /* 0x000e100a01007387 */ /* 0x004fe80000100a00 */
[----:B------:R0:W-:Y:S04]  /*168a0*/  STL.64 [R1+0xe08], R8 ;  /* 0x000e080801007387 */ /* 0x0001e80000100a00 */
[----:B0-----:R-:W2:Y:S04]  /*168b0*/  LDL.LU R8, [R1+0x400] ;  /* 0x0004000001087983 */ /* 0x001ea80000300800 */
[----:B------:R-:W2:Y:S04]  /*168c0*/  LDL.LU R9, [R1+0x404] ;  /* 0x0004040001097983 */ /* 0x000ea80000300800 */
[----:B------:R-:W2:Y:S04]  /*168d0*/  LDL.LU R10, [R1+0x408] ;  /* 0x00040800010a7983 */ /* 0x000ea80000300800 */
[----:B------:R-:W2:Y:S04]  /*168e0*/  LDL.LU R11, [R1+0x40c] ;  /* 0x00040c00010b7983 */ /* 0x000ea80000300800 */
[----:B------:R-:W2:Y:S04]  /*168f0*/  LDL.LU R23, [R1+0x628] ;  /* 0x0006280001177983 */ /* 0x000ea80000300800 */
[----:B------:R-:W2:Y:S01]  /*16900*/  LDL.LU R3, [R1+0xe18] ;  /* 0x000e180001037983 */ /* 0x000ea20000300800 */
[----:B------:R-:W-:-:S02]  /*16910*/  IMAD R5, R28, 0x100, R5 ;  /* 0x000001001c057824 */ /* 0x000fc400078e0205 */
[----:B---3--:R-:W-:Y:S02]  /*16920*/  IMAD R6, R6, 0x100, R29 ;  /* 0x0000010006067824 */ /* 0x008fe400078e021d */
[----:B----4-:R-:W-:Y:S01]  /*16930*/  IMAD R7, R0, 0x100, R7 ;  /* 0x0000010000077824 */ /* 0x010fe200078e0207 */
[----:B------:R-:W-:Y:S02]  /*16940*/  F2FP.F16.E4M3.UNPACK_B R20, R20.H1 ;  /* 0x00000014ff14723e */ /* 0x000fe400030006ff */
[----:B------:R-:W-:Y:S01]  /*16950*/  F2FP.F16.E4M3.UNPACK_B R21, R21.H1 ;  /* 0x00000015ff15723e */ /* 0x000fe200030006ff */
[----:B--2---:R-:W-:Y:S01]  /*16960*/  HMMA.16816.F32 R24, R12, R2, R24 ;  /* 0x000000020c18723c */ /* 0x004fe20000001818 */
[----:B------:R-:W-:Y:S02]  /*16970*/  F2FP.F16.E4M3.UNPACK_B R12, R4 ;  /* 0x00000004ff0c723e */ /* 0x000fe400020006ff */
[----:B------:R-:W-:Y:S02]  /*16980*/  F2FP.F16.E4M3.UNPACK_B R13, R5 ;  /* 0x00000005ff0d723e */ /* 0x000fe400020006ff */
[----:B------:R-:W-:-:S02]  /*16990*/  F2FP.F16.E4M3.UNPACK_B R14, R6 ;  /* 0x00000006ff0e723e */ /* 0x000fc400020006ff */
[----:B------:R-:W-:-:S07]  /*169a0*/  F2FP.F16.E4M3.UNPACK_B R15, R7 ;  /* 0x00000007ff0f723e */ /* 0x000fce00020006ff */
[----:B------:R-:W-:Y:S05]  /*169b0*/  HMMA.16816.F32 R8, R12, R20, R8 ;  /* 0x000000140c08723c */ /* 0x000fea0000001808 */
[----:B------:R-:W-:Y:S04]  /*169c0*/  STL.64 [R1+0xaa8], R26 ;  /* 0x000aa81a01007387 */ /* 0x000fe80000100a00 */
        /* <DEDUP_REMOVED lines=9> */
[----:B------:R-:W-:Y:S04]  /*16a60*/  STL.64 [R1+0x400], R8 ;  /* 0x0004000801007387 */ /* 0x000fe80000100a00 */
[----:B------:R0:W-:Y:S04]  /*16a70*/  STL.64 [R1+0x408], R10 ;  /* 0x0004080a01007387 */ /* 0x0001e80000100a00 */
[----:B0-----:R-:W4:Y:S04]  /*16a80*/  LDL.LU.64 R10, [R1+0xe10] ;  /* 0x000e1000010a7983 */ /* 0x001f280000300a00 */
[----:B------:R-:W4:Y:S01]  /*16a90*/  LDL.LU.64 R8, [R1+0xe08] ;  /* 0x000e080001087983 */ /* 0x000f220000300a00 */
[----:B------:R-:W-:-:S02]  /*16aa0*/  F2FP.F16.E4M3.UNPACK_B R18, R18.H1 ;  /* 0x00000012ff12723e */ /* 0x000fc400030006ff */
[----:B------:R-:W-:Y:S01]  /*16ab0*/  F2FP.F16.E4M3.UNPACK_B R19, R19.H1 ;  /* 0x00000013ff13723e */ /* 0x000fe200030006ff */
[----:B------:R-:W-:Y:S04]  /*16ac0*/  STL [R1+0xdc4], R20 ;  /* 0x000dc41401007387 */ /* 0x000fe80000100800 */
[----:B------:R-:W-:Y:S02]  /*16ad0*/  STL [R1+0xdc0], R21 ;  /* 0x000dc01501007387 */ /* 0x000fe40000100800 */
[----:B----4-:R-:W-:-:S15]  /*16ae0*/  HMMA.16816.F32 R8, R12, R18, R8 ;  /* 0x000000120c08723c */ /* 0x010fde0000001808 */
[----:B------:R-:W-:-:S04]  /*16af0*/  NOP ;  /* 0x0000000000007918 */ /* 0x000fc80000000000 */
[----:B------:R-:W-:Y:S04]  /*16b00*/  STL.64 [R1+0x3f0], R8 ;  /* 0x0003f00801007387 */ /* 0x000fe80000100a00 */
[----:B------:R0:W-:Y:S04]  /*16b10*/  STL.64 [R1+0x3f8], R10 ;  /* 0x0003f80a01007387 */ /* 0x0001e80000100a00 */
[----:B0-----:R-:W4:Y:S01]  /*16b20*/  LDL.LU.64 R10, [R1+0xe00] ;  /* 0x000e0000010a7983 */ /* 0x001f220000300a00 */
[----:B------:R-:W-:Y:S02]  /*16b30*/  F2FP.F16.E4M3.UNPACK_B R16, R16.H1 ;  /* 0x00000010ff10723e */ /* 0x000fe400030006ff */
[----:B------:R-:W-:-:S07]  /*16b40*/  F2FP.F16.E4M3.UNPACK_B R17, R17.H1 ;  /* 0x00000011ff11723e */ /* 0x000fce00030006ff */
[----:B---3--:R-:W-:Y:S01]  /*16b50*/  HMMA.16816.F32 R4, R12, R16, R4 ;  /* 0x000000100c04723c */ /* 0x008fe20000001804 */
[----:B------:R-:W-:Y:S04]  /*16b60*/  STL.64 [R1+0xda8], R18 ;  /* 0x000da81201007387 */ /* 0x000fe80000100a00 */
[----:B------:R-:W-:-:S14]  /*16b70*/  STL.64 [R1+0xda0], R16 ;  /* 0x000da01001007387 */ /* 0x000fdc0000100a00 */
[----:B------:R-:W-:Y:S04]  /*16b80*/  STL.64 [R1+0x3e0], R4 ;  /* 0x0003e00401007387 */ /* 0x000fe80000100a00 */
[----:B------:R2:W-:Y:S01]  /*16b90*/  STL.64 [R1+0x3e8], R6 ;  /* 0x0003e80601007387 */ /* 0x0005e20000100a00 */
[----:B------:R-:W-:Y:S02]  /*16ba0*/  F2FP.F16.E4M3.UNPACK_B R9, R22.H1 ;  /* 0x00000016ff09723e */ /* 0x000fe400030006ff */
[----:B------:R-:W-:Y:S02]  /*16bb0*/  F2FP.F16.E4M3.UNPACK_B R8, R23.H1 ;  /* 0x00000017ff08723e */ /* 0x000fe400030006ff */
[----:B----4-:R-:W-:Y:S02]  /*16bc0*/  F2FP.F16.E4M3.UNPACK_B R10, R10.H1 ;  /* 0x0000000aff0a723e */ /* 0x010fe400030006ff */
[----:B------:R-:W-:-:S07]  /*16bd0*/  F2FP.F16.E4M3.UNPACK_B R11, R11.H1 ;  /* 0x0000000bff0b723e */ /* 0x000fce00030006ff */
[----:B--2---:R-:W-:Y:S01]  /*16be0*/  HMMA.16816.F32 R4, R12, R10, R24 ;  /* 0x0000000a0c04723c */ /* 0x004fe20000001818 */
[----:B------:R-:W-:-:S15]  /*16bf0*/  STL [R1+0xdc8], R11 ;  /* 0x000dc80b01007387 */ /* 0x000fde0000100800 */
[----:B------:R-:W-:-:S03]  /*16c00*/  NOP ;  /* 0x0000000000007918 */ /* 0x000fc60000000000 */
[----:B------:R-:W-:Y:S04]  /*16c10*/  STL.64 [R1+0x500], R4 ;  /* 0x0005000401007387 */ /* 0x000fe80000100a00 */
[----:B------:R0:W-:Y:S04]  /*16c20*/  STL.64 [R1+0x508], R6 ;  /* 0x0005080601007387 */ /* 0x0001e80000100a00 */
[----:B0-----:R-:W2:Y:S04]  /*16c30*/  LDL.LU R6, [R1+0x618] ;  /* 0x0006180001067983 */ /* 0x001ea80000300800 */
[----:B------:R-:W3:Y:S04]  /*16c40*/  LDL.LU R7, [R1+0x61c] ;  /* 0x00061c0001077983 */ /* 0x000ee80000300800 */
        /* <DEDUP_REMOVED lines=8> */
[----:B------:R-:W3:Y:S04]  /*16cd0*/  LDL.LU R21, [R1+0x960] ;  /* 0x0009600001157983 */ /* 0x000ee80000300800 */
[----:B--2---:R-:W-:Y:S04]  /*16ce0*/  STL.64 [R1+0xdd8], R22 ;  /* 0x000dd81601007387 */ /* 0x004fe80000100a00 */
[----:B---3--:R0:W-:Y:S04]  /*16cf0*/  STL.64 [R1+0xdd0], R20 ;  /* 0x000dd01401007387 */ /* 0x0081e80000100a00 */
        /* <DEDUP_REMOVED lines=20> */
[----:B------:R-:W3:Y:S04]  /*16e40*/  LDL.LU R17, [R1+0x3a4] ;  /* 0x0003a40001117983 */ /* 0x000ee80000300800 */
[----:B------:R-:W3:Y:S04]  /*16e50*/  LDL.LU R18, [R1+0x3a8] ;  /* 0x0003a80001127983 */ /* 0x000ee80000300800 */
[----:B------:R-:W3:Y:S01]  /*16e60*/  LDL.LU R19, [R1+0x3ac] ;  /* 0x0003ac0001137983 */ /* 0x000ee20000300800 */
[----:B--2---:R-:W-:Y:S03]  /*16e70*/  HMMA.16816.F32 R20, R12, R8, R20 ;  /* 0x000000080c14723c */ /* 0x004fe60000001814 */
[----:B---3--:R-:W-:Y:S04]  /*16e80*/  STL.64 [R1+0xdb8], R18 ;  /* 0x000db81201007387 */ /* 0x008fe80000100a00 */
        /* <DEDUP_REMOVED lines=28> */
[----:B------:R-:W4:Y:S04]  /*17050*/  LDL.LU.64 R20, [R1+0xdd0] ;  /* 0x000dd00001147983 */ /* 0x000f280000300a00 */
[----:B------:R-:W-:Y:S01]  /*17060*/  STL.64 [R1+0xd98], R6 ;  /* 0x000d980601007387 */ /* 0x000fe20000100a00 */
[----:B------:R-:W-:-:S03]  /*17070*/  F2FP.F16.E4M3.UNPACK_B R2, R2.H1 ;  /* 0x00000002ff02723e */ /* 0x000fc600030006ff */
[----:B------:R0:W-:Y:S01]  /*17080*/  STL.64 [R1+0xd90], R4 ;  /* 0x000d900401007387 */ /* 0x0001e20000100a00 */
[----:B------:R-:W-:-:S03]  /*17090*/  F2FP.F16.E4M3.UNPACK_B R3, R3.H1 ;  /* 0x00000003ff03723e */ /* 0x000fc600030006ff */
[----:B0-----:R-:W3:Y:S04]  /*170a0*/  LDL.LU R4, [R1+0x370] ;  /* 0x0003700001047983 */ /* 0x001ee80000300800 */
[----:B------:R-:W3:Y:S04]  /*170b0*/  LDL.LU R5, [R1+0x374] ;  /* 0x0003740001057983 */ /* 0x000ee80000300800 */
[----:B------:R-:W3:Y:S04]  /*170c0*/  LDL.LU R6, [R1+0x378] ;  /* 0x0003780001067983 */ /* 0x000ee80000300800 */
[----:B------:R-:W3:Y:S01]  /*170d0*/  LDL.LU R7, [R1+0x37c] ;  /* 0x00037c0001077983 */ /* 0x000ee20000300800 */
[----:B------:R-:W-:Y:S01]  /*170e0*/  HMMA.16816.F32 R12, R12, R2, R16 ;  /* 0x000000020c0c723c */ /* 0x000fe20000001810 */
[----:B--2---:R-:W-:-:S02]  /*170f0*/  IMAD R22, R22, 0x100, R11 ;  /* 0x0000010016167824 */ /* 0x004fc400078e020b */
[----:B----4-:R-:W-:Y:S01]  /*17100*/  IMAD R23, R23, 0x100, R20 ;  /* 0x0000010017177824 */ /* 0x010fe200078e0214 */
[----:B------:R-:W2:Y:S04]  /*17110*/  LDL.LU R11, [R1+0xdc8] ;  /* 0x000dc800010b7983 */ /* 0x000ea80000300800 */
[----:B------:R-:W4:Y:S01]  /*17120*/  LDL.LU R20, [R1+0xdc4] ;  /* 0x000dc40001147983 */ /* 0x000f220000300800 */
[----:B------:R-:W-:-:S03]  /*17130*/  IMAD R28, R28, 0x100, R21 ;  /* 0x000001001c1c7824 */ /* 0x000fc600078e0215 */
[----:B------:R-:W4:Y:S04]  /*17140*/  LDL.LU R21, [R1+0xdc0] ;  /* 0x000dc00001157983 */ /* 0x000f280000300800 */
[----:B------:R-:W4:Y:S04]  /*17150*/  LDL.LU.64 R18, [R1+0xdb8] ;  /* 0x000db80001127983 */ /* 0x000f280000300a00 */
[----:B------:R-:W4:Y:S01]  /*17160*/  LDL.LU.64 R16, [R1+0xdb0] ;  /* 0x000db00001107983 */ /* 0x000f220000300a00 */
[----:B------:R-:W-:-:S03]  /*17170*/  IMAD R0, R0, 0x100, R29 ;  /* 0x0000010000007824 */ /* 0x000fc600078e021d */
[----:B------:R-:W-:Y:S04]  /*17180*/  STL [R1+0xd64], R2 ;  /* 0x000d640201007387 */ /* 0x000fe80000100800 */
[----:B------:R-:W-:Y:S04]  /*17190*/  STL [R1+0xd60], R3 ;  /* 0x000d600301007387 */ /* 0x000fe80000100800 */
[----:B------:R0:W-:Y:S04]  /*171a0*/  STL.64 [R1+0x5a0], R12 ;  /* 0x0005a00c01007387 */ /* 0x0001e80000100a00 */
[----:B------:R1:W-:Y:S01]  /*171b0*/  STL.64 [R1+0x5a8], R14 ;  /* 0x0005a80e01007387 */ /* 0x0003e20000100a00 */
[----:B0-----:R-:W-:-:S02]  /*171c0*/  F2FP.F16.E4M3.UNPACK_B R12, R22 ;  /* 0x00000016ff0c723e */ /* 0x001fc400020006ff */
[----:B------:R-:W-:Y:S02]  /*171d0*/  F2FP.F16.E4M3.UNPACK_B R13, R23 ;  /* 0x00000017ff0d723e */ /* 0x000fe400020006ff */
[----:B-1----:R-:W-:Y:S02]  /*171e0*/  F2FP.F16.E4M3.UNPACK_B R14, R28 ;  /* 0x0000001cff0e723e */ /* 0x002fe400020006ff */
[----:B------:R-:W-:-:S07]  /*171f0*/  F2FP.F16.E4M3.UNPACK_B R15, R0 ;  /* 0x00000000ff0f723e */ /* 0x000fce00020006ff */
[----:B----4-:R-:W-:-:S15]  /*17200*/  HMMA.16816.F32 R16, R12, R20, R16 ;  /* 0x000000140c10723c */ /* 0x010fde0000001810 */
[----:B------:R-:W-:-:S04]  /*17210*/  NOP ;  /* 0x0000000000007918 */ /* 0x000fc80000000000 */
[----:B------:R-:W-:Y:S04]  /*17220*/  STL.64 [R1+0x320], R16 ;  /* 0x0003201001007387 */ /* 0x000fe80000100a00 */
[----:B------:R0:W-:Y:S04]  /*17230*/  STL.64 [R1+0x328], R18 ;  /* 0x0003281201007387 */ /* 0x0001e80000100a00 */
[----:B0-----:R-:W4:Y:S04]  /*17240*/  LDL.LU.64 R18, [R1+0xda8] ;  /* 0x000da80001127983 */ /* 0x001f280000300a00 */
[----:B------:R-:W3:Y:S04]  /*17250*/  LDL.LU.64 R16, [R1+0xda0] ;  /* 0x000da00001107983 */ /* 0x000ee80000300a00 */
        /* <DEDUP_REMOVED lines=10> */
[----:B---3--:R-:W-:Y:S02]  /*17300*/  HMMA.16816.F32 R20, R12, R16, R24 ;  /* 0x000000100c14723c */ /* 0x008fe40000001818 */
[----:B------:R-:W-:Y:S04]  /*17310*/  STL.64 [R1+0xd40], R18 ;  /* 0x000d401201007387 */ /* 0x000fe80000100a00 */
[----:B------:R-:W-:-:S13]  /*17320*/  STL.64 [R1+0xd38], R16 ;  /* 0x000d381001007387 */ /* 0x000fda0000100a00 */
[----:B------:R-:W-:Y:S04]  /*17330*/  STL.64 [R1+0x3d0], R20 ;  /* 0x0003d01401007387 */ /* 0x000fe80000100a00 */
[----:B------:R-:W-:Y:S04]  /*17340*/  STL.64 [R1+0x3d8], R22 ;  /* 0x0003d81601007387 */ /* 0x000fe80000100a00 */
[----:B------:R-:W3:Y:S04]  /*17350*/  LDL.LU R28, [R1+0x99c] ;  /* 0x00099c00011c7983 */ /* 0x000ee80000300800 */
[----:B---3--:R-:W-:Y:S04]  /*17360*/  STL [R1+0xd48], R28 ;  /* 0x000d481c01007387 */ /* 0x008fe80000100800 */
[----:B------:R-:W3:Y:S01]  /*17370*/  LDL.LU R29, [R1+0x9a8] ;  /* 0x0009a800011d7983 */ /* 0x000ee20000300800 */
[C---:B--2---:R-:W-:Y:S03]  /*17380*/  HMMA.16816.F32 R4, R12.reuse, R10, R4 ;  /* 0x0000000a0c04723c */ /* 0x044fe60000001804 */
[----:B---3--:R-:W-:Y:S04]  /*17390*/  STL [R1+0xd4c], R29 ;  /* 0x000d4c1d01007387 */ /* 0x008fe80000100800 */
[----:B------:R-:W2:Y:S04]  /*173a0*/  LDL.LU R0, [R1+0x9a4] ;  /* 0x0009a40001007983 */ /* 0x000ea80000300800 */
[----:B------:R-:W3:Y:S04]  /*173b0*/  LDL.LU R24, [R1+0x210] ;  /* 0x0002100001187983 */ /* 0x000ee80000300800 */
        /* <DEDUP_REMOVED lines=156> */
[----:B------:R-:W-:Y:S01]  /*17d80*/  STL.64 [R1+0xc98], R4 ;  /* 0x000c980401007387 */ /* 0x000fe20000100a00 */
[----:B------:R-:W-:-:S11]  /*17d90*/  IMAD R0, R0, 0x100, R29 ;  /* 0x0000010000007824 */ /* 0x000fd600078e021d */
[----:B------:R0:W-:Y:S04]  /*17da0*/  STL.64 [R1+0x530], R8 ;  /* 0x0005300801007387 */ /* 0x0001e80000100a00 */
[----:B------:R-:W-:Y:S01]  /*17db0*/  STL.64 [R1+0x538], R10 ;  /* 0x0005380a01007387 */ /* 0x000fe20000100a00 */
[----:B0-----:R-:W-:-:S05]  /*17dc0*/  IMAD R8, R28, 0x100, R19 ;  /* 0x000001001c087824 */ /* 0x001fca00078e0213 */
[----:B------:R-:W-:Y:S04]  /*17dd0*/  STL [R1+0x2c], R8 ;  /* 0x00002c0801007387 */ /* 0x000fe80000100800 */
[----:B------:R0:W-:Y:S04]  /*17de0*/  STL [R1+0xc6c], R2 ;  /* 0x000c6c0201007387 */ /* 0x0001e80000100800 */
[----:B------:R-:W-:Y:S04]  /*17df0*/  STL [R1+0x220], R0 ;  /* 0x0002200001007387 */ /* 0x000fe80000100800 */
[----:B------:R-:W-:Y:S01]  /*17e00*/  STL [R1+0xc68], R3 ;  /* 0x000c680301007387 */ /* 0x000fe20000100800 */
[----:B--2---:R-:W-:-:S15]  /*17e10*/  HMMA.16816.F32 R4, R12, R2, R24 ;  /* 0x000000020c04723c */ /* 0x004fde0000001818 */
[----:B------:R-:W-:-:S04]  /*17e20*/  NOP ;  /* 0x0000000000007918 */ /* 0x000fc80000000000 */
[----:B------:R-:W-:Y:S04]  /*17e30*/  STL.64 [R1+0x550], R4 ;  /* 0x0005500401007387 */ /* 0x000fe80000100a00 */
[----:B------:R-:W-:Y:S04]  /*17e40*/  STL.64 [R1+0x558], R6 ;  /* 0x0005580601007387 */ /* 0x000fe80000100a00 */
[----:B------:R-:W2:Y:S04]  /*17e50*/  LDL.LU R24, [R1+0x1e0] ;  /* 0x0001e00001187983 */ /* 0x000ea80000300800 */
[----:B------:R-:W2:Y:S04]  /*17e60*/  LDL.LU R25, [R1+0x1e4] ;  /* 0x0001e40001197983 */ /* 0x000ea80000300800 */
[----:B------:R-:W3:Y:S04]  /*17e70*/  LDL.LU R26, [R1+0x1e8] ;  /* 0x0001e800011a7983 */ /* 0x000ee80000300800 */
[----:B------:R-:W3:Y:S04]  /*17e80*/  LDL.LU R27, [R1+0x1ec] ;  /* 0x0001ec00011b7983 */ /* 0x000ee80000300800 */
[----:B0-----:R-:W2:Y:S04]  /*17e90*/  LDL.LU R2, [R1+0x9b8] ;  /* 0x0009b80001027983 */ /* 0x001ea80000300800 */
        /* <DEDUP_REMOVED lines=22> */
[----:B----4-:R-:W-:-:S02]  /*18000*/  IMAD R22, R22, 0x100, R17 ;  /* 0x0000010016167824 */ /* 0x010fc400078e0211 */
[----:B------:R-:W-:Y:S01]  /*18010*/  IMAD R23, R23, 0x100, R18 ;  /* 0x0000010017177824 */ /* 0x000fe200078e0212 */
[----:B--2---:R-:W-:Y:S04]  /*18020*/  STL.64 [R1+0xcd0], R6 ;  /* 0x000cd00601007387 */ /* 0x004fe80000100a00 */
[----:B------:R0:W-:Y:S04]  /*18030*/  STL.64 [R1+0xcc8], R4 ;  /* 0x000cc80401007387 */ /* 0x0001e80000100a00 */
        /* <DEDUP_REMOVED lines=14> */
[----:B------:R-:W-:Y:S04]  /*18120*/  STL.64 [R1+0xc50], R26 ;  /* 0x000c501a01007387 */ /* 0x000fe80000100a00 */
[----:B---3--:R0:W-:Y:S04]  /*18130*/  STL.64 [R1+0xc48], R24 ;  /* 0x000c481801007387 */ /* 0x0081e80000100a00 */
        /* <DEDUP_REMOVED lines=68> */
[----:B------:R-:W3:Y:S01]  /*18580*/  LDL.LU R2, [R1+0xc70] ;  /* 0x000c700001027983 */ /* 0x000ee20000300800 */
[----:B------:R-:W-:-:S02]  /*18590*/  IMAD R28, R28, 0x100, R3 ;  /* 0x000001001c1c7824 */ /* 0x000fc400078e0203 */
[----:B---3--:R-:W-:Y:S02]  /*185a0*/  IMAD R23, R23, 0x100, R2 ;  /* 0x0000010017177824 */ /* 0x008fe400078e0202 */
        /* <DEDUP_REMOVED lines=22> */
[----:B0-----:R-:W3:Y:S04]  /*18710*/  LDL.LU R20, [R1+0x1c0] ;  /* 0x0001c00001147983 */ /* 0x001ee80000300800 */
[----:B-1----:R-:W3:Y:S04]  /*18720*/  LDL.LU R21, [R1+0x1c4] ;  /* 0x0001c40001157983 */ /* 0x002ee80000300800 */
        /* <DEDUP_REMOVED lines=8> */
[----:B------:R-:W-:Y:S04]  /*187b0*/  STL.64 [R1+0xbe8], R18 ;  /* 0x000be81201007387 */ /* 0x000fe80000100a00 */
[----:B------:R0:W-:Y:S01]  /*187c0*/  STL.64 [R1+0xbe0], R16 ;  /* 0x000be01001007387 */ /* 0x0001e20000100a00 */
[----:B--2---:R-:W-:-:S15]  /*187d0*/  HMMA.16816.F32 R24, R12, R16, R24 ;  /* 0x000000100c18723c */ /* 0x004fde0000001818 */
[----:B------:R-:W-:-:S04]  /*187e0*/  NOP ;  /* 0x0000000000007918 */ /* 0x000fc80000000000 */
[----:B------:R1:W-:Y:S04]  /*187f0*/  STL.64 [R1+0x1e0], R24 ;  /* 0x0001e01801007387 */ /* 0x0003e80000100a00 */
[----:B------:R2:W-:Y:S04]  /*18800*/  STL.64 [R1+0x1e8], R26 ;  /* 0x0001e81a01007387 */ /* 0x0005e80000100a00 */
[----:B0-----:R-:W4:Y:S04]  /*18810*/  LDL.LU R16, [R1+0x1d0] ;  /* 0x0001d00001107983 */ /* 0x001f280000300800 */
[----:B------:R-:W4:Y:S04]  /*18820*/  LDL.LU R17, [R1+0x1d4] ;  /* 0x0001d40001117983 */ /* 0x000f280000300800 */
[----:B------:R-:W4:Y:S04]  /*18830*/  LDL.LU R18, [R1+0x1d8] ;  /* 0x0001d80001127983 */ /* 0x000f280000300800 */
[----:B------:R-:W4:Y:S04]  /*18840*/  LDL.LU R19, [R1+0x1dc] ;  /* 0x0001dc0001137983 */ /* 0x000f280000300800 */
[----:B------:R-:W2:Y:S04]  /*18850*/  LDL.LU R28, [R1+0xa08] ;  /* 0x000a0800011c7983 */ /* 0x000ea80000300800 */
[----:B--2---:R-:W-:Y:S04]  /*18860*/  STL [R1+0xbf4], R28 ;  /* 0x000bf41c01007387 */ /* 0x004fe80000100800 */
[----:B------:R-:W2:Y:S04]  /*18870*/  LDL.LU R29, [R1+0xa04] ;  /* 0x000a0400011d7983 */ /* 0x000ea80000300800 */
[----:B-1----:R-:W2:Y:S04]  /*18880*/  LDL.LU R24, [R1+0x90] ;  /* 0x0000900001187983 */ /* 0x002ea80000300800 */
[----:B------:R-:W2:Y:S04]  /*18890*/  LDL.LU R25, [R1+0x94] ;  /* 0x0000940001197983 */ /* 0x000ea80000300800 */
[----:B------:R-:W2:Y:S04]  /*188a0*/  LDL.LU R26, [R1+0x98] ;  /* 0x00009800011a7983 */ /* 0x000ea80000300800 */
[----:B------:R-:W2:Y:S04]  /*188b0*/  LDL.LU R27, [R1+0x9c] ;  /* 0x00009c00011b7983 */ /* 0x000ea80000300800 */
[----:B--2---:R-:W-:Y:S04]  /*188c0*/  STL.64 [R1+0xb98], R26 ;  /* 0x000b981a01007387 */ /* 0x004fe80000100a00 */
[----:B------:R4:W-:Y:S02]  /*188d0*/  STL.64 [R1+0xb90], R24 ;  /* 0x000b901801007387 */ /* 0x0009e40000100a00 */
[C---:B----4-:R-:W-:Y:S08]  /*188e0*/  HMMA.16816.F32 R24, R12.reuse, R10, R16 ;  /* 0x0000000a0c18723c */ /* 0x050ff00000001810 */
[C---:B---3--:R-:W-:Y:S01]  /*188f0*/  HMMA.16816.F32 R16, R12.reuse, R8, R20 ;  /* 0x000000080c10723c */ /* 0x048fe20000001814 */
[----:B------:R-:W-:Y:S10]  /*18900*/  STL.64 [R1+0xbc8], R10 ;  /* 0x000bc80a01007387 */ /* 0x000ff40000100a00 */
[----:B------:R-:W-:Y:S04]  /*18910*/  STL.64 [R1+0x1d0], R24 ;  /* 0x0001d01801007387 */ /* 0x000fe80000100a00 */
[----:B------:R-:W-:Y:S04]  /*18920*/  STL.64 [R1+0x1d8], R26 ;  /* 0x0001d81a01007387 */ /* 0x000fe80000100a00 */
[----:B------:R0:W-:Y:S04]  /*18930*/  STL.64 [R1+0xbc0], R8 ;  /* 0x000bc00801007387 */ /* 0x0001e80000100a00 */
[----:B------:R1:W-:Y:S04]  /*18940*/  STL.64 [R1+0x230], R16 ;  /* 0x0002301001007387 */ /* 0x0003e80000100a00 */
[----:B------:R2:W-:Y:S04]  /*18950*/  STL.64 [R1+0x238], R18 ;  /* 0x0002381201007387 */ /* 0x0005e80000100a00 */
[----:B0-----:R-:W3:Y:S04]  /*18960*/  LDL.LU R8, [R1+0x160] ;  /* 0x0001600001087983 */ /* 0x001ee80000300800 */
[----:B------:R-:W3:Y:S04]  /*18970*/  LDL.LU R9, [R1+0x164] ;  /* 0x0001640001097983 */ /* 0x000ee80000300800 */
[----:B------:R-:W4:Y:S04]  /*18980*/  LDL.LU R10, [R1+0x168] ;  /* 0x00016800010a7983 */ /* 0x000f280000300800 */
[----:B------:R-:W4:Y:S04]  /*18990*/  LDL.LU R11, [R1+0x16c] ;  /* 0x00016c00010b7983 */ /* 0x000f280000300800 */
[----:B-1----:R-:W3:Y:S04]  /*189a0*/  LDL.LU R16, [R1+0x180] ;  /* 0x0001800001107983 */ /* 0x002ee80000300800 */
[----:B------:R-:W3:Y:S04]  /*189b0*/  LDL.LU R17, [R1+0x184] ;  /* 0x0001840001117983 */ /* 0x000ee80000300800 */
[----:B--2---:R-:W2:Y:S04]  /*189c0*/  LDL.LU R18, [R1+0x188] ;  /* 0x0001880001127983 */ /* 0x004ea80000300800 */
        /* <DEDUP_REMOVED lines=25> */
[----:B------:R-:W3:Y:S04]  /*18b60*/  LDL.LU R18, [R1+0x118] ;  /* 0x0001180001127983 */ /* 0x000ee80000300800 */
[----:B------:R-:W3:Y:S04]  /*18b70*/  LDL.LU R19, [R1+0x11c] ;  /* 0x00011c0001137983 */ /* 0x000ee80000300800 */
[----:B----4-:R-:W-:Y:S04]  /*18b80*/  STL.64 [R1+0xbd8], R10 ;  /* 0x000bd80a01007387 */ /* 0x010fe80000100a00 */
[----:B------:R0:W-:Y:S04]  /*18b90*/  STL.64 [R1+0xbd0], R8 ;  /* 0x000bd00801007387 */ /* 0x0001e80000100a00 */
        /* <DEDUP_REMOVED lines=37> */
[----:B------:R-:W3:Y:S04]  /*18df0*/  LDL.LU R2, [R1+0xc0c] ;  /* 0x000c0c0001027983 */ /* 0x000ee80000300800 */
[----:B------:R-:W3:Y:S02]  /*18e00*/  LDL.LU R3, [R1+0xc08] ;  /* 0x000c080001037983 */ /* 0x000ee40000300800 */
[----:B---3--:R-:W-:Y:S02]  /*18e10*/  HMMA.16816.F32 R12, R12, R2, R16 ;  /* 0x000000020c0c723c */ /* 0x008fe40000001810 */
        /* <DEDUP_REMOVED lines=34> */
[----:B0-----:R-:W3:Y:S04]  /*19040*/  LDL.LU R16, [R1+0x9f0] ;  /* 0x0009f00001107983 */ /* 0x001ee80000300800 */
[----:B------:R-:W3:Y:S01]  /*19050*/  LDL.LU R17, [R1+0x9f8] ;  /* 0x0009f80001117983 */ /* 0x000ee20000300800 */
        /* <DEDUP_REMOVED lines=26> */
[----:B------:R-:W-:-:S12]  /*19200*/  STL.64 [R1+0xb38], R4 ;  /* 0x000b380401007387 */ /* 0x000fd80000100a00 */
[----:B------:R3:W-:Y:S04]  /*19210*/  STL.64 [R1+0x460], R8 ;  /* 0x0004600801007387 */ /* 0x0007e80000100a00 */
[----:B------:R-:W-:Y:S01]  /*19220*/  STL.64 [R1+0x468], R10 ;  /* 0x0004680a01007387 */ /* 0x000fe20000100a00 */
[----:B---3--:R-:W-:Y:S02]  /*19230*/  IMAD R9, R19, 0x100, R18 ;  /* 0x0000010013097824 */ /* 0x008fe400078e0212 */
[----:B------:R-:W-:-:S03]  /*19240*/  IMAD R8, R29, 0x100, R28 ;  /* 0x000001001d087824 */ /* 0x000fc600078e021c */
[----:B------:R-:W-:Y:S04]  /*19250*/  STL [R1+0x2c], R9 ;  /* 0x00002c0901007387 */ /* 0x000fe80000100800 */
[----:B------:R-:W-:Y:S04]  /*19260*/  STL [R1+0xb14], R2 ;  /* 0x000b140201007387 */ /* 0x000fe80000100800 */
        /* <DEDUP_REMOVED lines=8> */
[----:B------:R-:W3:Y:S01]  /*192f0*/  LDL.LU R26, [R1+0x68] ;  /* 0x00006800011a7983 */ /* 0x000ee20000300800 */
[----:B------:R-:W-:-:S03]  /*19300*/  IMAD.MOV.U32 R27, RZ, RZ, R0 ;  /* 0x000000ffff1b7224 */ /* 0x000fc600078e0000 */
        /* <DEDUP_REMOVED lines=11> */
[----:B------:R-:W3:Y:S01]  /*193c0*/  LDL.LU R26, [R1+0x38] ;  /* 0x00003800011a7983 */ /* 0x000ee20000300800 */
[----:B----4-:R-:W-:-:S03]  /*193d0*/  IMAD.MOV.U32 R27, RZ, RZ, R0 ;  /* 0x000000ffff1b7224 */ /* 0x010fc600078e0000 */
[----:B------:R-:W4:Y:S04]  /*193e0*/  LDL.LU R2, [R1+0xa10] ;  /* 0x000a100001027983 */ /* 0x000f280000300800 */
        /* <DEDUP_REMOVED lines=20> */
[----:B------:R-:W-:-:S02]  /*19530*/  IMAD R22, R22, 0x100, R16 ;  /* 0x0000010016167824 */ /* 0x000fc400078e0210 */
[----:B------:R-:W-:Y:S01]  /*19540*/  IMAD R23, R23, 0x100, R17 ;  /* 0x0000010017177824 */ /* 0x000fe200078e0211 */
[----:B--2---:R-:W-:Y:S04]  /*19550*/  STL.64 [R1+0xb70], R6 ;  /* 0x000b700601007387 */ /* 0x004fe80000100a00 */
[----:B------:R0:W-:Y:S04]  /*19560*/  STL.64 [R1+0xb68], R4 ;  /* 0x000b680401007387 */ /* 0x0001e80000100a00 */
        /* <DEDUP_REMOVED lines=43> */
[----:B------:R-:W4:Y:S04]  /*19820*/  LDL.LU R22, [R1+0xa0c] ;  /* 0x000a0c0001167983 */ /* 0x000f280000300800 */
        /* <DEDUP_REMOVED lines=32> */
[----:B------:R-:W3:Y:S01]  /*19a30*/  LDL.LU.64 R24, [R1+0xb28] ;  /* 0x000b280001187983 */ /* 0x000ee20000300a00 */
[----:B----4-:R-:W-:-:S02]  /*19a40*/  IMAD R22, R22, 0x100, R2 ;  /* 0x0000010016167824 */ /* 0x010fc400078e0202 */
[----:B------:R-:W-:Y:S02]  /*19a50*/  IMAD R23, R23, 0x100, R3 ;  /* 0x0000010017177824 */ /* 0x000fe400078e0203 */
[----:B------:R-:W-:Y:S01]  /*19a60*/  IMAD R28, R28, 0x100, R0 ;  /* 0x000001001c1c7824 */ /* 0x000fe200078e0200 */
[----:B---3--:R-:W-:-:S15]  /*19a70*/  HMMA.16816.F32 R24, R12, R4, R24 ;  /* 0x000000040c18723c */ /* 0x008fde0000001818 */
[----:B------:R-:W-:-:S04]  /*19a80*/  NOP ;  /* 0x0000000000007918 */ /* 0x000fc80000000000 */
[----:B------:R-:W-:Y:S04]  /*19a90*/  STL.64 [R1+0x420], R24 ;  /* 0x0004201801007387 */ /* 0x000fe80000100a00 */
[----:B------:R0:W-:Y:S04]  /*19aa0*/  STL.64 [R1+0x428], R26 ;  /* 0x0004281a01007387 */ /* 0x0001e80000100a00 */
[----:B0-----:R-:W2:Y:S04]  /*19ab0*/  LDL.LU.64 R26, [R1+0xb20] ;  /* 0x000b2000011a7983 */ /* 0x001ea80000300a00 */
[----:B------:R-:W2:Y:S04]  /*19ac0*/  LDL.LU.64 R24, [R1+0xb18] ;  /* 0x000b180001187983 */ /* 0x000ea80000300a00 */
[----:B------:R-:W2:Y:S04]  /*19ad0*/  LDL.LU R2, [R1+0xb14] ;  /* 0x000b140001027983 */ /* 0x000ea80000300800 */
[----:B------:R-:W2:Y:S04]  /*19ae0*/  LDL.LU R3, [R1+0xb10] ;  /* 0x000b100001037983 */ /* 0x000ea80000300800 */
[----:B------:R-:W3:Y:S01]  /*19af0*/  LDL.LU R0, [R1+0xb0c] ;  /* 0x000b0c0001007983 */ /* 0x000ee20000300800 */
[----:B--2---:R-:W-:Y:S01]  /*19b00*/  HMMA.16816.F32 R12, R12, R2, R24 ;  /* 0x000000020c0c723c */ /* 0x004fe20000001818 */
[----:B---3--:R-:W-:-:S02]  /*19b10*/  IMAD R0, R0, 0x100, R29 ;  /* 0x0000010000007824 */ /* 0x008fc400078e021d */
[----:B------:R-:W2:Y:S04]  /*19b20*/  LDL.LU R29, [R1+0xb08] ;  /* 0x000b0800011d7983 */ /* 0x000ea80000300800 */
[----:B------:R-:W3:Y:S04]  /*19b30*/  LDL.LU.64 R26, [R1+0xb00] ;  /* 0x000b0000011a7983 */ /* 0x000ee80000300a00 */
[----:B------:R-:W3:Y:S08]  /*19b40*/  LDL.LU.64 R24, [R1+0xaf8] ;  /* 0x000af80001187983 */ /* 0x000ef00000300a00 */
[----:B------:R0:W-:Y:S04]  /*19b50*/  STL.64 [R1+0x450], R12 ;  /* 0x0004500c01007387 */ /* 0x0001e80000100a00 */
[----:B------:R1:W-:Y:S01]  /*19b60*/  STL.64 [R1+0x458], R14 ;  /* 0x0004580e01007387 */ /* 0x0003e20000100a00 */
[----:B0-----:R-:W-:-:S02]  /*19b70*/  F2FP.F16.E4M3.UNPACK_B R12, R22 ;  /* 0x00000016ff0c723e */ /* 0x001fc400020006ff */
[----:B------:R-:W-:Y:S02]  /*19b80*/  F2FP.F16.E4M3.UNPACK_B R13, R23 ;  /* 0x00000017ff0d723e */ /* 0x000fe400020006ff */
[----:B-1----:R-:W-:Y:S02]  /*19b90*/  F2FP.F16.E4M3.UNPACK_B R14, R28 ;  /* 0x0000001cff0e723e */ /* 0x002fe400020006ff */
[----:B------:R-:W-:Y:S01]  /*19ba0*/  F2FP.F16.E4M3.UNPACK_B R15, R0 ;  /* 0x00000000ff0f723e */ /* 0x000fe200020006ff */
[----:B------:R-:W4:Y:S04]  /*19bb0*/  LDL.LU R23, [R1+0x888] ;  /* 0x0008880001177983 */ /* 0x000f280000300800 */
[----:B------:R-:W2:Y:S04]  /*19bc0*/  LDL.LU R28, [R1+0xaf0] ;  /* 0x000af000011c7983 */ /* 0x000ea80000300800 */
[----:B------:R-:W2:Y:S04]  /*19bd0*/  LDL.LU R22, [R1+0x884] ;  /* 0x0008840001167983 */ /* 0x000ea80000300800 */
[----:B------:R-:W2:Y:S01]  /*19be0*/  LDL.LU R0, [R1+0x880] ;  /* 0x0008800001007983 */ /* 0x000ea20000300800 */
        /* <DEDUP_REMOVED lines=11> */
[----:B------:R-:W3:Y:S02]  /*19ca0*/  LDL.LU.64 R24, [R1+0xad0] ;  /* 0x000ad00001187983 */ /* 0x000ee40000300a00 */
[----:B---3--:R-:W-:Y:S02]  /*19cb0*/  HMMA.16816.F32 R16, R12, R16, R24 ;  /* 0x000000100c10723c */ /* 0x008fe40000001818 */
[----:B------:R-:W3:Y:S04]  /*19cc0*/  LDL.LU.64 R26, [R1+0xac8] ;  /* 0x000ac800011a7983 */ /* 0x000ee80000300a00 */
[----:B------:R-:W3:-:S13]  /*19cd0*/  LDL.LU.64 R24, [R1+0xac0] ;  /* 0x000ac00001187983 */ /* 0x000eda0000300a00 */
[----:B------:R0:W-:Y:S04]  /*19ce0*/  STL.64 [R1+0x30], R16 ;  /* 0x0000301001007387 */ /* 0x0001e80000100a00 */
[----:B------:R1:W-:Y:S04]  /*19cf0*/  STL.64 [R1+0x38], R18 ;  /* 0x0000381201007387 */ /* 0x0003e80000100a00 */
[----:B0-----:R-:W2:Y:S04]  /*19d00*/  LDL.LU R16, [R1] ;  /* 0x0000000001107983 */ /* 0x001ea80000300800 */
[----:B------:R-:W2:Y:S04]  /*19d10*/  LDL.LU R17, [R1+0x4] ;  /* 0x0000040001117983 */ /* 0x000ea80000300800 */
[----:B-1----:R-:W2:Y:S04]  /*19d20*/  LDL.LU R18, [R1+0x8] ;  /* 0x0000080001127983 */ /* 0x002ea80000300800 */
[----:B------:R-:W2:Y:S01]  /*19d30*/  LDL.LU R19, [R1+0xc] ;  /* 0x00000c0001137983 */ /* 0x000ea20000300800 */
        /* <DEDUP_REMOVED lines=11> */
[----:B0-----:R-:W3:Y:S04]  /*19df0*/  LDL.LU R8, [R1+0x10] ;  /* 0x0000100001087983 */ /* 0x001ee80000300800 */
[----:B------:R-:W3:Y:S01]  /*19e00*/  LDL.LU R9, [R1+0x14] ;  /* 0x0000140001097983 */ /* 0x000ee20000300800 */
[----:B--2---:R-:W-:-:S02]  /*19e10*/  IMAD.MOV.U32 R10, RZ, RZ, R28 ;  /* 0x000000ffff0a7224 */ /* 0x004fc400078e001c */
[----:B------:R-:W-:Y:S01]  /*19e20*/  IMAD.MOV.U32 R11, RZ, RZ, R29 ;  /* 0x000000ffff0b7224 */ /* 0x000fe200078e001d */
[----:B------:R-:W2:Y:S04]  /*19e30*/  LDL.LU R28, [R1+0xa9c] ;  /* 0x000a9c00011c7983 */ /* 0x000ea80000300800 */
[----:B------:R-:W2:Y:S01]  /*19e40*/  LDL.LU R29, [R1+0x87c] ;  /* 0x00087c00011d7983 */ /* 0x000ea20000300800 */
[----:B----4-:R-:W-:Y:S02]  /*19e50*/  IADD3 R23, P5, PT, R23, UR4, RZ ;  /* 0x0000000417177c10 */ /* 0x010fe4000ffbe0ff */
[----:B------:R-:W-:Y:S02]  /*19e60*/  IADD3 R22, P4, PT, R22, UR4, RZ ;  /* 0x0000000416167c10 */ /* 0x000fe4000ff9e0ff */
[----:B------:R-:W-:Y:S01]  /*19e70*/  IADD3 R0, P3, PT, R0, UR4, RZ ;  /* 0x0000000400007c10 */ /* 0x000fe2000ff7e0ff */
[----:B---3--:R-:W-:-:S15]  /*19e80*/  HMMA.16816.F32 R8, R12, R6, R8 ;  /* 0x000000060c08723c */ /* 0x008fde0000001808 */
[----:B------:R-:W-:-:S04]  /*19e90*/  NOP ;  /* 0x0000000000007918 */ /* 0x000fc80000000000 */
[----:B------:R-:W-:Y:S04]  /*19ea0*/  STL.64 [R1+0xb0], R8 ;  /* 0x0000b00801007387 */ /* 0x000fe80000100a00 */
[----:B------:R0:W-:Y:S02]  /*19eb0*/  STL.64 [R1+0xb8], R10 ;  /* 0x0000b80a01007387 */ /* 0x0001e40000100a00 */
[C---:B0-----:R-:W-:Y:S08]  /*19ec0*/  HMMA.16816.F32 R8, R12.reuse, R4, R16 ;  /* 0x000000040c08723c */ /* 0x041ff00000001810 */
[----:B------:R-:W-:Y:S11]  /*19ed0*/  HMMA.16816.F32 R4, R12, R2, R24 ;  /* 0x000000020c04723c */ /* 0x000ff60000001818 */
[----:B------:R-:W-:Y:S04]  /*19ee0*/  STL.64 [R1+0x270], R8 ;  /* 0x0002700801007387 */ /* 0x000fe80000100a00 */
[----:B------:R-:W-:Y:S04]  /*19ef0*/  STL.64 [R1+0x278], R10 ;  /* 0x0002780a01007387 */ /* 0x000fe80000100a00 */
[----:B------:R0:W-:Y:S04]  /*19f00*/  STL.64 [R1+0x410], R4 ;  /* 0x0004100401007387 */ /* 0x0001e80000100a00 */
[----:B------:R1:W-:Y:S04]  /*19f10*/  STL.64 [R1+0x418], R6 ;  /* 0x0004180601007387 */ /* 0x0003e80000100a00 */
[----:B------:R-:W3:Y:S04]  /*19f20*/  LDL.LU R12, [R1+0x878] ;  /* 0x00087800010c7983 */ /* 0x000ee80000300800 */
[----:B------:R-:W4:Y:S04]  /*19f30*/  LDL.LU R13, [R1+0x874] ;  /* 0x00087400010d7983 */ /* 0x000f280000300800 */
[----:B------:R-:W4:Y:S04]  /*19f40*/  LDL.LU R14, [R1+0x86c] ;  /* 0x00086c00010e7983 */ /* 0x000f280000300800 */
[----:B------:R0:W-:Y:S04]  /*19f50*/  STL [R1+0x888], R23 ;  /* 0x0008881701007387 */ /* 0x0001e80000100800 */
[----:B------:R-:W4:Y:S04]  /*19f60*/  LDL.LU R15, [R1+0x870] ;  /* 0x00087000010f7983 */ /* 0x000f280000300800 */
[----:B------:R-:W4:Y:S04]  /*19f70*/  LDL.LU R2, [R1+0x864] ;  /* 0x0008640001027983 */ /* 0x000f280000300800 */
[----:B------:R-:W4:Y:S04]  /*19f80*/  LDL.LU R3, [R1+0x868] ;  /* 0x0008680001037983 */ /* 0x000f280000300800 */
[----:B------:R-:W4:Y:S04]  /*19f90*/  LDL.LU R24, [R1+0x85c] ;  /* 0x00085c0001187983 */ /* 0x000f280000300800 */
[----:B------:R-:W4:Y:S04]  /*19fa0*/  LDL.LU R25, [R1+0x860] ;  /* 0x0008600001197983 */ /* 0x000f280000300800 */
[----:B------:R-:W4:Y:S04]  /*19fb0*/  LDL.LU R26, [R1+0x854] ;  /* 0x00085400011a7983 */ /* 0x000f280000300800 */
[----:B------:R-:W4:Y:S04]  /*19fc0*/  LDL.LU R27, [R1+0x858] ;  /* 0x00085800011b7983 */ /* 0x000f280000300800 */
[----:B0-----:R-:W4:Y:S04]  /*19fd0*/  LDL.LU R4, [R1+0x84c] ;  /* 0x00084c0001047983 */ /* 0x001f280000300800 */
[----:B------:R-:W4:Y:S04]  /*19fe0*/  LDL.LU R5, [R1+0x850] ;  /* 0x0008500001057983 */ /* 0x000f280000300800 */
[----:B-1----:R-:W4:Y:S04]  /*19ff0*/  LDL.LU R6, [R1+0x844] ;  /* 0x0008440001067983 */ /* 0x002f280000300800 */
[----:B------:R-:W4:Y:S04]  /*1a000*/  LDL.LU R7, [R1+0x848] ;  /* 0x0008480001077983 */ /* 0x000f280000300800 */
[----:B------:R-:W4:Y:S04]  /*1a010*/  LDL.LU R21, [R1+0x83c] ;  /* 0x00083c0001157983 */ /* 0x000f280000300800 */
[----:B------:R-:W4:Y:S04]  /*1a020*/  LDL.LU R23, [R1+0x840] ;  /* 0x0008400001177983 */ /* 0x000f280000300800 */
[----:B------:R-:W4:Y:S04]  /*1a030*/  LDL.LU R8, [R1+0x7a4] ;  /* 0x0007a40001087983 */ /* 0x000f280000300800 */
[----:B------:R0:W-:Y:S04]  /*1a040*/  STL [R1+0x884], R22 ;  /* 0x0008841601007387 */ /* 0x0001e80000100800 */
[----:B------:R-:W4:Y:S04]  /*1a050*/  LDL.LU R9, [R1+0x838] ;  /* 0x0008380001097983 */ /* 0x000f280000300800 */
[----:B------:R-:W4:Y:S04]  /*1a060*/  LDL.LU R10, [R1+0x7ac] ;  /* 0x0007ac00010a7983 */ /* 0x000f280000300800 */
[----:B------:R1:W-:Y:S04]  /*1a070*/  STL [R1+0x880], R0 ;  /* 0x0008800001007387 */ /* 0x0003e80000100800 */
[----:B------:R-:W4:Y:S01]  /*1a080*/  LDL.LU R11, [R1+0x78c] ;  /* 0x00078c00010b7983 */ /* 0x000f220000300800 */
[----:B--2---:R-:W-:-:S03]  /*1a090*/  IADD3 R29, P2, PT, R29, UR4, RZ ;  /* 0x000000041d1d7c10 */ /* 0x004fc6000ff5e0ff */
[----:B0-----:R-:W2:Y:S04]  /*1a0a0*/  LDL.LU R22, [R1+0x7b4] ;  /* 0x0007b40001167983 */ /* 0x001ea80000300800 */
[----:B------:R-:W2:Y:S04]  /*1a0b0*/  LDL.LU R16, [R1+0x790] ;  /* 0x0007900001107983 */ /* 0x000ea80000300800 */
[----:B------:R-:W2:Y:S04]  /*1a0c0*/  LDL.LU R17, [R1+0x7bc] ;  /* 0x0007bc0001117983 */ /* 0x000ea80000300800 */
[----:B------:R-:W2:Y:S04]  /*1a0d0*/  LDL.LU R18, [R1+0x794] ;  /* 0x0007940001127983 */ /* 0x000ea80000300800 */
[----:B------:R0:W-:Y:S04]  /*1a0e0*/  STL [R1+0x87c], R29 ;  /* 0x00087c1d01007387 */ /* 0x0001e80000100800 */
[----:B------:R-:W2:Y:S04]  /*1a0f0*/  LDL.LU R19, [R1+0x7c4] ;  /* 0x0007c40001137983 */ /* 0x000ea80000300800 */
[----:B------:R-:W2:Y:S04]  /*1a100*/  LDL.LU R20, [R1+0x798] ;  /* 0x0007980001147983 */ /* 0x000ea80000300800 */
[----:B-1----:R-:W2:Y:S04]  /*1a110*/  LDL.LU R0, [R1+0x7cc] ;  /* 0x0007cc0001007983 */ /* 0x002ea80000300800 */
[----:B0-----:R-:W2:Y:S01]  /*1a120*/  LDL.LU R29, [R1+0x79c] ;  /* 0x00079c00011d7983 */ /* 0x001ea20000300800 */
[----:B---3--:R-:W-:-:S02]  /*1a130*/  IADD3 R12, P1, PT, R12, UR4, RZ ;  /* 0x000000040c0c7c10 */ /* 0x008fc4000ff3e0ff */
[----:B----4-:R-:W-:Y:S02]  /*1a140*/  IADD3 R13, P0, PT, R13, UR4, RZ ;  /* 0x000000040d0d7c10 */ /* 0x010fe4000ff1e0ff */
[----:B------:R-:W-:Y:S02]  /*1a150*/  IADD3 R14, P6, PT, R14, UR4, RZ ;  /* 0x000000040e0e7c10 */ /* 0x000fe4000ffde0ff */
[----:B------:R-:W-:Y:S02]  /*1a160*/  IADD3.X R15, PT, PT, R15, UR10, RZ, P5, !PT ;  /* 0x0000000a0f0f7c10 */ /* 0x000fe4000affe4ff */
[----:B------:R-:W-:Y:S01]  /*1a170*/  IADD3 R2, P5, PT, R2, UR4, RZ ;  /* 0x0000000402027c10 */ /* 0x000fe2000ffbe0ff */
[----:B------:R-:W-:Y:S01]  /*1a180*/  STL [R1+0x878], R12 ;  /* 0x0008780c01007387 */ /* 0x000fe20000100800 */
[----:B------:R-:W-:-:S03]  /*1a190*/  IADD3.X R3, PT, PT, R3, UR10, RZ, P4, !PT ;  /* 0x0000000a03037c10 */ /* 0x000fc6000a7fe4ff */
[----:B------:R-:W-:Y:S01]  /*1a1a0*/  STL [R1+0x874], R13 ;  /* 0x0008740d01007387 */ /* 0x000fe20000100800 */
[----:B------:R-:W-:-:S03]  /*1a1b0*/  IADD3 R24, P4, PT, R24, UR4, RZ ;  /* 0x0000000418187c10 */ /* 0x000fc6000ff9e0ff */
        /* <DEDUP_REMOVED lines=9> */
[----:B------:R-:W-:Y:S02]  /*1a250*/  IADD3.X R5, PT, PT, R5, UR10, RZ, P1, !PT ;  /* 0x0000000a05057c10 */ /* 0x000fe40008ffe4ff */
[----:B------:R-:W-:Y:S01]  /*1a260*/  IADD3.X R7, PT, PT, R7, UR10, RZ, P0, !PT ;  /* 0x0000000a07077c10 */ /* 0x000fe200087fe4ff */
[----:B------:R-:W-:Y:S01]  /*1a270*/  STL [R1+0x860], R25 ;  /* 0x0008601901007387 */ /* 0x000fe20000100800 */
[----:B------:R-:W-:-:S03]  /*1a280*/  IADD3 R21, P0, PT, R21, UR4, RZ ;  /* 0x0000000415157c10 */ /* 0x000fc6000ff1e0ff */
[----:B------:R-:W-:Y:S01]  /*1a290*/  STL [R1+0x854], R26 ;  /* 0x0008541a01007387 */ /* 0x000fe20000100800 */
[----:B------:R-:W-:-:S03]  /*1a2a0*/  IADD3 R6, P1, PT, R6, UR4, RZ ;  /* 0x0000000406067c10 */ /* 0x000fc6000ff3e0ff */
[----:B------:R-:W-:Y:S04]  /*1a2b0*/  STL [R1+0x858], R27 ;  /* 0x0008581b01007387 */ /* 0x000fe80000100800 */
[----:B------:R-:W-:Y:S04]  /*1a2c0*/  STL [R1+0x84c], R4 ;  /* 0x00084c0401007387 */ /* 0x000fe80000100800 */
[----:B------:R-:W-:Y:S01]  /*1a2d0*/  STL [R1+0x850], R5 ;  /* 0x0008500501007387 */ /* 0x000fe20000100800 */
[----:B------:R-:W-:-:S03]  /*1a2e0*/  IADD3.X R23, PT, PT, R23, UR10, RZ, P6, !PT ;  /* 0x0000000a17177c10 */ /* 0x000fc6000b7fe4ff */
[----:B------:R0:W-:Y:S04]  /*1a2f0*/  STL [R1+0x83c], R21 ;  /* 0x00083c1501007387 */ /* 0x0001e80000100800 */
[----:B------:R-:W-:Y:S01]  /*1a300*/  STL [R1+0x844], R6 ;  /* 0x0008440601007387 */ /* 0x000fe20000100800 */
[----:B------:R-:W-:Y:S02]  /*1a310*/  IADD3 R8, P6, PT, R8, UR4, RZ ;  /* 0x0000000408087c10 */ /* 0x000fe4000ffde0ff */
[----:B------:R-:W-:Y:S02]  /*1a320*/  IADD3.X R9, PT, PT, R9, UR10, RZ, P5, !PT ;  /* 0x0000000a09097c10 */ /* 0x000fe4000affe4ff */
[----:B------:R-:W-:Y:S02]  /*1a330*/  IADD3.X R11, PT, PT, R11, UR10, RZ, P4, !PT ;  /* 0x0000000a0b0b7c10 */ /* 0x000fe4000a7fe4ff */
[----:B--2---:R-:W-:-:S02]  /*1a340*/  IADD3 R22, P4, PT, R22, UR4, RZ ;  /* 0x0000000416167c10 */ /* 0x004fc4000ff9e0ff */
[----:B------:R-:W-:Y:S01]  /*1a350*/  IADD3 R10, P5, PT, R10, UR4, RZ ;  /* 0x000000040a0a7c10 */ /* 0x000fe2000ffbe0ff */
[----:B0-----:R-:W2:Y:S04]  /*1a360*/  LDL.LU R21, [R1+0x7d4] ;  /* 0x0007d40001157983 */ /* 0x001ea80000300800 */
[----:B------:R-:W-:Y:S04]  /*1a370*/  STL [R1+0x848], R7 ;  /* 0x0008480701007387 */ /* 0x000fe80000100800 */
[----:B------:R0:W-:Y:S01]  /*1a380*/  STL [R1+0x840], R23 ;  /* 0x0008401701007387 */ /* 0x0001e20000100800 */
[----:B------:R-:W-:-:S02]  /*1a390*/  IADD3.X R16, PT, PT, R16, UR10, RZ, P3, !PT ;  /* 0x0000000a10107c10 */ /* 0x000fc40009ffe4ff */
[----:B------:R-:W-:Y:S02]  /*1a3a0*/  IADD3 R17, P3, PT, R17, UR4, RZ ;  /* 0x0000000411117c10 */ /* 0x000fe4000ff7e0ff */
[----:B------:R-:W-:Y:S02]  /*1a3b0*/  IADD3.X R18, PT, PT, R18, UR10, RZ, P2, !PT ;  /* 0x0000000a12127c10 */ /* 0x000fe400097fe4ff */
[----:B------:R-:W-:Y:S02]  /*1a3c0*/  IADD3 R19, P2, PT, R19, UR4, RZ ;  /* 0x0000000413137c10 */ /* 0x000fe4000ff5e0ff */
[----:B------:R-:W-:Y:S01]  /*1a3d0*/  IADD3.X R20, PT, PT, R20, UR10, RZ, P1, !PT ;  /* 0x0000000a14147c10 */ /* 0x000fe20008ffe4ff */
[----:B0-----:R-:W3:Y:S04]  /*1a3e0*/  LDL.LU R23, [R1+0x7a0] ;  /* 0x0007a00001177983 */ /* 0x001ee80000300800 */
[----:B------:R-:W-:Y:S04]  /*1a3f0*/  STL [R1+0x7a4], R8 ;  /* 0x0007a40801007387 */ /* 0x000fe80000100800 */
[----:B------:R-:W-:Y:S04]  /*1a400*/  STL [R1+0x838], R9 ;  /* 0x0008380901007387 */ /* 0x000fe80000100800 */
[----:B------:R0:W-:Y:S04]  /*1a410*/  STL [R1+0x7b4], R22 ;  /* 0x0007b41601007387 */ /* 0x0001e80000100800 */
[----:B------:R-:W-:Y:S01]  /*1a420*/  STL [R1+0x7ac], R10 ;  /* 0x0007ac0a01007387 */ /* 0x000fe20000100800 */
[----:B------:R-:W-:-:S02]  /*1a430*/  IADD3 R0, P1, PT, R0, UR4, RZ ;  /* 0x0000000400007c10 */ /* 0x000fc4000ff3e0ff */
[----:B------:R-:W-:Y:S01]  /*1a440*/  IADD3.X R29, PT, PT, R29, UR10, RZ, P0, !PT ;  /* 0x0000000a1d1d7c10 */ /* 0x000fe200087fe4ff */
[----:B0-----:R-:W4:Y:S04]  /*1a450*/  LDL.LU R22, [R1+0x7dc] ;  /* 0x0007dc0001167983 */ /* 0x001f280000300800 */
[----:B------:R-:W-:Y:S04]  /*1a460*/  STL [R1+0x78c], R11 ;  /* 0x00078c0b01007387 */ /* 0x000fe80000100800 */
[----:B------:R-:W-:Y:S04]  /*1a470*/  STL [R1+0x790], R16 ;  /* 0x0007901001007387 */ /* 0x000fe80000100800 */
[----:B------:R-:W-:Y:S04]  /*1a480*/  STL [R1+0x7bc], R17 ;  /* 0x0007bc1101007387 */ /* 0x000fe80000100800 */
[----:B------:R-:W-:Y:S04]  /*1a490*/  STL [R1+0x794], R18 ;  /* 0x0007941201007387 */ /* 0x000fe80000100800 */
[----:B------:R-:W-:Y:S04]  /*1a4a0*/  STL [R1+0x7c4], R19 ;  /* 0x0007c41301007387 */ /* 0x000fe80000100800 */
[----:B------:R0:W-:Y:S04]  /*1a4b0*/  STL [R1+0x7cc], R0 ;  /* 0x0007cc0001007387 */ /* 0x0001e80000100800 */
[----:B------:R-:W-:Y:S04]  /*1a4c0*/  STL [R1+0x798], R20 ;  /* 0x0007981401007387 */ /* 0x000fe80000100800 */
[----:B0-----:R-:W4:Y:S04]  /*1a4d0*/  LDL.LU R0, [R1+0x7a8] ;  /* 0x0007a80001007983 */ /* 0x001f280000300800 */
[----:B------:R0:W-:Y:S04]  /*1a4e0*/  STL [R1+0x79c], R29 ;  /* 0x00079c1d01007387 */ /* 0x0001e80000100800 */
[----:B0-----:R-:W4:Y:S04]  /*1a4f0*/  LDL.LU R29, [R1+0x7e4] ;  /* 0x0007e400011d7983 */ /* 0x001f280000300800 */
[----:B------:R-:W4:Y:S04]  /*1a500*/  LDL.LU R12, [R1+0x7b0] ;  /* 0x0007b000010c7983 */ /* 0x000f280000300800 */
        /* <DEDUP_REMOVED lines=13> */
[----:B------:R-:W4:Y:S01]  /*1a5e0*/  LDL.LU R7, [R1+0x818] ;  /* 0x0008180001077983 */ /* 0x000f220000300800 */
[----:B--2---:R-:W-:-:S05]  /*1a5f0*/  IADD3 R21, P0, PT, R21, UR4, RZ ;  /* 0x0000000415157c10 */ /* 0x004fca000ff1e0ff */
[----:B------:R0:W-:Y:S04]  /*1a600*/  STL [R1+0x7d4], R21 ;  /* 0x0007d41501007387 */ /* 0x0001e80000100800 */
[----:B------:R-:W2:Y:S04]  /*1a610*/  LDL.LU R8, [R1+0x7f0] ;  /* 0x0007f00001087983 */ /* 0x000ea80000300800 */
[----:B------:R-:W2:Y:S01]  /*1a620*/  LDL.LU R9, [R1+0x820] ;  /* 0x0008200001097983 */ /* 0x000ea20000300800 */
[----:B---3--:R-:W-:-:S05]  /*1a630*/  IADD3.X R23, PT, PT, R23, UR10, RZ, P6, !PT ;  /* 0x0000000a17177c10 */ /* 0x008fca000b7fe4ff */
[----:B------:R1:W-:Y:S04]  /*1a640*/  STL [R1+0x7a0], R23 ;  /* 0x0007a01701007387 */ /* 0x0003e80000100800 */
[----:B------:R-:W3:Y:S04]  /*1a650*/  LDL.LU R11, [R1+0x7f4] ;  /* 0x0007f400010b7983 */ /* 0x000ee80000300800 */
[----:B------:R-:W2:Y:S04]  /*1a660*/  LDL.LU R16, [R1+0x828] ;  /* 0x0008280001107983 */ /* 0x000ea80000300800 */
[----:B------:R-:W2:Y:S04]  /*1a670*/  LDL.LU R17, [R1+0x20] ;  /* 0x0000200001117983 */ /* 0x000ea80000300800 */
[----:B------:R-:W2:Y:S04]  /*1a680*/  LDL.LU R18, [R1+0x7fc] ;  /* 0x0007fc0001127983 */ /* 0x000ea80000300800 */
[----:B------:R-:W2:Y:S01]  /*1a690*/  LDL.LU R19, [R1+0x804] ;  /* 0x0008040001137983 */ /* 0x000ea20000300800 */
[----:B----4-:R-:W-:-:S05]  /*1a6a0*/  IADD3 R22, P6, PT, R22, UR4, RZ ;  /* 0x0000000416167c10 */ /* 0x010fca000ffde0ff */
[----:B------:R4:W-:Y:S04]  /*1a6b0*/  STL [R1+0x7dc], R22 ;  /* 0x0007dc1601007387 */ /* 0x0009e80000100800 */
[----:B------:R-:W2:Y:S04]  /*1a6c0*/  LDL.LU R20, [R1+0x80c] ;  /* 0x00080c0001147983 */ /* 0x000ea80000300800 */
[----:B0-----:R-:W2:Y:S04]  /*1a6d0*/  LDL.LU R21, [R1+0x814] ;  /* 0x0008140001157983 */ /* 0x001ea80000300800 */
[----:B-1----:R-:W2:Y:S04]  /*1a6e0*/  LDL.LU R23, [R1+0x81c] ;  /* 0x00081c0001177983 */ /* 0x002ea80000300800 */
[----:B----4-:R-:W4:Y:S01]  /*1a6f0*/  LDL.LU R22, [R1+0x824] ;  /* 0x0008240001167983 */ /* 0x010f220000300800 */
[----:B------:R-:W-:-:S05]  /*1a700*/  IADD3.X R0, PT, PT, R0, UR10, RZ, P5, !PT ;  /* 0x0000000a00007c10 */ /* 0x000fca000affe4ff */
[----:B------:R0:W-:Y:S01]  /*1a710*/  STL [R1+0x7a8], R0 ;  /* 0x0007a80001007387 */ /* 0x0001e20000100800 */
[----:B------:R-:W-:-:S03]  /*1a720*/  IADD3 R29, P5, PT, R29, UR4, RZ ;  /* 0x000000041d1d7c10 */ /* 0x000fc6000ffbe0ff */
[----:B0-----:R0:W5:Y:S04]  /*1a730*/  LDL.LU R0, [R1+0xa98] ;  /* 0x000a980001007983 */ /* 0x0011680000300800 */
[----:B------:R1:W-:Y:S04]  /*1a740*/  STL [R1+0x7e4], R29 ;  /* 0x0007e41d01007387 */ /* 0x0003e80000100800 */
[----:B-1----:R-:W2:Y:S01]  /*1a750*/  LDL.LU R29, [R1+0xa94] ;  /* 0x000a9400011d7983 */ /* 0x002ea20000300800 */
[----:B------:R-:W-:Y:S02]  /*1a760*/  IADD3.X R12, PT, PT, R12, UR10, RZ, P4, !PT ;  /* 0x0000000a0c0c7c10 */ /* 0x000fe4000a7fe4ff */
[----:B------:R-:W-:-:S02]  /*1a770*/  IADD3 R13, P4, PT, R13, UR4, RZ ;  /* 0x000000040d0d7c10 */ /* 0x000fc4000ff9e0ff */
[----:B------:R-:W-:Y:S02]  /*1a780*/  IADD3.X R14, PT, PT, R14, UR10, RZ, P3, !PT ;  /* 0x0000000a0e0e7c10 */ /* 0x000fe40009ffe4ff */
[----:B------:R-:W-:Y:S02]  /*1a790*/  IADD3 R15, P3, PT, R15, UR4, RZ ;  /* 0x000000040f0f7c10 */ /* 0x000fe4000ff7e0ff */
[----:B------:R-:W-:Y:S01]  /*1a7a0*/  IADD3.X R2, PT, PT, R2, UR10, RZ, P2, !PT ;  /* 0x0000000a02027c10 */ /* 0x000fe200097fe4ff */
        /* <DEDUP_REMOVED lines=13> */
[----:B------:R-:W-:Y:S04]  /*1a880*/  STL [R1+0x7c8], R24 ;  /* 0x0007c81801007387 */ /* 0x000fe80000100800 */
[----:B------:R-:W-:Y:S01]  /*1a890*/  STL [R1+0x82c], R25 ;  /* 0x00082c1901007387 */ /* 0x000fe20000100800 */
[----:B------:R-:W-:-:S03]  /*1a8a0*/  IADD3 R5, P6, PT, R5, UR4, RZ ;  /* 0x0000000405057c10 */ /* 0x000fc6000ffde0ff */
[----:B------:R-:W-:Y:S04]  /*1a8b0*/  STL [R1+0x7d0], R26 ;  /* 0x0007d01a01007387 */ /* 0x000fe80000100800 */
[----:B------:R-:W-:Y:S04]  /*1a8c0*/  STL [R1+0x800], R27 ;  /* 0x0008001b01007387 */ /* 0x000fe80000100800 */
[----:B------:R-:W-:Y:S01]  /*1a8d0*/  STL [R1+0x7d8], R4 ;  /* 0x0007d80401007387 */ /* 0x000fe20000100800 */
[----:B--2---:R-:W-:-:S05]  /*1a8e0*/  IADD3 R29, P5, PT, R29, UR4, RZ ;  /* 0x000000041d1d7c10 */ /* 0x004fca000ffbe0ff */
[----:B------:R1:W-:Y:S04]  /*1a8f0*/  STL [R1+0x810], R29 ;  /* 0x0008101d01007387 */ /* 0x0003e80000100800 */
[----:B------:R-:W-:Y:S04]  /*1a900*/  STL [R1+0x808], R5 ;  /* 0x0008080501007387 */ /* 0x000fe80000100800 */
[----:B-1----:R-:W2:Y:S01]  /*1a910*/  LDL.LU R29, [R1+0xa90] ;  /* 0x000a9000011d7983 */ /* 0x002ea20000300800 */
[----:B------:R-:W-:Y:S02]  /*1a920*/  IADD3.X R10, PT, PT, R10, UR10, RZ, P4, !PT ;  /* 0x0000000a0a0a7c10 */ /* 0x000fe4000a7fe4ff */
[----:B------:R-:W-:-:S02]  /*1a930*/  IADD3 R7, P4, PT, R7, UR4, RZ ;  /* 0x0000000407077c10 */ /* 0x000fc4000ff9e0ff */
[----:B------:R-:W-:Y:S02]  /*1a940*/  IADD3.X R8, PT, PT, R8, UR10, RZ, P3, !PT ;  /* 0x0000000a08087c10 */ /* 0x000fe40009ffe4ff */
[----:B------:R-:W-:Y:S01]  /*1a950*/  IADD3 R9, P3, PT, R9, UR4, RZ ;  /* 0x0000000409097c10 */ /* 0x000fe2000ff7e0ff */
[----:B------:R-:W-:Y:S04]  /*1a960*/  STL [R1+0x7e0], R6 ;  /* 0x0007e00601007387 */ /* 0x000fe80000100800 */
[----:B------:R1:W-:Y:S01]  /*1a970*/  STL [R1+0x7e8], R10 ;  /* 0x0007e80a01007387 */ /* 0x0003e20000100800 */
[----:B---3--:R-:W-:-:S03]  /*1a980*/  IADD3.X R11, PT, PT, R11, UR10, RZ, P2, !PT ;  /* 0x0000000a0b0b7c10 */ /* 0x008fc600097fe4ff */
[----:B------:R-:W-:Y:S04]  /*1a990*/  STL [R1+0x818], R7 ;  /* 0x0008180701007387 */ /* 0x000fe80000100800 */
[----:B------:R-:W-:Y:S04]  /*1a9a0*/  STL [R1+0x7f0], R8 ;  /* 0x0007f00801007387 */ /* 0x000fe80000100800 */
[----:B------:R-:W-:Y:S01]  /*1a9b0*/  STL [R1+0x820], R9 ;  /* 0x0008200901007387 */ /* 0x000fe20000100800 */
[----:B-1----:R-:W1:Y:S01]  /*1a9c0*/  LDC R10, c[0x0][0x3a8] ;  /* 0x0000ea00ff0a7b82 */ /* 0x002e620000000800 */
[----:B------:R-:W-:-:S02]  /*1a9d0*/  IADD3 R16, P2, PT, R16, UR4, RZ ;  /* 0x0000000410107c10 */ /* 0x000fc4000ff5e0ff */
[----:B------:R-:W-:Y:S02]  /*1a9e0*/  IADD3.X R18, PT, PT, R18, UR10, RZ, P0, !PT ;  /* 0x0000000a12127c10 */ /* 0x000fe400087fe4ff */
[----:B------:R-:W-:Y:S02]  /*1a9f0*/  IADD3.X R19, PT, PT, R19, UR10, RZ, P6, !PT ;  /* 0x0000000a13137c10 */ /* 0x000fe4000b7fe4ff */
[----:B------:R-:W-:Y:S02]  /*1aa00*/  IADD3.X R20, PT, PT, R20, UR10, RZ, P5, !PT ;  /* 0x0000000a14147c10 */ /* 0x000fe4000affe4ff */
[----:B--2---:R-:W-:-:S05]  /*1aa10*/  IADD3.X R29, PT, PT, R29, UR10, RZ, P1, !PT ;  /* 0x0000000a1d1d7c10 */ /* 0x004fca0008ffe4ff */
[----:B------:R2:W-:Y:S04]  /*1aa20*/  STL [R1+0x7f8], R29 ;  /* 0x0007f81d01007387 */ /* 0x0005e80000100800 */
[----:B------:R0:W-:Y:S04]  /*1aa30*/  STL [R1+0x7f4], R11 ;  /* 0x0007f40b01007387 */ /* 0x0001e80000100800 */
[----:B--2---:R-:W2:Y:S01]  /*1aa40*/  LDL.LU R29, [R1+0xa8c] ;  /* 0x000a8c00011d7983 */ /* 0x004ea20000300800 */
[----:B-1----:R-:W-:-:S03]  /*1aa50*/  IMAD.SHL.U32 R2, R10, 0x40, RZ ;  /* 0x000000400a027824 */ /* 0x002fc600078e00ff */
[----:B------:R0:W-:Y:S02]  /*1aa60*/  STL [R1+0x828], R16 ;  /* 0x0008281001007387 */ /* 0x0001e40000100800 */
[----:B------:R-:W-:Y:S02]  /*1aa70*/  IADD3 R17, P1, PT, R2, R17, RZ ;  /* 0x0000001102117210 */ /* 0x000fe40007f3e0ff */
[----:B------:R-:W-:Y:S02]  /*1aa80*/  IADD3.X R21, PT, PT, R21, UR10, RZ, P4, !PT ;  /* 0x0000000a15157c10 */ /* 0x000fe4000a7fe4ff */
[----:B----4-:R-:W-:Y:S02]  /*1aa90*/  IADD3.X R22, PT, PT, R22, UR10, RZ, P2, !PT ;  /* 0x0000000a16167c10 */ /* 0x010fe400097fe4ff */
[----:B------:R-:W-:Y:S01]  /*1aaa0*/  IADD3.X R23, PT, PT, R23, UR10, RZ, P3, !PT ;  /* 0x0000000a17177c10 */ /* 0x000fe20009ffe4ff */
[----:B------:R0:W-:Y:S04]  /*1aab0*/  STL [R1+0x20], R17 ;  /* 0x0000201101007387 */ /* 0x0001e80000100800 */
[----:B------:R0:W-:Y:S04]  /*1aac0*/  STL [R1+0x7fc], R18 ;  /* 0x0007fc1201007387 */ /* 0x0001e80000100800 */
[----:B------:R0:W-:Y:S04]  /*1aad0*/  STL [R1+0x804], R19 ;  /* 0x0008041301007387 */ /* 0x0001e80000100800 */
[----:B------:R0:W-:Y:S04]  /*1aae0*/  STL [R1+0x80c], R20 ;  /* 0x00080c1401007387 */ /* 0x0001e80000100800 */
[----:B------:R0:W-:Y:S04]  /*1aaf0*/  STL [R1+0x814], R21 ;  /* 0x0008141501007387 */ /* 0x0001e80000100800 */
[----:B------:R0:W-:Y:S04]  /*1ab00*/  STL [R1+0x824], R22 ;  /* 0x0008241601007387 */ /* 0x0001e80000100800 */
[----:B------:R0:W-:Y:S01]  /*1ab10*/  STL [R1+0x81c], R23 ;  /* 0x00081c1701007387 */ /* 0x0001e20000100800 */
[----:B------:R-:W-:-:S04]  /*1ab20*/  UIADD3 UR6, UPT, UPT, UR6, -0x1, URZ ;  /* 0xffffffff06067890 */ /* 0x000fc8000fffe0ff */
[----:B------:R-:W-:Y:S01]  /*1ab30*/  UISETP.NE.U32.AND UP0, UPT, UR6, URZ, UPT ;  /* 0x000000ff0600728c */ /* 0x000fe2000bf05070 */
[----:B------:R-:W-:Y:S01]  /*1ab40*/  VIADD R28, R28, 0xffffffc0 ;  /* 0xffffffc01c1c7836 */ /* 0x000fe20000000000 */
[----:B--2---:R-:W-:-:S07]  /*1ab50*/  LEA.HI.X.SX32 R29, R2, R29, 0x1, P1 ;  /* 0x0000001d021d7211 */ /* 0x004fce00008f0eff */
[----:B0-----:R-:W-:Y:S05]  /*1ab60*/  BRA.U UP0, `(.L_x_2) ;  /* 0xfffffea9008c7547 */ /* 0x001fea000b83ffff */
.L_x_1:
[----:B------:R-:W2:Y:S01]  /*1ab70*/  LDL.LU R28, [R1+0x3fc] ;  /* 0x0003fc00011c7983 */ /* 0x000ea20000300800 */
[----:B------:R-:W3:Y:S01]  /*1ab80*/  LDCU.64 UR12, c[0x0][0x398] ;  /* 0x00007300ff0c77ac */ /* 0x000ee20008000a00 */
[----:B------:R-:W4:Y:S01]  /*1ab90*/  LDCU UR4, c[0x0][0x39c] ;  /* 0x00007380ff0477ac */ /* 0x000f220008000800 */
[----:B------:R-:W0:Y:S01]  /*1aba0*/  LDCU UR6, c[0x0][0x39c] ;  /* 0x00007380ff0677ac */ /* 0x000e220008000800 */
[----:B------:R-:W1:Y:S01]  /*1abb0*/  LDCU UR10, c[0x0][0x39c] ;  /* 0x00007380ff0a77ac */ /* 0x000e620008000800 */
[----:B------:R-:W0:Y:S01]  /*1abc0*/  LDCU UR11, c[0x0][0x39c] ;  /* 0x00007380ff0b77ac */ /* 0x000e220008000800 */
[----:B------:R-:W0:Y:S01]  /*1abd0*/  LDCU UR14, c[0x0][0x39c] ;  /* 0x00007380ff0e77ac */ /* 0x000e220008000800 */
[----:B------:R-:W0:Y:S01]  /*1abe0*/  LDCU UR15, c[0x0][0x39c] ;  /* 0x00007380ff0f77ac */ /* 0x000e220008000800 */
[----:B------:R-:W-:Y:S06]  /*1abf0*/  BAR.SYNC.DEFER_BLOCKING 0x0 ;  /* 0x0000000000007b1d */ /* 0x000fec0000010000 */
[----:B--2---:R2:W-:Y:S04]  /*1ac00*/  STL [R1+0xc84], R28 ;  /* 0x000c841c01007387 */ /* 0x0045e80000100800 */
[----:B--2---:R-:W2:Y:S04]  /*1ac10*/  LDL.LU R28, [R1+0x3f4] ;  /* 0x0003f400011c7983 */ /* 0x004ea80000300800 */
[----:B--2---:R2:W-:Y:S04]  /*1ac20*/  STL [R1+0xc8c], R28 ;  /* 0x000c8c1c01007387 */ /* 0x0045e80000100800 */
[----:B--2---:R-:W2:Y:S04]  /*1ac30*/  LDL.LU R28, [R1+0x40c] ;  /* 0x00040c00011c7983 */ /* 0x004ea80000300800 */
[----:B--2---:R2:W-:Y:S04]  /*1ac40*/  STL [R1+0xc94], R28 ;  /* 0x000c941c01007387 */ /* 0x0045e80000100800 */
[----:B--2---:R-:W2:Y:S04]  /*1ac50*/  LDL.LU R28, [R1+0x404] ;  /* 0x00040400011c7983 */ /* 0x004ea80000300800 */
[----:B-1---5:R-:W2:Y:S04]  /*1ac60*/  LDL.LU R0, [R1+0x3e0] ;  /* 0x0003e00001007983 */ /* 0x022ea80000300800 */
[----:B--2---:R1:W-:Y:S04]  /*1ac70*/  STL [R1+0xc80], R0 ;  /* 0x000c800001007387 */ /* 0x0043e80000100800 */
[----:B-1----:R-:W2:Y:S04]  /*1ac80*/  LDL.LU R0, [R1+0x3f8] ;  /* 0x0003f80001007983 */ /* 0x002ea80000300800 */
[----:B--2---:R1:W-:Y:S04]  /*1ac90*/  STL [R1+0xc88], R0 ;  /* 0x000c880001007387 */ /* 0x0043e80000100800 */
[----:B-1----:R-:W2:Y:S04]  /*1aca0*/  LDL.LU R0, [R1+0x3f0] ;  /* 0x0003f00001007983 */ /* 0x002ea80000300800 */
[----:B--2---:R1:W-:Y:S04]  /*1acb0*/  STL [R1+0xc90], R0 ;  /* 0x000c900001007387 */ /* 0x0043e80000100800 */
[----:B-1----:R-:W2:Y:S04]  /*1acc0*/  LDL.LU R0, [R1+0x408] ;  /* 0x0004080001007983 */ /* 0x002ea80000300800 */
[----:B--2---:R1:W-:Y:S04]  /*1acd0*/  STL [R1+0xc98], R0 ;  /* 0x000c980001007387 */ /* 0x0043e80000100800 */
[----:B-1----:R-:W2:Y:S04]  /*1ace0*/  LDL.LU R0, [R1+0x400] ;  /* 0x0004000001007983 */ /* 0x002ea80000300800 */
[----:B------:R-:W3:Y:S04]  /*1acf0*/  LDL.LU R29, [R1+0x3e4] ;  /* 0x0003e400011d7983 */ /* 0x000ee80000300800 */
        /* <DEDUP_REMOVED lines=25> */
[----:B------:R-:W3:Y:S01]  /*1ae90*/  LDL.LU R2, [R1+0x32c] ;  /* 0x00032c0001027983 */ /* 0x000ee20000300800 */
[----:B--2---:R-:W-:-:S03]  /*1aea0*/  F2FP.SATFINITE.E4M3.F32.PACK_AB_MERGE_C R28, R28, R0, RZ ;  /* 0x000000001c1c723e */ /* 0x004fc600048070ff */
[----:B------:R-:W2:Y:S04]  /*1aeb0*/  LDL.LU R0, [R1+0xc98] ;  /* 0x000c980001007983 */ /* 0x000ea80000300800 */
[----:B------:R0:W-:Y:S04]  /*1aec0*/  STL [R1+0x2dc], R28 ;  /* 0x0002dc1c01007387 */ /* 0x0001e80000100800 */
[----:B0-----:R-:W2:Y:S02]  /*1aed0*/  LDL.LU R28, [R1+0xc94] ;  /* 0x000c9400011c7983 */ /* 0x001ea40000300800 */
[----:B--2---:R-:W-:-:S02]  /*1aee0*/  F2FP.SATFINITE.E4M3.F32.PACK_AB_MERGE_C R28, R28, R0, RZ ;  /* 0x000000001c1c723e */ /* 0x004fc400048070ff */
        /* <DEDUP_REMOVED lines=8> */
[----:B------:R-:W2:Y:S01]  /*1af70*/  LDL.LU R0, [R1+0xc80] ;  /* 0x000c800001007983 */ /* 0x000ea20000300800 */
[----:B---3--:R-:W-:Y:S02]  /*1af80*/  F2FP.SATFINITE.E4M3.F32.PACK_AB_MERGE_C R24, R24, R25, RZ ;  /* 0x000000191818723e */ /* 0x008fe400048070ff */
[----:B------:R-:W-:Y:S01]  /*1af90*/  F2FP.SATFINITE.E4M3.F32.PACK_AB_MERGE_C R22, R22, R23, RZ ;  /* 0x000000171616723e */ /* 0x000fe200048070ff */
[----:B------:R2:W-:Y:S01]  /*1afa0*/  STL [R1+0x2a8], R28 ;  /* 0x0002a81c01007387 */ /* 0x0005e20000100800 */
[----:B------:R-:W-:Y:S02]  /*1afb0*/  F2FP.SATFINITE.E4M3.F32.PACK_AB_MERGE_C R18, R18, R19, RZ ;  /* 0x000000131212723e */ /* 0x000fe400048070ff */
[----:B------:R-:W-:Y:S02]  /*1afc0*/  F2FP.SATFINITE.E4M3.F32.PACK_AB_MERGE_C R16, R16, R17, RZ ;  /* 0x000000111010723e */ /* 0x000fe400048070ff */
[----:B------:R-:W-:Y:S02]  /*1afd0*/  F2FP.SATFINITE.E4M3.F32.PACK_AB_MERGE_C R12, R12, R13, RZ ;  /* 0x0000000d0c0c723e */ /* 0x000fe400048070ff */
[----:B------:R-:W-:-:S02]  /*1afe0*/  F2FP.SATFINITE.E4M3.F32.PACK_AB_MERGE_C R10, R10, R11, RZ ;  /* 0x0000000b0a0a723e */ /* 0x000fc400048070ff */
[----:B------:R-:W-:Y:S02]  /*1aff0*/  F2FP.SATFINITE.E4M3.F32.PACK_AB_MERGE_C R6, R6, R7, RZ ;  /* 0x000000070606723e */ /* 0x000fe400048070ff */
[----:B------:R-:W-:Y:S02]  /*1b000*/  F2FP.SATFINITE.E4M3.F32.PACK_AB_MERGE_C R4, R4, R5, RZ ;  /* 0x000000050404723e */ /* 0x000fe400048070ff */
[----:B--2---:R-:W-:Y:S02]  /*1b010*/  F2FP.SATFINITE.E4M3.F32.PACK_AB_MERGE_C R28, R29, R0, RZ ;  /* 0x000000001d1c723e */ /* 0x004fe400048070ff */
[----:B------:R-:W-:-:S03]  /*1b020*/  F2FP.SATFINITE.E4M3.F32.PACK_AB_MERGE_C R0, R26, R27, RZ ;  /* 0x0000001b1a00723e */ /* 0x000fc600048070ff */
[----:B------:R-:W-:Y:S04]  /*1b030*/  STL [R1+0x2fc], R28 ;  /* 0x0002fc1c01007387 */ /* 0x000fe80000100800 */
[----:B------:R0:W-:Y:S04]  /*1b040*/  STL [R1+0x2f4], R0 ;  /* 0x0002f40001007387 */ /* 0x0001e80000100800 */
[----:B------:R-:W-:Y:S04]  /*1b050*/  STL [R1+0x2ec], R24 ;  /* 0x0002ec1801007387 */ /* 0x000fe80000100800 */
[----:B------:R-:W-:Y:S01]  /*1b060*/  STL [R1+0x2e8], R22 ;  /* 0x0002e81601007387 */ /* 0x000fe20000100800 */
[----:B0-----:R-:W-:-:S05]  /*1b070*/  F2FP.SATFINITE.E4M3.F32.PACK_AB_MERGE_C R0, R20, R21, RZ ;  /* 0x000000151400723e */ /* 0x001fca00048070ff */
        /* <DEDUP_REMOVED lines=10> */
[----:B------:R-:W2:Y:S01]  /*1b120*/  LDL.LU R28, [R1+0x304] ;  /* 0x00030400011c7983 */ /* 0x000ea20000300800 */
[----:B0-----:R-:W-:-:S03]  /*1b130*/  F2FP.SATFINITE.E4M3.F32.PACK_AB_MERGE_C R0, R2, R3, RZ ;  /* 0x000000030200723e */ /* 0x001fc600048070ff */
[----:B------:R-:W-:Y:S04]  /*1b140*/  STL [R1+0x254], R4 ;  /* 0x0002540401007387 */ /* 0x000fe80000100800 */
[----:B--2---:R0:W-:Y:S04]  /*1b150*/  STL [R1+0xc00], R28 ;  /* 0x000c001c01007387 */ /* 0x0041e80000100800 */
[----:B------:R-:W-:Y:S04]  /*1b160*/  STL [R1+0x250], R0 ;  /* 0x0002500001007387 */ /* 0x000fe80000100800 */
        /* <DEDUP_REMOVED lines=31> */
[----:B------:R-:W3:Y:S04]  /*1b360*/  LDL.LU R0, [R1+0x308] ;  /* 0x0003080001007983 */ /* 0x000ee80000300800 */
[----:B---3--:R0:W-:Y:S04]  /*1b370*/  STL [R1+0xbfc], R0 ;  /* 0x000bfc0001007387 */ /* 0x0081e80000100800 */
[----:B0-----:R-:W3:Y:S04]  /*1b380*/  LDL.LU R0, [R1+0x300] ;  /* 0x0003000001007983 */ /* 0x001ee80000300800 */
        /* <DEDUP_REMOVED lines=31> */
[----:B0-----:R-:W2:Y:S04]  /*1b580*/  LDL.LU R0, [R1+0x330] ;  /* 0x0003300001007983 */ /* 0x001ea80000300800 */
        /* <DEDUP_REMOVED lines=93> */
[----:B------:R2:W-:Y:S01]  /*1bb60*/  STL [R1+0x1ac], R28 ;  /* 0x0001ac1c01007387 */ /* 0x0005e20000100800 */
[----:B---3--:R-:W-:Y:S02]  /*1bb70*/  F2FP.SATFINITE.E4M3.F32.PACK_AB_MERGE_C R24, R24, R25, RZ ;  /* 0x000000191818723e */ /* 0x008fe400048070ff */
[----:B------:R-:W-:Y:S02]  /*1bb80*/  F2FP.SATFINITE.E4M3.F32.PACK_AB_MERGE_C R22, R22, R23, RZ ;  /* 0x000000171616723e */ /* 0x000fe400048070ff */
[----:B------:R-:W-:Y:S02]  /*1bb90*/  F2FP.SATFINITE.E4M3.F32.PACK_AB_MERGE_C R18, R18, R19, RZ ;  /* 0x000000131212723e */ /* 0x000fe400048070ff */
[----:B------:R-:W-:-:S02]  /*1bba0*/  F2FP.SATFINITE.E4M3.F32.PACK_AB_MERGE_C R16, R16, R17, RZ ;  /* 0x000000111010723e */ /* 0x000fc400048070ff */
[----:B------:R-:W-:Y:S02]  /*1bbb0*/  F2FP.SATFINITE.E4M3.F32.PACK_AB_MERGE_C R12, R12, R13, RZ ;  /* 0x0000000d0c0c723e */ /* 0x000fe400048070ff */
[----:B------:R-:W-:Y:S02]  /*1bbc0*/  F2FP.SATFINITE.E4M3.F32.PACK_AB_MERGE_C R10, R10, R11, RZ ;  /* 0x0000000b0a0a723e */ /* 0x000fe400048070ff */
[----:B------:R-:W-:Y:S02]  /*1bbd0*/  F2FP.SATFINITE.E4M3.F32.PACK_AB_MERGE_C R6, R6, R7, RZ ;  /* 0x000000070606723e */ /* 0x000fe400048070ff */
[----:B--2---:R-:W-:Y:S02]  /*1bbe0*/  F2FP.SATFINITE.E4M3.F32.PACK_AB_MERGE_C R28, R29, R0, RZ ;  /* 0x000000001d1c723e */ /* 0x004fe400048070ff */
[----:B------:R-:W-:-:S03]  /*1bbf0*/  F2FP.SATFINITE.E4M3.F32.PACK_AB_MERGE_C R0, R26, R27, RZ ;  /* 0x0000001b1a00723e */ /* 0x000fc600048070ff */
[----:B------:R-:W-:Y:S04]  /*1bc00*/  STL [R1+0x1a8], R28 ;  /* 0x0001a81c01007387 */ /* 0x000fe80000100800 */
[----:B------:R0:W-:Y:S04]  /*1bc10*/  STL [R1+0x244], R0 ;  /* 0x0002440001007387 */ /* 0x0001e80000100800 */
[----:B------:R-:W-:Y:S01]  /*1bc20*/  STL [R1+0x240], R24 ;  /* 0x0002401801007387 */ /* 0x000fe20000100800 */
[----:B0-----:R-:W-:-:S03]  /*1bc30*/  F2FP.SATFINITE.E4M3.F32.PACK_AB_MERGE_C R0, R20, R21, RZ ;  /* 0x000000151400723e */ /* 0x001fc600048070ff */
        /* <DEDUP_REMOVED lines=10> */
[----:B------:R-:W-:Y:S04]  /*1bce0*/  STL [R1+0x2f8], R6 ;  /* 0x0002f80601007387 */ /* 0x000fe80000100800 */
[----:B------:R-:W2:Y:S01]  /*1bcf0*/  LDL.LU R28, [R1+0x194] ;  /* 0x00019400011c7983 */ /* 0x000ea20000300800 */
[----:B------:R-:W-:-:S02]  /*1bd00*/  F2FP.SATFINITE.E4M3.F32.PACK_AB_MERGE_C R4, R4, R5, RZ ;  /* 0x000000050404723e */ /* 0x000fc400048070ff */
        /* <DEDUP_REMOVED lines=155> */
[----:B---3--:R-:W-:-:S03]  /*1c6c0*/  F2FP.SATFINITE.E4M3.F32.PACK_AB_MERGE_C R23, R23, R25, RZ ;  /* 0x000000191717723e */ /* 0x008fc600048070ff */
[----:B------:R2:W-:Y:S01]  /*1c6d0*/  STL [R1+0x18], R28 ;  /* 0x0000181c01007387 */ /* 0x0005e20000100800 */
[----:B------:R-:W-:Y:S02]  /*1c6e0*/  F2FP.SATFINITE.E4M3.F32.PACK_AB_MERGE_C R22, R22, R24, RZ ;  /* 0x000000181616723e */ /* 0x000fe400048070ff */
[----:B------:R-:W-:Y:S02]  /*1c6f0*/  F2FP.SATFINITE.E4M3.F32.PACK_AB_MERGE_C R18, R18, R19, RZ ;  /* 0x000000131212723e */ /* 0x000fe400048070ff */
[----:B------:R-:W-:Y:S02]  /*1c700*/  F2FP.SATFINITE.E4M3.F32.PACK_AB_MERGE_C R16, R16, R17, RZ ;  /* 0x000000111010723e */ /* 0x000fe400048070ff */
[----:B------:R-:W-:Y:S02]  /*1c710*/  F2FP.SATFINITE.E4M3.F32.PACK_AB_MERGE_C R12, R12, R13, RZ ;  /* 0x0000000d0c0c723e */ /* 0x000fe400048070ff */
[----:B------:R-:W-:Y:S02]  /*1c720*/  F2FP.SATFINITE.E4M3.F32.PACK_AB_MERGE_C R10, R10, R11, RZ ;  /* 0x0000000b0a0a723e */ /* 0x000fe400048070ff */
[----:B------:R-:W-:-:S02]  /*1c730*/  F2FP.SATFINITE.E4M3.F32.PACK_AB_MERGE_C R6, R6, R7, RZ ;  /* 0x000000070606723e */ /* 0x000fc400048070ff */
[----:B--2---:R-:W-:Y:S02]  /*1c740*/  F2FP.SATFINITE.E4M3.F32.PACK_AB_MERGE_C R28, R29, R0, RZ ;  /* 0x000000001d1c723e */ /* 0x004fe400048070ff */
[----:B------:R-:W-:-:S03]  /*1c750*/  F2FP.SATFINITE.E4M3.F32.PACK_AB_MERGE_C R0, R26, R27, RZ ;  /* 0x0000001b1a00723e */ /* 0x000fc600048070ff */
[----:B------:R-:W-:Y:S04]  /*1c760*/  STL [R1+0x14], R28 ;  /* 0x0000141c01007387 */ /* 0x000fe80000100800 */
[----:B------:R-:W-:Y:S04]  /*1c770*/  STL [R1+0xb18], R23 ;  /* 0x000b181701007387 */ /* 0x000fe80000100800 */
[----:B------:R0:W-:Y:S04]  /*1c780*/  STL [R1+0x10], R0 ;  /* 0x0000100001007387 */ /* 0x0001e80000100800 */
[----:B------:R-:W-:Y:S01]  /*1c790*/  STL [R1+0xd8], R22 ;  /* 0x0000d81601007387 */ /* 0x000fe20000100800 */
[----:B0-----:R-:W-:-:S05]  /*1c7a0*/  F2FP.SATFINITE.E4M3.F32.PACK_AB_MERGE_C R0, R20, R21, RZ ;  /* 0x000000151400723e */ /* 0x001fca00048070ff */
        /* <DEDUP_REMOVED lines=17> */
[----:B------:R-:W3:Y:S04]  /*1c8c0*/  LDL.LU R21, [R1+0x11c] ;  /* 0x00011c0001157983 */ /* 0x000ee80000300800 */
[----:B---3--:R0:W-:Y:S04]  /*1c8d0*/  STL [R1+0xb74], R21 ;  /* 0x000b741501007387 */ /* 0x0081e80000100800 */
[----:B0-----:R-:W3:Y:S04]  /*1c8e0*/  LDL.LU R21, [R1+0x110] ;  /* 0x0001100001157983 */ /* 0x001ee80000300800 */
[----:B---3--:R0:W-:Y:S04]  /*1c8f0*/  STL [R1+0xb7c], R21 ;  /* 0x000b7c1501007387 */ /* 0x0081e80000100800 */
[----:B0-----:R-:W2:Y:S04]  /*1c900*/  LDL.LU R21, [R1+0x4e8] ;  /* 0x0004e80001157983 */ /* 0x001ea80000300800 */
[----:B------:R-:W3:Y:S04]  /*1c910*/  LDL.LU R19, [R1+0x174] ;  /* 0x0001740001137983 */ /* 0x000ee80000300800 */
[----:B---3--:R0:W-:Y:S04]  /*1c920*/  STL [R1+0xb70], R19 ;  /* 0x000b701301007387 */ /* 0x0081e80000100800 */
[----:B0-----:R-:W3:Y:S04]  /*1c930*/  LDL.LU R19, [R1+0x118] ;  /* 0x0001180001137983 */ /* 0x001ee80000300800 */
[----:B------:R-:W2:Y:S04]  /*1c940*/  LDL.LU R18, [R1+0x17c] ;  /* 0x00017c0001127983 */ /* 0x000ea80000300800 */
[----:B--2---:R0:W-:Y:S04]  /*1c950*/  STL [R1+0xb6c], R18 ;  /* 0x000b6c1201007387 */ /* 0x0041e80000100800 */
[----:B0-----:R-:W2:Y:S04]  /*1c960*/  LDL.LU R18, [R1+0x170] ;  /* 0x0001700001127983 */ /* 0x001ea80000300800 */
        /* <DEDUP_REMOVED lines=11> */
[----:B------:R-:W2:Y:S04]  /*1ca20*/  LDL.LU R28, [R1+0x2b0] ;  /* 0x0002b000011c7983 */ /* 0x000ea80000300800 */
[----:B--2---:R0:W-:Y:S04]  /*1ca30*/  STL [R1+0xb54], R28 ;  /* 0x000b541c01007387 */ /* 0x0041e80000100800 */
[----:B0-----:R-:W2:Y:S04]  /*1ca40*/  LDL.LU R28, [R1+0x180] ;  /* 0x00018000011c7983 */ /* 0x001ea80000300800 */
[----:B--2---:R0:W-:Y:S04]  /*1ca50*/  STL [R1+0xb5c], R28 ;  /* 0x000b5c1c01007387 */ /* 0x0041e80000100800 */
[----:B0-----:R-:W2:Y:S01]  /*1ca60*/  LDL.LU R28, [R1+0x168] ;  /* 0x00016800011c7983 */ /* 0x001ea20000300800 */
[----:B------:R-:W-:-:S03]  /*1ca70*/  F2FP.SATFINITE.E4M3.F32.PACK_AB_MERGE_C R22, R22, R21, RZ ;  /* 0x000000151616723e */ /* 0x000fc600048070ff */
[----:B--2---:R0:W-:Y:S04]  /*1ca80*/  STL [R1+0xb64], R28 ;  /* 0x000b641c01007387 */ /* 0x0041e80000100800 */
        /* <DEDUP_REMOVED lines=26> */
[----:B0-----:R-:W2:Y:S02]  /*1cc30*/  LDL.LU R22, [R1+0xb78] ;  /* 0x000b780001167983 */ /* 0x001ea40000300800 */
[----:B--2---:R-:W-:-:S02]  /*1cc40*/  F2FP.SATFINITE.E4M3.F32.PACK_AB_MERGE_C R22, R22, R21, RZ ;  /* 0x000000151616723e */ /* 0x004fc400048070ff */
[----:B------:R-:W3:Y:S04]  /*1cc50*/  LDL.LU R21, [R1+0xb74] ;  /* 0x000b740001157983 */ /* 0x000ee80000300800 */
[----:B------:R0:W-:Y:S04]  /*1cc60*/  STL [R1+0xb1c], R22 ;  /* 0x000b1c1601007387 */ /* 0x0001e80000100800 */
[----:B0-----:R-:W2:Y:S01]  /*1cc70*/  LDL.LU R22, [R1+0x148] ;  /* 0x0001480001167983 */ /* 0x001ea20000300800 */
[----:B---3--:R-:W-:-:S03]  /*1cc80*/  F2FP.SATFINITE.E4M3.F32.PACK_AB_MERGE_C R21, R21, R19, RZ ;  /* 0x000000131515723e */ /* 0x008fc600048070ff */
        /* <DEDUP_REMOVED lines=14> */
[----:B0-----:R-:W3:Y:S02]  /*1cd70*/  LDL.LU R23, [R1+0xb60] ;  /* 0x000b600001177983 */ /* 0x001ee40000300800 */
[----:B---3--:R-:W-:-:S02]  /*1cd80*/  F2FP.SATFINITE.E4M3.F32.PACK_AB_MERGE_C R23, R23, R28, RZ ;  /* 0x0000001c1717723e */ /* 0x008fc400048070ff */
[----:B------:R-:W3:Y:S04]  /*1cd90*/  LDL.LU R28, [R1+0xb5c] ;  /* 0x000b5c00011c7983 */ /* 0x000ee80000300800 */
[----:B------:R0:W-:Y:S04]  /*1cda0*/  STL [R1+0x88], R23 ;  /* 0x0000881701007387 */ /* 0x0001e80000100800 */
[----:B0-----:R-:W3:Y:S02]  /*1cdb0*/  LDL.LU R23, [R1+0xb58] ;  /* 0x000b580001177983 */ /* 0x001ee40000300800 */
[----:B---3--:R-:W-:-:S02]  /*1cdc0*/  F2FP.SATFINITE.E4M3.F32.PACK_AB_MERGE_C R23, R23, R28, RZ ;  /* 0x0000001c1717723e */ /* 0x008fc400048070ff */
[----:B------:R-:W3:Y:S04]  /*1cdd0*/  LDL.LU R28, [R1+0xb54] ;  /* 0x000b5400011c7983 */ /* 0x000ee80000300800 */
[----:B------:R0:W-:Y:S04]  /*1cde0*/  STL [R1+0x84], R23 ;  /* 0x0000841701007387 */ /* 0x0001e80000100800 */
[----:B0-----:R-:W2:Y:S02]  /*1cdf0*/  LDL.LU R23, [R1+0xb50] ;  /* 0x000b500001177983 */ /* 0x001ea40000300800 */
[----:B--2---:R-:W-:-:S02]  /*1ce00*/  F2FP.SATFINITE.E4M3.F32.PACK_AB_MERGE_C R18, R18, R23, RZ ;  /* 0x000000171212723e */ /* 0x004fc400048070ff */
[----:B------:R-:W2:Y:S01]  /*1ce10*/  LDL.LU R23, [R1+0xb4c] ;  /* 0x000b4c0001177983 */ /* 0x000ea20000300800 */
[----:B------:R-:W-:-:S03]  /*1ce20*/  F2FP.SATFINITE.E4M3.F32.PACK_AB_MERGE_C R19, R21, R19, RZ ;  /* 0x000000131513723e */ /* 0x000fc600048070ff */
[----:B------:R3:W-:Y:S04]  /*1ce30*/  STL [R1+0x80], R18 ;  /* 0x0000801201007387 */ /* 0x0007e80000100800 */
[----:B------:R0:W-:Y:S01]  /*1ce40*/  STL [R1+0xc8], R19 ;  /* 0x0000c81301007387 */ /* 0x0001e20000100800 */
[----:B---3--:R-:W-:Y:S02]  /*1ce50*/  F2FP.SATFINITE.E4M3.F32.PACK_AB_MERGE_C R18, R0, R28, RZ ;  /* 0x0000001c0012723e */ /* 0x008fe400048070ff */
[----:B------:R-:W-:Y:S02]  /*1ce60*/  F2FP.SATFINITE.E4M3.F32.PACK_AB_MERGE_C R0, R25, R26, RZ ;  /* 0x0000001a1900723e */ /* 0x000fe400048070ff */
[----:B0-----:R-:W-:Y:S02]  /*1ce70*/  F2FP.SATFINITE.E4M3.F32.PACK_AB_MERGE_C R19, R27, R29, RZ ;  /* 0x0000001d1b13723e */ /* 0x001fe400048070ff */
[----:B------:R-:W-:-:S02]  /*1ce80*/  F2FP.SATFINITE.E4M3.F32.PACK_AB_MERGE_C R16, R16, R17, RZ ;  /* 0x000000111010723e */ /* 0x000fc400048070ff */
[----:B------:R-:W-:Y:S02]  /*1ce90*/  F2FP.SATFINITE.E4M3.F32.PACK_AB_MERGE_C R17, R12, R13, RZ ;  /* 0x0000000d0c11723e */ /* 0x000fe400048070ff */
[----:B------:R-:W-:Y:S02]  /*1cea0*/  F2FP.SATFINITE.E4M3.F32.PACK_AB_MERGE_C R7, R7, R9, RZ ;  /* 0x000000090707723e */ /* 0x000fe400048070ff */
[----:B------:R-:W-:Y:S02]  /*1ceb0*/  F2FP.SATFINITE.E4M3.F32.PACK_AB_MERGE_C R6, R6, R8, RZ ;  /* 0x000000080606723e */ /* 0x000fe400048070ff */
[----:B------:R-:W-:Y:S02]  /*1cec0*/  F2FP.SATFINITE.E4M3.F32.PACK_AB_MERGE_C R4, R4, R5, RZ ;  /* 0x000000050404723e */ /* 0x000fe400048070ff */
[----:B--2---:R-:W-:-:S05]  /*1ced0*/  F2FP.SATFINITE.E4M3.F32.PACK_AB_MERGE_C R21, R23, R22, RZ ;  /* 0x000000161715723e */ /* 0x004fca00048070ff */
[----:B------:R-:W-:Y:S04]  /*1cee0*/  STL [R1+0xc4], R21 ;  /* 0x0000c41501007387 */ /* 0x000fe80000100800 */
[----:B------:R0:W-:Y:S04]  /*1cef0*/  STL [R1+0xa8], R18 ;  /* 0x0000a81201007387 */ /* 0x0001e80000100800 */
[----:B------:R-:W-:Y:S01]  /*1cf00*/  STL [R1+0xa4], R19 ;  /* 0x0000a41301007387 */ /* 0x000fe20000100800 */
[----:B0-----:R-:W-:-:S03]  /*1cf10*/  F2FP.SATFINITE.E4M3.F32.PACK_AB_MERGE_C R18, R20, R24, RZ ;  /* 0x000000181412723e */ /* 0x001fc600048070ff */
[----:B------:R0:W-:Y:S04]  /*1cf20*/  STL [R1+0x11c], R0 ;  /* 0x00011c0001007387 */ /* 0x0001e80000100800 */
[----:B------:R-:W-:Y:S04]  /*1cf30*/  STL [R1+0x118], R18 ;  /* 0x0001181201007387 */ /* 0x000fe80000100800 */
[----:B------:R1:W-:Y:S01]  /*1cf40*/  STL [R1+0x114], R16 ;  /* 0x0001141001007387 */ /* 0x0003e20000100800 */
[----:B0-----:R-:W-:-:S03]  /*1cf50*/  F2FP.SATFINITE.E4M3.F32.PACK_AB_MERGE_C R0, R14, R15, RZ ;  /* 0x0000000f0e00723e */ /* 0x001fc600048070ff */
[----:B------:R-:W-:Y:S01]  /*1cf60*/  STL [R1+0xb2c], R17 ;  /* 0x000b2c1101007387 */ /* 0x000fe20000100800 */
[----:B-1----:R-:W-:-:S03]  /*1cf70*/  F2FP.SATFINITE.E4M3.F32.PACK_AB_MERGE_C R16, R10, R11, RZ ;  /* 0x0000000b0a10723e */ /* 0x002fc600048070ff */
[----:B------:R0:W-:Y:S04]  /*1cf80*/  STL [R1+0x110], R0 ;  /* 0x0001100001007387 */ /* 0x0001e80000100800 */
[----:B------:R-:W-:Y:S04]  /*1cf90*/  STL [R1+0xb30], R16 ;  /* 0x000b301001007387 */ /* 0x000fe80000100800 */
[----:B------:R-:W-:Y:S01]  /*1cfa0*/  STL [R1+0xb34], R7 ;  /* 0x000b340701007387 */ /* 0x000fe20000100800 */
[----:B0-----:R-:W-:-:S03]  /*1cfb0*/  F2FP.SATFINITE.E4M3.F32.PACK_AB_MERGE_C R0, R2, R3, RZ ;  /* 0x000000030200723e */ /* 0x001fc600048070ff */
[----:B------:R-:W-:Y:S04]  /*1cfc0*/  STL [R1+0xb38], R6 ;  /* 0x000b380601007387 */ /* 0x000fe80000100800 */
[----:B------:R-:W2:Y:S04]  /*1cfd0*/  LDL.LU R29, [R1+0x100] ;  /* 0x00010000011d7983 */ /* 0x000ea80000300800 */
[----:B------:R-:W-:Y:S04]  /*1cfe0*/  STL [R1+0x4], R4 ;  /* 0x0000040401007387 */ /* 0x000fe80000100800 */
[----:B------:R-:W2:Y:S04]  /*1cff0*/  LDL.LU R13, [R1+0x104] ;  /* 0x00010400010d7983 */ /* 0x000ea80000300800 */
[----:B------:R-:W-:Y:S04]  /*1d000*/  STL [R1], R0 ;  /* 0x0000000001007387 */ /* 0x000fe80000100800 */
[----:B------:R-:W3:Y:S04]  /*1d010*/  LDL.LU R12, [R1+0x108] ;  /* 0x00010800010c7983 */ /* 0x000ee80000300800 */
[----:B------:R-:W3:Y:S04]  /*1d020*/  LDL.LU R11, [R1+0x10c] ;  /* 0x00010c00010b7983 */ /* 0x000ee80000300800 */
[----:B------:R-:W2:Y:S04]  /*1d030*/  LDL.LU R19, [R1+0x1b4] ;  /* 0x0001b40001137983 */ /* 0x000ea80000300800 */
[----:B--2---:R0:W-:Y:S04]  /*1d040*/  STL [R1+0xb3c], R19 ;  /* 0x000b3c1301007387 */ /* 0x0041e80000100800 */
[----:B0-----:R-:W2:Y:S04]  /*1d050*/  LDL.LU R19, [R1+0x12c] ;  /* 0x00012c0001137983 */ /* 0x001ea80000300800 */
[----:B--2---:R0:W-:Y:S04]  /*1d060*/  STL [R1+0xb44], R19 ;  /* 0x000b441301007387 */ /* 0x0041e80000100800 */
[----:B0-----:R-:W2:Y:S04]  /*1d070*/  LDL.LU R19, [R1+0x124] ;  /* 0x0001240001137983 */ /* 0x001ea80000300800 */
[----:B------:R-:W2:Y:S04]  /*1d080*/  LDL.LU R27, [R1+0x1b8] ;  /* 0x0001b800011b7983 */ /* 0x000ea80000300800 */
[----:B--2---:R0:W-:Y:S04]  /*1d090*/  STL [R1+0xb40], R27 ;  /* 0x000b401b01007387 */ /* 0x0041e80000100800 */
[----:B0-----:R-:W2:Y:S01]  /*1d0a0*/  LDL.LU R27, [R1+0x128] ;  /* 0x00012800011b7983 */ /* 0x001ea20000300800 */
[----:B------:R-:W-:-:S03]  /*1d0b0*/  F2FP.SATFINITE.E4M3.F32.PACK_AB_MERGE_C R29, R13, R29, RZ ;  /* 0x0000001d0d1d723e */ /* 0x000fc600048070ff */
[----:B--2---:R0:W-:Y:S04]  /*1d0c0*/  STL [R1+0xb48], R27 ;  /* 0x000b481b01007387 */ /* 0x0041e80000100800 */
[----:B0-----:R-:W2:Y:S04]  /*1d0d0*/  LDL.LU R27, [R1+0x120] ;  /* 0x00012000011b7983 */ /* 0x001ea80000300800 */
        /* <DEDUP_REMOVED lines=21> */
[----:B---3--:R-:W-:-:S03]  /*1d230*/  F2FP.SATFINITE.E4M3.F32.PACK_AB_MERGE_C R28, R11, R12, RZ ;  /* 0x0000000c0b1c723e */ /* 0x008fc600048070ff */
[----:B------:R0:W-:Y:S04]  /*1d240*/  STL [R1+0xb00], R29 ;  /* 0x000b001d01007387 */ /* 0x0001e80000100800 */
[----:B0-----:R-:W3:Y:S04]  /*1d250*/  LDL.LU R29, [R1+0x1b0] ;  /* 0x0001b000011d7983 */ /* 0x001ee80000300800 */
        /* <DEDUP_REMOVED lines=11> */
[----:B0-----:R-:W3:Y:S01]  /*1d310*/  LDL.LU R19, [R1+0xb3c] ;  /* 0x000b3c0001137983 */ /* 0x001ee20000300800 */
[----:B----4-:R-:W-:Y:S02]  /*1d320*/  F2FP.SATFINITE.E4M3.F32.PACK_AB_MERGE_C R25, R25, R21, RZ ;  /* 0x000000151919723e */ /* 0x010fe400048070ff */
[----:B------:R-:W-:-:S02]  /*1d330*/  F2FP.SATFINITE.E4M3.F32.PACK_AB_MERGE_C R24, R24, R0, RZ ;  /* 0x000000001818723e */ /* 0x000fc400048070ff */
[----:B------:R-:W-:Y:S02]  /*1d340*/  F2FP.SATFINITE.E4M3.F32.PACK_AB_MERGE_C R7, R7, R6, RZ ;  /* 0x000000060707723e */ /* 0x000fe400048070ff */
[----:B------:R-:W-:Y:S02]  /*1d350*/  F2FP.SATFINITE.E4M3.F32.PACK_AB_MERGE_C R9, R9, R10, RZ ;  /* 0x0000000a0909723e */ /* 0x000fe400048070ff */
[----:B---3--:R-:W-:Y:S02]  /*1d360*/  F2FP.SATFINITE.E4M3.F32.PACK_AB_MERGE_C R29, R19, R29, RZ ;  /* 0x0000001d131d723e */ /* 0x008fe400048070ff */
[----:B--2---:R-:W-:-:S03]  /*1d370*/  F2FP.SATFINITE.E4M3.F32.PACK_AB_MERGE_C R19, R26, R27, RZ ;  /* 0x0000001b1a13723e */ /* 0x004fc600048070ff */
[----:B------:R0:W-:Y:S04]  /*1d380*/  STL [R1+0x24], R29 ;  /* 0x0000241d01007387 */ /* 0x0001e80000100800 */
[----:B0-----:R-:W2:Y:S04]  /*1d390*/  LDL.LU R29, [R1+0x60] ;  /* 0x00006000011d7983 */ /* 0x001ea80000300800 */
[----:B------:R-:W2:Y:S04]  /*1d3a0*/  LDL.LU R27, [R1+0x64] ;  /* 0x00006400011b7983 */ /* 0x000ea80000300800 */
[----:B------:R0:W-:Y:S04]  /*1d3b0*/  STL [R1+0x20], R19 ;  /* 0x0000201301007387 */ /* 0x0001e80000100800 */
[----:B0-----:R-:W3:Y:S04]  /*1d3c0*/  LDL.LU R19, [R1+0x68] ;  /* 0x0000680001137983 */ /* 0x001ee80000300800 */
[----:B------:R-:W3:Y:S04]  /*1d3d0*/  LDL.LU R26, [R1+0x6c] ;  /* 0x00006c00011a7983 */ /* 0x000ee80000300800 */
[----:B------:R-:W4:Y:S04]  /*1d3e0*/  LDL.LU R21, [R1+0xb0] ;  /* 0x0000b00001157983 */ /* 0x000f280000300800 */
[----:B------:R0:W-:Y:S04]  /*1d3f0*/  STL [R1+0xc0], R25 ;  /* 0x0000c01901007387 */ /* 0x0001e80000100800 */
[----:B0-----:R-:W4:Y:S04]  /*1d400*/  LDL.LU R25, [R1+0xb4] ;  /* 0x0000b40001197983 */ /* 0x001f280000300800 */
        /* <DEDUP_REMOVED lines=8> */
[----:B0-----:R-:W4:Y:S01]  /*1d490*/  LDL.LU R9, [R1+0x274] ;  /* 0x0002740001097983 */ /* 0x001f220000300800 */
[----:B------:R-:W-:-:S02]  /*1d4a0*/  F2FP.SATFINITE.E4M3.F32.PACK_AB_MERGE_C R5, R5, R16, RZ ;  /* 0x000000100505723e */ /* 0x000fc400048070ff */
[----:B------:R-:W-:Y:S01]  /*1d4b0*/  F2FP.SATFINITE.E4M3.F32.PACK_AB_MERGE_C R3, R3, R17, RZ ;  /* 0x000000110303723e */ /* 0x000fe200048070ff */
[----:B------:R-:W4:Y:S01]  /*1d4c0*/  LDL.LU R16, [R1+0xb30] ;  /* 0x000b300001107983 */ /* 0x000f220000300800 */
[----:B------:R-:W-:Y:S02]  /*1d4d0*/  F2FP.SATFINITE.E4M3.F32.PACK_AB_MERGE_C R2, R2, R18, RZ ;  /* 0x000000120202723e */ /* 0x000fe400048070ff */
[----:B------:R-:W-:Y:S01]  /*1d4e0*/  F2FP.SATFINITE.E4M3.F32.PACK_AB_MERGE_C R15, R15, R20, RZ ;  /* 0x000000140f0f723e */ /* 0x000fe200048070ff */
[----:B------:R-:W4:Y:S01]  /*1d4f0*/  LDL.LU R17, [R1+0xb2c] ;  /* 0x000b2c0001117983 */ /* 0x000f220000300800 */
[----:B------:R-:W-:-:S03]  /*1d500*/  F2FP.SATFINITE.E4M3.F32.PACK_AB_MERGE_C R14, R8, R14, RZ ;  /* 0x0000000e080e723e */ /* 0x000fc600048070ff */
[----:B------:R-:W4:Y:S01]  /*1d510*/  LDL.LU R18, [R1+0xb28] ;  /* 0x000b280001127983 */ /* 0x000f220000300800 */
[----:B------:R-:W-:Y:S02]  /*1d520*/  F2FP.SATFINITE.E4M3.F32.PACK_AB_MERGE_C R4, R4, R22, RZ ;  /* 0x000000160404723e */ /* 0x000fe400048070ff */
[----:B------:R-:W-:Y:S01]  /*1d530*/  F2FP.SATFINITE.E4M3.F32.PACK_AB_MERGE_C R13, R13, R23, RZ ;  /* 0x000000170d0d723e */ /* 0x000fe200048070ff */
[----:B------:R-:W4:Y:S01]  /*1d540*/  LDL.LU R20, [R1+0x278] ;  /* 0x0002780001147983 */ /* 0x000f220000300800 */
[----:B------:R-:W-:-:S03]  /*1d550*/  F2FP.SATFINITE.E4M3.F32.PACK_AB_MERGE_C R12, R11, R12, RZ ;  /* 0x0000000c0b0c723e */ /* 0x000fc600048070ff */
[----:B------:R-:W4:Y:S04]  /*1d560*/  LDL.LU R8, [R1+0x27c] ;  /* 0x00027c0001087983 */ /* 0x000f280000300800 */
[----:B------:R-:W4:Y:S04]  /*1d570*/  LDL.LU R22, [R1+0x410] ;  /* 0x0004100001167983 */ /* 0x000f280000300800 */
[----:B------:R-:W4:Y:S04]  /*1d580*/  LDL.LU R23, [R1+0x414] ;  /* 0x0004140001177983 */ /* 0x000f280000300800 */
[----:B------:R-:W4:Y:S04]  /*1d590*/  LDL.LU R11, [R1+0x41c] ;  /* 0x00041c00010b7983 */ /* 0x000f280000300800 */
[----:B------:R-:W-:Y:S04]  /*1d5a0*/  STL.64 [R1+0xb10], R14 ;  /* 0x000b100e01007387 */ /* 0x000fe80000100a00 */
[----:B------:R-:W-:Y:S01]  /*1d5b0*/  STL.64 [R1+0xb08], R12 ;  /* 0x000b080c01007387 */ /* 0x000fe20000100a00 */
[----:B--2---:R-:W-:-:S05]  /*1d5c0*/  F2FP.SATFINITE.E4M3.F32.PACK_AB_MERGE_C R27, R27, R29, RZ ;  /* 0x0000001d1b1b723e */ /* 0x004fca00048070ff */
[----:B------:R-:W-:Y:S01]  /*1d5d0*/  STL [R1+0xadc], R27 ;  /* 0x000adc1b01007387 */ /* 0x000fe20000100800 */
[----:B---3--:R-:W-:-:S05]  /*1d5e0*/  F2FP.SATFINITE.E4M3.F32.PACK_AB_MERGE_C R26, R26, R19, RZ ;  /* 0x000000131a1a723e */ /* 0x008fca00048070ff */
[----:B------:R-:W-:Y:S01]  /*1d5f0*/  STL [R1+0xae0], R26 ;  /* 0x000ae01a01007387 */ /* 0x000fe20000100800 */
[----:B----4-:R-:W-:-:S05]  /*1d600*/  F2FP.SATFINITE.E4M3.F32.PACK_AB_MERGE_C R25, R25, R21, RZ ;  /* 0x000000151919723e */ /* 0x010fca00048070ff */
[----:B------:R0:W-:Y:S04]  /*1d610*/  STL [R1+0xae4], R25 ;  /* 0x000ae41901007387 */ /* 0x0001e80000100800 */
[----:B0-----:R-:W2:Y:S01]  /*1d620*/  LDL R25, [R1+0x28] ;  /* 0x0000280001197983 */ /* 0x001ea20000100800 */
[----:B------:R-:W-:-:S03]  /*1d630*/  F2FP.SATFINITE.E4M3.F32.PACK_AB_MERGE_C R24, R24, R0, RZ ;  /* 0x000000001818723e */ /* 0x000fc600048070ff */
[----:B------:R-:W3:Y:S04]  /*1d640*/  LDL.LU R0, [R1+0xa80] ;  /* 0x000a800001007983 */ /* 0x000ee80000300800 */
[----:B------:R-:W4:Y:S04]  /*1d650*/  LDL R19, [R1+0xa7c] ;  /* 0x000a7c0001137983 */ /* 0x000f280000100800 */
[----:B------:R0:W-:Y:S04]  /*1d660*/  STL [R1+0xae8], R24 ;  /* 0x000ae81801007387 */ /* 0x0001e80000100800 */
[----:B0-----:R-:W4:Y:S01]  /*1d670*/  LDL.LU R24, [R1+0x418] ;  /* 0x0004180001187983 */ /* 0x001f220000300800 */
[----:B------:R-:W-:-:S03]  /*1d680*/  F2FP.SATFINITE.E4M3.F32.PACK_AB_MERGE_C R9, R9, R10, RZ ;  /* 0x0000000a0909723e */ /* 0x000fc600048070ff */
[----:B------:R-:W4:Y:S01]  /*1d690*/  LDL.LU R10, [R1+0xa84] ;  /* 0x000a8400010a7983 */ /* 0x000f220000300800 */
[----:B------:R-:W0:Y:S03]  /*1d6a0*/  S2R R12, SR_TID.X ;  /* 0x00000000000c7919 */ /* 0x000e260000002100 */
[----:B------:R-:W4:Y:S04]  /*1d6b0*/  LDL.LU R26, [R1+0x2a8] ;  /* 0x0002a800011a7983 */ /* 0x000f280000300800 */
[----:B------:R0:W-:Y:S04]  /*1d6c0*/  STL [R1+0x2c], R9 ;  /* 0x00002c0901007387 */ /* 0x0001e80000100800 */
[----:B------:R-:W4:Y:S01]  /*1d6d0*/  LDL.LU R27, [R1+0x2d8] ;  /* 0x0002d800011b7983 */ /* 0x000f220000300800 */
[----:B------:R-:W-:-:S03]  /*1d6e0*/  F2FP.SATFINITE.E4M3.F32.PACK_AB_MERGE_C R21, R8, R20, RZ ;  /* 0x000000140815723e */ /* 0x000fc600048070ff */
[----:B------:R-:W4:Y:S04]  /*1d6f0*/  LDL.LU R13, [R1+0x24c] ;  /* 0x00024c00010d7983 */ /* 0x000f280000300800 */
[----:B------:R-:W4:Y:S01]  /*1d700*/  LDL.LU R29, [R1+0x254] ;  /* 0x00025400011d7983 */ /* 0x000f220000300800 */
[----:B------:R-:W-:-:S03]  /*1d710*/  F2FP.SATFINITE.E4M3.F32.PACK_AB_MERGE_C R22, R23, R22, RZ ;  /* 0x000000161716723e */ /* 0x000fc600048070ff */
[----:B------:R-:W4:Y:S04]  /*1d720*/  LDL.LU R14, [R1+0x248] ;  /* 0x00024800010e7983 */ /* 0x000f280000300800 */
[----:B------:R-:W4:Y:S01]  /*1d730*/  LDL.LU R15, [R1+0x250] ;  /* 0x00025000010f7983 */ /* 0x000f220000300800 */
[----:B0-----:R-:W-:-:S03]  /*1d740*/  IMAD.SHL.U32 R9, R12, 0x100, RZ ;  /* 0x000001000c097824 */ /* 0x001fc600078e00ff */
[----:B------:R-:W4:Y:S02]  /*1d750*/  LDL.LU R20, [R1+0xa88] ;  /* 0x000a880001147983 */ /* 0x000f240000300800 */
[----:B------:R-:W-:Y:S02]  /*1d760*/  LOP3.LUT R9, R9, 0x6000, RZ, 0xc0, !PT ;  /* 0x0000600009097812 */ /* 0x000fe400078ec0ff */
[----:B------:R0:W-:Y:S01]  /*1d770*/  STL [R1+0x90], R21 ;  /* 0x0000901501007387 */ /* 0x0001e20000100800 */
[----:B---3--:R-:W-:Y:S01]  /*1d780*/  LOP3.LUT R8, R0, 0x400, RZ, 0xc0, !PT ;  /* 0x0000040000087812 */ /* 0x008fe200078ec0ff */
[----:B--2---:R-:W-:Y:S01]  /*1d790*/  VIADD R0, R25, 0x1 ;  /* 0x0000000119007836 */ /* 0x004fe20000000000 */
[----:B----4-:R-:W-:Y:S01]  /*1d7a0*/  ISETP.GE.AND P0, PT, R19, UR12, PT ;  /* 0x0000000c13007c0c */ /* 0x010fe2000bf06270 */
[----:B------:R-:W1:Y:S01]  /*1d7b0*/  LDCU UR12, c[0x0][0x39c] ;  /* 0x00007380ff0c77ac */ /* 0x000e620008000800 */
[----:B------:R-:W2:Y:S01]  /*1d7c0*/  LDL.LU R19, [R1+0x1ac] ;  /* 0x0001ac0001137983 */ /* 0x000ea20000300800 */
[----:B------:R-:W-:Y:S01]  /*1d7d0*/  IADD3 R8, PT, PT, R9, UR5, R8 ;  /* 0x0000000509087c10 */ /* 0x000fe2000fffe008 */
[----:B------:R-:W-:Y:S01]  /*1d7e0*/  VIADD R9, R25, 0x2 ;  /* 0x0000000219097836 */ /* 0x000fe20000000000 */
[----:B------:R-:W-:Y:S01]  /*1d7f0*/  ISETP.LT.AND P2, PT, R0, UR4, !P0 ;  /* 0x0000000400007c0c */ /* 0x000fe2000c741270 */
[----:B0-----:R-:W3:Y:S01]  /*1d800*/  LDL.LU R21, [R1+0x1a8] ;  /* 0x0001a80001157983 */ /* 0x001ee20000300800 */
[----:B------:R-:W-:-:S03]  /*1d810*/  F2FP.SATFINITE.E4M3.F32.PACK_AB_MERGE_C R11, R11, R24, RZ ;  /* 0x000000180b0b723e */ /* 0x000fc600048070ff */
[----:B------:R0:W-:Y:S01]  /*1d820*/  STL [R1+0x8], R22 ;  /* 0x0000081601007387 */ /* 0x0001e20000100800 */
[----:B------:R-:W-:Y:S01]  /*1d830*/  ISETP.LT.AND P5, PT, R9, UR6, !P0 ;  /* 0x0000000609007c0c */ /* 0x000fe2000c7a1270 */
[----:B------:R-:W4:Y:S01]  /*1d840*/  LDCU UR4, c[0x0][0x3b4] ;  /* 0x00007680ff0477ac */ /* 0x000f220008000800 */
[----:B------:R-:W-:Y:S01]  /*1d850*/  LOP3.LUT R12, R12, 0x1ff, RZ, 0xc0, !PT ;  /* 0x000001ff0c0c7812 */ /* 0x000fe200078ec0ff */
[----:B------:R-:W1:Y:S01]  /*1d860*/  LDCU UR6, c[0x0][0x3b8] ;  /* 0x00007700ff0677ac */ /* 0x000e620008000800 */
[----:B0-----:R-:W2:Y:S04]  /*1d870*/  LDL.LU R22, [R1+0xdc] ;  /* 0x0000dc0001167983 */ /* 0x001ea80000300800 */
[----:B------:R-:W2:Y:S01]  /*1d880*/  LDL.LU R23, [R1+0x1c] ;  /* 0x00001c0001177983 */ /* 0x000ea20000300800 */
[----:B------:R-:W-:Y:S01]  /*1d890*/  LOP3.LUT R0, R10, 0xf0, RZ, 0xc0, !PT ;  /* 0x000000f00a007812 */ /* 0x000fe200078ec0ff */
[----:B------:R-:W-:-:S02]  /*1d8a0*/  VIADD R10, R25, 0x3 ;  /* 0x00000003190a7836 */ /* 0x000fc40000000000 */
[----:B------:R0:W-:Y:S04]  /*1d8b0*/  STL [R1+0xc], R11 ;  /* 0x00000c0b01007387 */ /* 0x0001e80000100800 */
[----:B------:R-:W2:Y:S01]  /*1d8c0*/  LDL.LU R24, [R1+0x2fc] ;  /* 0x0002fc0001187983 */ /* 0x000ea20000300800 */
[----:B------:R-:W-:-:S03]  /*1d8d0*/  ISETP.LT.AND P4, PT, R10, UR10, !P0 ;  /* 0x0000000a0a007c0c */ /* 0x000fc6000c781270 */
[----:B------:R-:W2:Y:S04]  /*1d8e0*/  LDL.LU R9, [R1+0x2dc] ;  /* 0x0002dc0001097983 */ /* 0x000ea80000300800 */
[----:B------:R-:W2:Y:S01]  /*1d8f0*/  LDL.LU R10, [R1+0x2ac] ;  /* 0x0002ac00010a7983 */ /* 0x000ea20000300800 */
[----:B0-----:R-:W-:-:S05]  /*1d900*/  VIADD R11, R25, 0x4 ;  /* 0x00000004190b7836 */ /* 0x001fca0000000000 */
[----:B------:R-:W-:Y:S01]  /*1d910*/  ISETP.LT.AND P1, PT, R11, UR11, !P0 ;  /* 0x0000000b0b007c0c */ /* 0x000fe2000c721270 */
[----:B------:R-:W0:Y:S01]  /*1d920*/  LDCU.64 UR10, c[0x0][0x390] ;  /* 0x00007200ff0a77ac */ /* 0x000e220008000a00 */
[----:B------:R-:W-:-:S04]  /*1d930*/  LOP3.LUT R20, R20, 0x300, RZ, 0xc0, !PT ;  /* 0x0000030014147812 */ /* 0x000fc800078ec0ff */
[----:B------:R-:W-:Y:S02]  /*1d940*/  IADD3 R0, PT, PT, R20, R8, R0 ;  /* 0x0000000814007210 */ /* 0x000fe40007ffe000 */
[----:B------:R-:W3:Y:S01]  /*1d950*/  LDL.LU R20, [R1+0x2ec] ;  /* 0x0002ec0001147983 */ /* 0x000ee20000300800 */
[----:B------:R-:W-:Y:S02]  /*1d960*/  PRMT R11, R15, 0x5410, R14 ;  /* 0x000054100f0b7816 */ /* 0x000fe4000000000e */
[----:B--2---:R-:W-:Y:S02]  /*1d970*/  PRMT R8, R9, 0x5410, R10 ;  /* 0x0000541009087816 */ /* 0x004fe4000000000a */
[----:B------:R-:W-:Y:S02]  /*1d980*/  PRMT R9, R27, 0x5410, R26 ;  /* 0x000054101b097816 */ /* 0x000fe4000000001a */
[----:B------:R-:W-:Y:S01]  /*1d990*/  PRMT R10, R29, 0x5410, R13 ;  /* 0x000054101d0a7816 */ /* 0x000fe2000000000d */
[----:B------:R-:W2:Y:S04]  /*1d9a0*/  LDL.LU R26, [R1+0x2e8] ;  /* 0x0002e800011a7983 */ /* 0x000ea80000300800 */
[----:B------:R-:W2:Y:S04]  /*1d9b0*/  LDL.LU R29, [R1+0x2f4] ;  /* 0x0002f400011d7983 */ /* 0x000ea80000300800 */
[----:B------:R-:W2:Y:S04]  /*1d9c0*/  LDL.LU R27, [R1+0x25c] ;  /* 0x00025c00011b7983 */ /* 0x000ea80000300800 */
[----:B------:R-:W2:Y:S04]  /*1d9d0*/  LDL.LU R13, [R1+0x264] ;  /* 0x00026400010d7983 */ /* 0x000ea80000300800 */
[----:B------:R-:W2:Y:S04]  /*1d9e0*/  LDL.LU R14, [R1+0x258] ;  /* 0x00025800010e7983 */ /* 0x000ea80000300800 */
[----:B------:R-:W2:Y:S04]  /*1d9f0*/  LDL.LU R15, [R1+0x260] ;  /* 0x00026000010f7983 */ /* 0x000ea80000300800 */
[----:B------:R0:W-:Y:S04]  /*1da00*/  STSM.16.M88.4 [R0], R8 ;  /* 0x0000000800007844 */ /* 0x0001e80000000200 */
[----:B0-----:R-:W2:Y:S04]  /*1da10*/  LDL.LU R8, [R1+0x1c4] ;  /* 0x0001c40001087983 */ /* 0x001ea80000300800 */
[----:B------:R-:W3:Y:S04]  /*1da20*/  LDL.LU R9, [R1+0x1c0] ;  /* 0x0001c00001097983 */ /* 0x000ee80000300800 */
[----:B------:R-:W4:Y:S04]  /*1da30*/  LDL.LU R10, [R1+0x134] ;  /* 0x00013400010a7983 */ /* 0x000f280000300800 */
[----:B------:R-:W4:Y:S01]  /*1da40*/  LDL.LU R11, [R1+0x130] ;  /* 0x00013000010b7983 */ /* 0x000f220000300800 */
[----:B--2---:R-:W-:-:S03]  /*1da50*/  PRMT R8, R8, 0x5410, R19 ;  /* 0x0000541008087816 */ /* 0x004fc60000000013 */
[----:B------:R-:W2:Y:S01]  /*1da60*/  LDL.LU R19, [R1+0xb24] ;  /* 0x000b240001137983 */ /* 0x000ea20000300800 */
[----:B---3--:R-:W-:-:S03]  /*1da70*/  PRMT R9, R9, 0x5410, R21 ;  /* 0x0000541009097816 */ /* 0x008fc60000000015 */
[----:B------:R-:W3:Y:S01]  /*1da80*/  LDL.LU R21, [R1+0xb20] ;  /* 0x000b200001157983 */ /* 0x000ee20000300800 */
[----:B----4-:R-:W-:-:S03]  /*1da90*/  PRMT R10, R10, 0x5410, R22 ;  /* 0x000054100a0a7816 */ /* 0x010fc60000000016 */
[----:B------:R-:W2:Y:S01]  /*1daa0*/  LDL.LU R22, [R1+0xb1c] ;  /* 0x000b1c0001167983 */ /* 0x000ea20000300800 */
[----:B------:R-:W-:-:S03]  /*1dab0*/  PRMT R11, R11, 0x5410, R23 ;  /* 0x000054100b0b7816 */ /* 0x000fc60000000017 */
[----:B------:R-:W4:Y:S04]  /*1dac0*/  LDL.LU R23, [R1+0xb18] ;  /* 0x000b180001177983 */ /* 0x000f280000300800 */
[----:B------:R0:W-:Y:S04]  /*1dad0*/  STSM.16.M88.4 [R0+0x800], R8 ;  /* 0x0008000800007844 */ /* 0x0001e80000000200 */
[----:B0-----:R-:W2:Y:S04]  /*1dae0*/  LDL.LU R9, [R1+0x10] ;  /* 0x0000100001097983 */ /* 0x001ea80000300800 */
[----:B------:R-:W2:Y:S04]  /*1daf0*/  LDL.LU R10, [R1+0x18] ;  /* 0x00001800010a7983 */ /* 0x000ea80000300800 */
[----:B------:R-:W4:Y:S01]  /*1db00*/  LDL.LU R11, [R1+0x14] ;  /* 0x00001400010b7983 */ /* 0x000f220000300800 */
[----:B------:R-:W-:Y:S01]  /*1db10*/  LEA R12, R12, UR5, 0x4 ;  /* 0x000000050c0c7c11 */ /* 0x000fe2000f8e20ff */
[----:B------:R-:W0:Y:S01]  /*1db20*/  LDCU UR5, c[0x0][0x3b8] ;  /* 0x00007700ff0577ac */ /* 0x000e220008000800 */
[----:B--2---:R-:W-:-:S02]  /*1db30*/  PRMT R8, R10, 0x5410, R9 ;  /* 0x000054100a087816 */ /* 0x004fc40000000009 */
[----:B------:R-:W-:Y:S02]  /*1db40*/  PRMT R10, R22, 0x5410, R19 ;  /* 0x00005410160a7816 */ /* 0x000fe40000000013 */
[----:B----4-:R-:W-:Y:S02]  /*1db50*/  PRMT R9, R11, 0x5410, R23 ;  /* 0x000054100b097816 */ /* 0x010fe40000000017 */
[----:B---3--:R-:W-:-:S05]  /*1db60*/  PRMT R11, R21, 0x5410, R18 ;  /* 0x00005410150b7816 */ /* 0x008fca0000000012 */
[----:B------:R2:W-:Y:S02]  /*1db70*/  STSM.16.M88.4 [R0+0x1000], R8 ;  /* 0x0010000800007844 */ /* 0x0005e40000000200 */
[----:B--2---:R-:W-:Y:S02]  /*1db80*/  PRMT R8, R17, 0x5410, R7 ;  /* 0x0000541011087816 */ /* 0x004fe40000000007 */
[----:B------:R-:W-:Y:S02]  /*1db90*/  PRMT R9, R16, 0x5410, R6 ;  /* 0x0000541010097816 */ /* 0x000fe40000000006 */
[----:B------:R-:W-:Y:S02]  /*1dba0*/  PRMT R10, R5, 0x5410, R2 ;  /* 0x00005410050a7816 */ /* 0x000fe40000000002 */
[----:B------:R-:W-:-:S05]  /*1dbb0*/  PRMT R11, R3, 0x5410, R4 ;  /* 0x00005410030b7816 */ /* 0x000fca0000000004 */
[----:B------:R2:W-:Y:S01]  /*1dbc0*/  STSM.16.M88.4 [R0+0x1800], R8 ;  /* 0x0018000800007844 */ /* 0x0005e20000000200 */
[----:B------:R-:W-:Y:S01]  /*1dbd0*/  BAR.SYNC.DEFER_BLOCKING 0x0 ;  /* 0x0000000000007b1d */ /* 0x000fe20000010000 */
[----:B------:R-:W-:Y:S02]  /*1dbe0*/  PRMT R4, R24, 0x5410, R20 ;  /* 0x0000541018047816 */ /* 0x000fe40000000014 */
[----:B------:R-:W-:-:S03]  /*1dbf0*/  PRMT R5, R29, 0x5410, R26 ;  /* 0x000054101d057816 */ /* 0x000fc6000000001a */
[----:B--2---:R-:W2:Y:S04]  /*1dc00*/  LDL.LU R8, [R1+0xd4] ;  /* 0x0000d40001087983 */ /* 0x004ea80000300800 */
[----:B------:R-:W3:Y:S04]  /*1dc10*/  LDL.LU R9, [R1+0x84] ;  /* 0x0000840001097983 */ /* 0x000ee80000300800 */
[----:B------:R-:W3:Y:S04]  /*1dc20*/  LDL.LU R10, [R1+0x8c] ;  /* 0x00008c00010a7983 */ /* 0x000ee80000300800 */
[----:B------:R-:W4:Y:S04]  /*1dc30*/  LDS.128 R20, [R12] ;  /* 0x000000000c147984 */ /* 0x000f280000000c00 */
[----:B------:R-:W0:Y:S04]  /*1dc40*/  LDS.128 R16, [R12+0x2000] ;  /* 0x002000000c107984 */ /* 0x000e280000000c00 */
[----:B------:R-:W-:Y:S04]  /*1dc50*/  STL [R1+0xb0], R12 ;  /* 0x0000b00c01007387 */ /* 0x000fe80000100800 */
[----:B------:R-:W2:Y:S04]  /*1dc60*/  LDL.LU R11, [R1+0x80] ;  /* 0x00008000010b7983 */ /* 0x000ea80000300800 */
[----:B------:R-:W2:Y:S01]  /*1dc70*/  LDL.LU R3, [R1+0x88] ;  /* 0x0000880001037983 */ /* 0x000ea20000300800 */
[----:B------:R-:W-:-:S03]  /*1dc80*/  PRMT R6, R13, 0x5410, R27 ;  /* 0x000054100d067816 */ /* 0x000fc6000000001b */
[----:B------:R-:W2:Y:S04]  /*1dc90*/  LDL.LU R29, [R1+0x20c] ;  /* 0x00020c00011d7983 */ /* 0x000ea80000300800 */
[----:B------:R-:W2:Y:S04]  /*1dca0*/  LDL.LU R2, [R1+0x4] ;  /* 0x0000040001027983 */ /* 0x000ea80000300800 */
[----:B------:R-:W2:Y:S04]  /*1dcb0*/  LDL.LU R24, [R1] ;  /* 0x0000000001187983 */ /* 0x000ea80000300800 */
[----:B------:R-:W2:Y:S04]  /*1dcc0*/  LDL.LU R26, [R1+0x354] ;  /* 0x00035400011a7983 */ /* 0x000ea80000300800 */
[----:B------:R-:W2:Y:S04]  /*1dcd0*/  LDL.LU R27, [R1+0x35c] ;  /* 0x00035c00011b7983 */ /* 0x000ea80000300800 */
[----:B----4-:R4:W-:Y:S04]  /*1dce0*/  STL [R1+0xab8], R20 ;  /* 0x000ab81401007387 */ /* 0x0109e80000100800 */
[----:B----4-:R-:W4:Y:S04]  /*1dcf0*/  LDL.LU R20, [R1+0xcc] ;  /* 0x0000cc0001147983 */ /* 0x010f280000300800 */
[----:B------:R0:W-:Y:S04]  /*1dd00*/  STL [R1+0xab4], R21 ;  /* 0x000ab41501007387 */ /* 0x0001e80000100800 */
[----:B0-----:R-:W2:Y:S04]  /*1dd10*/  LDL.LU R21, [R1+0xd8] ;  /* 0x0000d80001157983 */ /* 0x001ea80000300800 */
[----:B------:R0:W-:Y:S04]  /*1dd20*/  STL [R1+0xab0], R22 ;  /* 0x000ab01601007387 */ /* 0x0001e80000100800 */
[----:B0-----:R-:W2:Y:S04]  /*1dd30*/  LDL.LU R22, [R1+0xd0] ;  /* 0x0000d00001167983 */ /* 0x001ea80000300800 */
[----:B------:R0:W-:Y:S04]  /*1dd40*/  STL [R1+0xaac], R23 ;  /* 0x000aac1701007387 */ /* 0x0001e80000100800 */
[----:B0-----:R-:W2:Y:S04]  /*1dd50*/  LDL.LU R23, [R1+0x1a0] ;  /* 0x0001a00001177983 */ /* 0x001ea80000300800 */
[----:B------:R-:W-:Y:S04]  /*1dd60*/  STL.64 [R1+0x10], R16 ;  /* 0x0000101001007387 */ /* 0x000fe80000100a00 */
[----:B------:R-:W-:Y:S04]  /*1dd70*/  STL.64 [R1+0x18], R18 ;  /* 0x0000181201007387 */ /* 0x000fe80000100a00 */
[----:B------:R-:W0:Y:S04]  /*1dd80*/  LDS.128 R16, [R12+0x4000] ;  /* 0x004000000c107984 */ /* 0x000e280000000c00 */
[----:B0-----:R0:W-:Y:S04]  /*1dd90*/  STL [R1+0xad8], R17 ;  /* 0x000ad81101007387 */ /* 0x0011e80000100800 */
[----:B0-----:R-:W2:Y:S01]  /*1dda0*/  LDL R17, [R1+0xb0] ;  /* 0x0000b00001117983 */ /* 0x001ea20000100800 */
[----:B------:R-:W-:-:S03]  /*1ddb0*/  PRMT R7, R15, 0x5410, R14 ;  /* 0x000054100f077816 */ /* 0x000fc6000000000e */
[----:B------:R0:W-:Y:S04]  /*1ddc0*/  STL [R1+0xac0], R18 ;  /* 0x000ac01201007387 */ /* 0x0001e80000100800 */
[----:B0-----:R-:W3:Y:S04]  /*1ddd0*/  LDL.LU R18, [R1+0x158] ;  /* 0x0001580001127983 */ /* 0x001ee80000300800 */
[----:B------:R0:W-:Y:S04]  /*1dde0*/  STL [R1+0xabc], R19 ;  /* 0x000abc1301007387 */ /* 0x0001e80000100800 */
[----:B0-----:R-:W3:Y:S04]  /*1ddf0*/  LDL.LU R19, [R1+0x1a4] ;  /* 0x0001a40001137983 */ /* 0x001ee80000300800 */
[----:B--2---:R-:W0:Y:S01]  /*1de00*/  LDS.128 R12, [R17+0x6000] ;  /* 0x00600000110c7984 */ /* 0x004e220000000c00 */
[----:B------:R-:W-:Y:S06]  /*1de10*/  BAR.SYNC.DEFER_BLOCKING 0x0 ;  /* 0x0000000000007b1d */ /* 0x000fec0000010000 */
[----:B------:R-:W-:Y:S04]  /*1de20*/  STSM.16.M88.4 [R0], R4 ;  /* 0x0000000400007844 */ /* 0x000fe80000000200 */
[----:B0-----:R-:W-:Y:S04]  /*1de30*/  STL.64 [R1+0x40], R12 ;  /* 0x0000400c01007387 */ /* 0x001fe80000100a00 */
[----:B------:R0:W-:Y:S04]  /*1de40*/  STL.64 [R1+0x48], R14 ;  /* 0x0000480e01007387 */ /* 0x0001e80000100a00 */
[----:B0-----:R-:W2:Y:S04]  /*1de50*/  LDL.LU.64 R14, [R1+0xb10] ;  /* 0x000b1000010e7983 */ /* 0x001ea80000300a00 */
[----:B------:R-:W2:Y:S04]  /*1de60*/  LDL.LU.64 R12, [R1+0xb08] ;  /* 0x000b0800010c7983 */ /* 0x000ea80000300a00 */
[----:B------:R-:W2:Y:S04]  /*1de70*/  LDL.LU R4, [R1+0x244] ;  /* 0x0002440001047983 */ /* 0x000ea80000300800 */
[----:B------:R-:W3:Y:S04]  /*1de80*/  LDL.LU R5, [R1+0x208] ;  /* 0x0002080001057983 */ /* 0x000ee80000300800 */
[----:B------:R-:W3:Y:S04]  /*1de90*/  LDL.LU R6, [R1+0x240] ;  /* 0x0002400001067983 */ /* 0x000ee80000300800 */
[----:B------:R-:W4:Y:S01]  /*1dea0*/  LDL.LU R7, [R1+0x15c] ;  /* 0x00015c0001077983 */ /* 0x000f220000300800 */
[----:B--2---:R-:W-:-:S03]  /*1deb0*/  PRMT R4, R4, 0x5410, R29 ;  /* 0x0000541004047816 */ /* 0x004fc6000000001d */
[----:B------:R-:W2:Y:S01]  /*1dec0*/  LDL.LU R29, [R1+0xb00] ;  /* 0x000b0000011d7983 */ /* 0x000ea20000300800 */
[----:B---3--:R-:W-:Y:S02]  /*1ded0*/  PRMT R5, R6, 0x5410, R5 ;  /* 0x0000541006057816 */ /* 0x008fe40000000005 */
[----:B----4-:R-:W-:Y:S02]  /*1dee0*/  PRMT R6, R19, 0x5410, R7 ;  /* 0x0000541013067816 */ /* 0x010fe40000000007 */
[----:B------:R-:W-:-:S05]  /*1def0*/  PRMT R7, R23, 0x5410, R18 ;  /* 0x0000541017077816 */ /* 0x000fca0000000012 */
[----:B------:R0:W-:Y:S02]  /*1df00*/  STSM.16.M88.4 [R0+0x800], R4 ;  /* 0x0008000400007844 */ /* 0x0001e40000000200 */
[----:B0-----:R-:W-:Y:S02]  /*1df10*/  PRMT R4, R21, 0x5410, R22 ;  /* 0x0000541015047816 */ /* 0x001fe40000000016 */
[----:B------:R-:W-:Y:S02]  /*1df20*/  PRMT R5, R8, 0x5410, R20 ;  /* 0x0000541008057816 */ /* 0x000fe40000000014 */
[----:B------:R-:W-:Y:S02]  /*1df30*/  PRMT R6, R10, 0x5410, R9 ;  /* 0x000054100a067816 */ /* 0x000fe40000000009 */
[----:B------:R-:W-:-:S05]  /*1df40*/  PRMT R7, R3, 0x5410, R11 ;  /* 0x0000541003077816 */ /* 0x000fca000000000b */
[----:B------:R0:W-:Y:S02]  /*1df50*/  STSM.16.M88.4 [R0+0x1000], R4 ;  /* 0x0010000400007844 */ /* 0x0001e40000000200 */
[----:B0-----:R-:W-:Y:S02]  /*1df60*/  PRMT R5, R24, 0x5410, R28 ;  /* 0x0000541018057816 */ /* 0x001fe4000000001c */
[----:B------:R-:W-:Y:S02]  /*1df70*/  PRMT R6, R15, 0x5410, R13 ;  /* 0x000054100f067816 */ /* 0x000fe4000000000d */
[----:B------:R-:W-:Y:S02]  /*1df80*/  PRMT R7, R14, 0x5410, R12 ;  /* 0x000054100e077816 */ /* 0x000fe4000000000c */
[----:B--2---:R-:W-:Y:S01]  /*1df90*/  PRMT R4, R2, 0x5410, R29 ;  /* 0x0000541002047816 */ /* 0x004fe2000000001d */
[----:B------:R-:W-:-:S04]  /*1dfa0*/  IMAD.MOV.U32 R2, RZ, RZ, R25 ;  /* 0x000000ffff027224 */ /* 0x000fc800078e0019 */
[----:B------:R0:W-:Y:S04]  /*1dfb0*/  STSM.16.M88.4 [R0+0x1800], R4 ;  /* 0x0018000400007844 */ /* 0x0001e80000000200 */
[----:B0-----:R-:W2:Y:S01]  /*1dfc0*/  LDL.LU R5, [R1+0x358] ;  /* 0x0003580001057983 */ /* 0x001ea20000300800 */
[----:B------:R-:W-:-:S03]  /*1dfd0*/  PRMT R4, R27, 0x5410, R26 ;  /* 0x000054101b047816 */ /* 0x000fc6000000001a */
[----:B------:R-:W3:Y:S04]  /*1dfe0*/  LDL.LU R6, [R1+0x2e4] ;  /* 0x0002e40001067983 */ /* 0x000ee80000300800 */
[----:B------:R-:W4:Y:S04]  /*1dff0*/  LDL.LU R7, [R1+0x2e0] ;  /* 0x0002e00001077983 */ /* 0x000f280000300800 */
[----:B------:R-:W2:Y:S04]  /*1e000*/  LDL.LU R24, [R1+0x26c] ;  /* 0x00026c0001187983 */ /* 0x000ea80000300800 */
[----:B------:R-:W2:Y:S04]  /*1e010*/  LDL.LU R25, [R1+0x268] ;  /* 0x0002680001197983 */ /* 0x000ea80000300800 */
[----:B------:R-:W2:Y:S04]  /*1e020*/  LDL.LU R26, [R1+0x1cc] ;  /* 0x0001cc00011a7983 */ /* 0x000ea80000300800 */
[----:B------:R-:W2:Y:S01]  /*1e030*/  LDL.LU R27, [R1+0x1c8] ;  /* 0x0001c800011b7983 */ /* 0x000ea20000300800 */
[----:B------:R-:W-:Y:S06]  /*1e040*/  BAR.SYNC.DEFER_BLOCKING 0x0 ;  /* 0x0000000000007b1d */ /* 0x000fec0000010000 */
[----:B--2---:R0:W-:Y:S04]  /*1e050*/  STL.64 [R1+0xaf8], R26 ;  /* 0x000af81a01007387 */ /* 0x0041e80000100a00 */
[----:B0-----:R-:W3:Y:S04]  /*1e060*/  LDL.LU R26, [R1+0x2d4] ;  /* 0x0002d400011a7983 */ /* 0x001ee80000300800 */
[----:B------:R-:W4:Y:S04]  /*1e070*/  LDL.LU R27, [R1+0x2d0] ;  /* 0x0002d000011b7983 */ /* 0x000f280000300800 */
        /* <DEDUP_REMOVED lines=18> */
[----:B------:R-:W2:Y:S01]  /*1e1a0*/  LDL.LU R3, [R1+0x328] ;  /* 0x0003280001037983 */ /* 0x000ea20000300800 */
[----:B---3--:R-:W-:-:S02]  /*1e1b0*/  PRMT R6, R6, 0x5410, R26 ;  /* 0x0000541006067816 */ /* 0x008fc4000000001a */
[----:B----4-:R-:W-:Y:S02]  /*1e1c0*/  PRMT R7, R7, 0x5410, R27 ;  /* 0x0000541007077816 */ /* 0x010fe4000000001b */
[----:B--2---:R-:W-:Y:S02]  /*1e1d0*/  PRMT R5, R5, 0x5410, R25 ;  /* 0x0000541005057816 */ /* 0x004fe40000000019 */
[----:B------:R-:W0:Y:S04]  /*1e1e0*/  LDS.128 R24, [R17] ;  /* 0x0000000011187984 */ /* 0x000e280000000c00 */
[----:B0-----:R-:W-:Y:S04]  /*1e1f0*/  STL.64 [R1+0x50], R24 ;  /* 0x0000501801007387 */ /* 0x001fe80000100a00 */
[----:B------:R-:W-:Y:S04]  /*1e200*/  STL.64 [R1+0x58], R26 ;  /* 0x0000581a01007387 */ /* 0x000fe80000100a00 */
[----:B------:R-:W0:Y:S04]  /*1e210*/  LDS.128 R24, [R17+0x2000] ;  /* 0x0020000011187984 */ /* 0x000e280000000c00 */
[----:B0-----:R-:W-:Y:S04]  /*1e220*/  STL.64 [R1+0x60], R24 ;  /* 0x0000601801007387 */ /* 0x001fe80000100a00 */
[----:B------:R-:W-:Y:S04]  /*1e230*/  STL.64 [R1+0x68], R26 ;  /* 0x0000681a01007387 */ /* 0x000fe80000100a00 */
[----:B------:R-:W0:Y:S04]  /*1e240*/  LDS.128 R24, [R17+0x4000] ;  /* 0x0040000011187984 */ /* 0x000e280000000c00 */
[----:B0-----:R-:W-:Y:S04]  /*1e250*/  STL.64 [R1+0x70], R24 ;  /* 0x0000701801007387 */ /* 0x001fe80000100a00 */
[----:B------:R-:W-:Y:S04]  /*1e260*/  STL.64 [R1+0x78], R26 ;  /* 0x0000781a01007387 */ /* 0x000fe80000100a00 */
[----:B------:R-:W0:Y:S01]  /*1e270*/  LDS.128 R24, [R17+0x6000] ;  /* 0x0060000011187984 */ /* 0x000e220000000c00 */
[----:B------:R-:W-:Y:S06]  /*1e280*/  BAR.SYNC.DEFER_BLOCKING 0x0 ;  /* 0x0000000000007b1d */ /* 0x000fec0000010000 */
[----:B------:R-:W-:Y:S04]  /*1e290*/  STSM.16.M88.4 [R0], R4 ;  /* 0x0000000400007844 */ /* 0x000fe80000000200 */
[----:B0-----:R-:W-:Y:S04]  /*1e2a0*/  STL.64 [R1+0x80], R24 ;  /* 0x0000801801007387 */ /* 0x001fe80000100a00 */
[----:B------:R0:W-:Y:S04]  /*1e2b0*/  STL.64 [R1+0x88], R26 ;  /* 0x0000881a01007387 */ /* 0x0001e80000100a00 */
[----:B0-----:R-:W2:Y:S04]  /*1e2c0*/  LDL.LU.64 R26, [R1+0xaf8] ;  /* 0x000af800011a7983 */ /* 0x001ea80000300a00 */
[----:B------:R-:W3:Y:S04]  /*1e2d0*/  LDL.LU.64 R24, [R1+0xaf0] ;  /* 0x000af00001187983 */ /* 0x000ee80000300a00 */
[----:B------:R-:W3:Y:S04]  /*1e2e0*/  LDL.LU R4, [R1+0x2a4] ;  /* 0x0002a40001047983 */ /* 0x000ee80000300800 */
[----:B------:R-:W4:Y:S04]  /*1e2f0*/  LDL.LU R5, [R1+0x2a0] ;  /* 0x0002a00001057983 */ /* 0x000f280000300800 */
[----:B------:R-:W2:Y:S04]  /*1e300*/  LDL.LU R6, [R1+0x204] ;  /* 0x0002040001067983 */ /* 0x000ea80000300800 */
[----:B------:R-:W2:Y:S01]  /*1e310*/  LDL.LU R7, [R1+0x200] ;  /* 0x0002000001077983 */ /* 0x000ea20000300800 */
[----:B---3--:R-:W-:-:S03]  /*1e320*/  PRMT R4, R4, 0x5410, R24 ;  /* 0x0000541004047816 */ /* 0x008fc60000000018 */
[----:B------:R-:W3:Y:S01]  /*1e330*/  LDL.LU R24, [R1+0xae8] ;  /* 0x000ae80001187983 */ /* 0x000ee20000300800 */
[----:B----4-:R-:W-:-:S03]  /*1e340*/  PRMT R5, R5, 0x5410, R25 ;  /* 0x0000541005057816 */ /* 0x010fc60000000019 */
[----:B------:R-:W4:Y:S01]  /*1e350*/  LDL.LU R25, [R1+0xae4] ;  /* 0x000ae40001197983 */ /* 0x000f220000300800 */
[----:B--2---:R-:W-:-:S03]  /*1e360*/  PRMT R6, R6, 0x5410, R26 ;  /* 0x0000541006067816 */ /* 0x004fc6000000001a */
[----:B------:R-:W3:Y:S01]  /*1e370*/  LDL.LU R26, [R1+0xae0] ;  /* 0x000ae000011a7983 */ /* 0x000ee20000300800 */
[----:B------:R-:W-:-:S03]  /*1e380*/  PRMT R7, R7, 0x5410, R27 ;  /* 0x0000541007077816 */ /* 0x000fc6000000001b */
[----:B------:R-:W4:Y:S04]  /*1e390*/  LDL.LU R27, [R1+0xadc] ;  /* 0x000adc00011b7983 */ /* 0x000f280000300800 */
[----:B------:R0:W-:Y:S04]  /*1e3a0*/  STSM.16.M88.4 [R0+0x800], R4 ;  /* 0x0008000400007844 */ /* 0x0001e80000000200 */
[----:B0-----:R-:W2:Y:S04]  /*1e3b0*/  LDL.LU R5, [R1+0x13c] ;  /* 0x00013c0001057983 */ /* 0x001ea80000300800 */
[----:B------:R-:W2:Y:S04]  /*1e3c0*/  LDL.LU R6, [R1+0x154] ;  /* 0x0001540001067983 */ /* 0x000ea80000300800 */
[----:B------:R-:W3:Y:S01]  /*1e3d0*/  LDL.LU R7, [R1+0x138] ;  /* 0x0001380001077983 */ /* 0x000ee20000300800 */
[----:B--2---:R-:W-:-:S02]  /*1e3e0*/  PRMT R4, R6, 0x5410, R5 ;  /* 0x0000541006047816 */ /* 0x004fc40000000005 */
[----:B------:R-:W-:Y:S02]  /*1e3f0*/  PRMT R6, R15, 0x5410, R12 ;  /* 0x000054100f067816 */ /* 0x000fe4000000000c */
[----:B---3--:R-:W-:Y:S02]  /*1e400*/  PRMT R5, R14, 0x5410, R7 ;  /* 0x000054100e057816 */ /* 0x008fe40000000007 */
[----:B------:R-:W-:-:S05]  /*1e410*/  PRMT R7, R28, 0x5410, R13 ;  /* 0x000054101c077816 */ /* 0x000fca000000000d */
[----:B------:R0:W-:Y:S02]  /*1e420*/  STSM.16.M88.4 [R0+0x1000], R4 ;  /* 0x0010000400007844 */ /* 0x0001e40000000200 */
[----:B0-----:R-:W-:Y:S02]  /*1e430*/  PRMT R4, R19, 0x5410, R29 ;  /* 0x0000541013047816 */ /* 0x001fe4000000001d */
[----:B------:R-:W-:Y:S02]  /*1e440*/  PRMT R5, R23, 0x5410, R18 ;  /* 0x0000541017057816 */ /* 0x000fe40000000012 */
[----:B----4-:R-:W-:Y:S02]  /*1e450*/  PRMT R6, R27, 0x5410, R25 ;  /* 0x000054101b067816 */ /* 0x010fe40000000019 */
[----:B------:R-:W-:-:S05]  /*1e460*/  PRMT R7, R26, 0x5410, R24 ;  /* 0x000054101a077816 */ /* 0x000fca0000000018 */
[----:B------:R-:W-:Y:S01]  /*1e470*/  STSM.16.M88.4 [R0+0x1800], R4 ;  /* 0x0018000400007844 */ /* 0x000fe20000000200 */
[----:B------:R-:W-:Y:S01]  /*1e480*/  BAR.SYNC.DEFER_BLOCKING 0x0 ;  /* 0x0000000000007b1d */ /* 0x000fe20000010000 */
[----:B------:R-:W-:Y:S02]  /*1e490*/  PRMT R25, R8, 0x5410, R20 ;  /* 0x0000541008197816 */ /* 0x000fe40000000014 */
[----:B------:R-:W-:Y:S02]  /*1e4a0*/  PRMT R26, R10, 0x5410, R9 ;  /* 0x000054100a1a7816 */ /* 0x000fe40000000009 */
[----:B------:R-:W-:Y:S01]  /*1e4b0*/  PRMT R27, R3, 0x5410, R11 ;  /* 0x00005410031b7816 */ /* 0x000fe2000000000b */
[----:B------:R-:W0:Y:S01]  /*1e4c0*/  LDS.128 R12, [R17] ;  /* 0x00000000110c7984 */ /* 0x000e220000000c00 */
[----:B------:R-:W-:-:S03]  /*1e4d0*/  PRMT R24, R21, 0x5410, R22 ;  /* 0x0000541015187816 */ /* 0x000fc60000000016 */
[----:B------:R-:W2:Y:S04]  /*1e4e0*/  LDS.128 R8, [R17+0x2000] ;  /* 0x0020000011087984 */ /* 0x000ea80000000c00 */
[----:B------:R-:W-:Y:S04]  /*1e4f0*/  STL.64 [R1+0xad0], R26 ;  /* 0x000ad01a01007387 */ /* 0x000fe80000100a00 */
[----:B------:R-:W-:Y:S04]  /*1e500*/  STL.64 [R1+0xac8], R24 ;  /* 0x000ac81801007387 */ /* 0x000fe80000100a00 */
[----:B------:R-:W3:Y:S04]  /*1e510*/  LDS.128 R24, [R17+0x6000] ;  /* 0x0060000011187984 */ /* 0x000ee80000000c00 */
[----:B------:R-:W4:Y:S04]  /*1e520*/  LDS.128 R4, [R17+0x4000] ;  /* 0x0040000011047984 */ /* 0x000f280000000c00 */
[----:B0-----:R0:W-:Y:S04]  /*1e530*/  STL [R1+0xa98], R12 ;  /* 0x000a980c01007387 */ /* 0x0011e80000100800 */
[----:B------:R-:W4:Y:S04]  /*1e540*/  LDL.LU R18, [R1+0x2f8] ;  /* 0x0002f80001127983 */ /* 0x000f280000300800 */
[----:B------:R-:W4:Y:S04]  /*1e550*/  LDL.LU R19, [R1+0x2f0] ;  /* 0x0002f00001137983 */ /* 0x000f280000300800 */
[----:B------:R-:W4:Y:S01]  /*1e560*/  LDL.LU R20, [R1+0x214] ;  /* 0x0002140001147983 */ /* 0x000f220000300800 */
[----:B0-----:R-:W-:-:S03]  /*1e570*/  IMAD.MOV.U32 R12, RZ, RZ, R2 ;  /* 0x000000ffff0c7224 */ /* 0x001fc600078e0002 */
[----:B------:R-:W4:Y:S04]  /*1e580*/  LDL.LU R21, [R1+0x210] ;  /* 0x0002100001157983 */ /* 0x000f280000300800 */
[----:B------:R-:W4:Y:S04]  /*1e590*/  LDL.LU R22, [R1+0x194] ;  /* 0x0001940001167983 */ /* 0x000f280000300800 */
[----:B------:R-:W4:Y:S04]  /*1e5a0*/  LDL.LU R3, [R1+0xa7c] ;  /* 0x000a7c0001037983 */ /* 0x000f280000300800 */
[----:B------:R-:W4:Y:S04]  /*1e5b0*/  LDL.LU R23, [R1+0x190] ;  /* 0x0001900001177983 */ /* 0x000f280000300800 */
[----:B------:R-:W4:Y:S04]  /*1e5c0*/  LDL.LU R2, [R1+0x118] ;  /* 0x0001180001027983 */ /* 0x000f280000300800 */
[----:B------:R-:W4:Y:S04]  /*1e5d0*/  LDL.LU R28, [R1+0x8] ;  /* 0x00000800011c7983 */ /* 0x000f280000300800 */
[----:B------:R-:W4:Y:S04]  /*1e5e0*/  LDL.LU R29, [R1+0x2c] ;  /* 0x00002c00011d7983 */ /* 0x000f280000300800 */
[----:B------:R0:W-:Y:S04]  /*1e5f0*/  STL [R1+0xa94], R13 ;  /* 0x000a940d01007387 */ /* 0x0001e80000100800 */
[----:B0-----:R-:W4:Y:S04]  /*1e600*/  LDL.LU R13, [R1+0x90] ;  /* 0x00009000010d7983 */ /* 0x001f280000300800 */
[----:B------:R0:W-:Y:S04]  /*1e610*/  STL [R1+0xa90], R14 ;  /* 0x000a900e01007387 */ /* 0x0001e80000100800 */
[----:B0-----:R-:W4:Y:S04]  /*1e620*/  LDL.LU R14, [R1+0xc] ;  /* 0x00000c00010e7983 */ /* 0x001f280000300800 */
[----:B------:R0:W-:Y:S04]  /*1e630*/  STL [R1+0xa8c], R15 ;  /* 0x000a8c0f01007387 */ /* 0x0001e80000100800 */
[----:B0-----:R-:W4:Y:S04]  /*1e640*/  LDL.LU R15, [R1+0xac] ;  /* 0x0000ac00010f7983 */ /* 0x001f280000300800 */
[----:B--2---:R0:W-:Y:S04]  /*1e650*/  STL [R1+0xaa8], R8 ;  /* 0x000aa80801007387 */ /* 0x0041e80000100800 */
[----:B0-----:R-:W2:Y:S04]  /*1e660*/  LDL.LU R8, [R1+0x110] ;  /* 0x0001100001087983 */ /* 0x001ea80000300800 */
[----:B------:R0:W-:Y:S04]  /*1e670*/  STL [R1+0xaa4], R9 ;  /* 0x000aa40901007387 */ /* 0x0001e80000100800 */
[----:B0-----:R-:W2:Y:S04]  /*1e680*/  LDL.LU R9, [R1+0x9c] ;  /* 0x00009c0001097983 */ /* 0x001ea80000300800 */
[----:B------:R0:W-:Y:S04]  /*1e690*/  STL [R1+0xaa0], R10 ;  /* 0x000aa00a01007387 */ /* 0x0001e80000100800 */
[----:B0-----:R-:W2:Y:S04]  /*1e6a0*/  LDL.LU R10, [R1+0xc0] ;  /* 0x0000c000010a7983 */ /* 0x001ea80000300800 */
[----:B------:R0:W-:Y:S04]  /*1e6b0*/  STL [R1+0xa9c], R11 ;  /* 0x000a9c0b01007387 */ /* 0x0001e80000100800 */
[----:B0-----:R-:W2:Y:S04]  /*1e6c0*/  LDL.LU R11, [R1+0xa0] ;  /* 0x0000a000010b7983 */ /* 0x001ea80000300800 */
[----:B------:R-:W2:Y:S04]  /*1e6d0*/  LDL.LU R17, [R1+0xad8] ;  /* 0x000ad80001117983 */ /* 0x000ea80000300800 */
[----:B---3--:R-:W-:Y:S04]  /*1e6e0*/  STL.64 [R1+0x30], R24 ;  /* 0x0000301801007387 */ /* 0x008fe80000100a00 */
[----:B------:R0:W-:Y:S04]  /*1e6f0*/  STL.64 [R1+0x38], R26 ;  /* 0x0000381a01007387 */ /* 0x0001e80000100a00 */
[----:B0-----:R-:W3:Y:S04]  /*1e700*/  LDL.LU.64 R26, [R1+0xad0] ;  /* 0x000ad000011a7983 */ /* 0x001ee80000300a00 */
[----:B------:R-:W3:Y:S01]  /*1e710*/  LDL.LU.64 R24, [R1+0xac8] ;  /* 0x000ac80001187983 */ /* 0x000ee20000300a00 */
[----:B------:R-:W-:Y:S06]  /*1e720*/  BAR.SYNC.DEFER_BLOCKING 0x0 ;  /* 0x0000000000007b1d */ /* 0x000fec0000010000 */
[----:B---3--:R0:W-:Y:S04]  /*1e730*/  STSM.16.M88.4 [R0], R24 ;  /* 0x0000001800007844 */ /* 0x0081e80000000200 */
[----:B0-----:R-:W4:Y:S04]  /*1e740*/  LDL.LU R24, [R1+0x304] ;  /* 0x0003040001187983 */ /* 0x001f280000300800 */
[----:B------:R-:W3:Y:S04]  /*1e750*/  LDL.LU R25, [R1+0x300] ;  /* 0x0003000001197983 */ /* 0x000ee80000300800 */
[----:B------:R-:W2:Y:S04]  /*1e760*/  LDL.LU R26, [R1+0x21c] ;  /* 0x00021c00011a7983 */ /* 0x000ea80000300800 */
[----:B------:R-:W2:Y:S01]  /*1e770*/  LDL.LU R27, [R1+0x218] ;  /* 0x00021800011b7983 */ /* 0x000ea20000300800 */
[----:B----4-:R-:W-:-:S03]  /*1e780*/  PRMT R24, R24, 0x5410, R18 ;  /* 0x0000541018187816 */ /* 0x010fc60000000012 */
[----:B------:R-:W4:Y:S01]  /*1e790*/  LDL.LU R18, [R1+0xac0] ;  /* 0x000ac00001127983 */ /* 0x000f220000300800 */
[----:B---3--:R-:W-:-:S03]  /*1e7a0*/  PRMT R25, R25, 0x5410, R19 ;  /* 0x0000541019197816 */ /* 0x008fc60000000013 */
[----:B------:R-:W3:Y:S01]  /*1e7b0*/  LDL.LU R19, [R1+0xabc] ;  /* 0x000abc0001137983 */ /* 0x000ee20000300800 */
[----:B--2---:R-:W-:-:S03]  /*1e7c0*/  PRMT R26, R26, 0x5410, R20 ;  /* 0x000054101a1a7816 */ /* 0x004fc60000000014 */
[----:B------:R-:W2:Y:S01]  /*1e7d0*/  LDL.LU R20, [R1+0xab8] ;  /* 0x000ab80001147983 */ /* 0x000ea20000300800 */
[----:B------:R-:W-:-:S03]  /*1e7e0*/  PRMT R27, R27, 0x5410, R21 ;  /* 0x000054101b1b7816 */ /* 0x000fc60000000015 */
[----:B------:R-:W2:Y:S04]  /*1e7f0*/  LDL.LU R21, [R1+0xab4] ;  /* 0x000ab40001157983 */ /* 0x000ea80000300800 */
[----:B------:R0:W-:Y:S04]  /*1e800*/  STSM.16.M88.4 [R0+0x800], R24 ;  /* 0x0008001800007844 */ /* 0x0001e80000000200 */
[----:B0-----:R-:W2:Y:S04]  /*1e810*/  LDL.LU R24, [R1+0x19c] ;  /* 0x00019c0001187983 */ /* 0x001ea80000300800 */
[----:B------:R-:W3:Y:S04]  /*1e820*/  LDL.LU R25, [R1+0x198] ;  /* 0x0001980001197983 */ /* 0x000ee80000300800 */
[----:B------:R-:W4:Y:S04]  /*1e830*/  LDL.LU R26, [R1+0x114] ;  /* 0x00011400011a7983 */ /* 0x000f280000300800 */
[----:B------:R-:W4:Y:S01]  /*1e840*/  LDL.LU R27, [R1+0x11c] ;  /* 0x00011c00011b7983 */ /* 0x000f220000300800 */
[----:B------:R-:W-:Y:S01]  /*1e850*/  IMAD R3, R3, UR4, RZ ;  /* 0x0000000403037c24 */ /* 0x000fe2000f8e02ff */
[----:B------:R-:W-:Y:S01]  /*1e860*/  ISETP.LT.AND P3, PT, R12, UR13, !P0 ;  /* 0x0000000d0c007c0c */ /* 0x000fe2000c761270 */
[----:B------:R-:W0:Y:S01]  /*1e870*/  LDCU UR4, c[0x0][0x3b8] ;  /* 0x00007700ff0477ac */ /* 0x000e220008000800 */
[----:B------:R-:W0:Y:S01]  /*1e880*/  LDCU UR13, c[0x0][0x39c] ;  /* 0x00007380ff0d77ac */ /* 0x000e220008000800 */
[----:B--2---:R-:W-:-:S02]  /*1e890*/  PRMT R24, R24, 0x5410, R22 ;  /* 0x0000541018187816 */ /* 0x004fc40000000016 */
[----:B------:R-:W2:Y:S01]  /*1e8a0*/  LDL.LU R22, [R1+0xab0] ;  /* 0x000ab00001167983 */ /* 0x000ea20000300800 */
[----:B---3--:R-:W-:-:S03]  /*1e8b0*/  PRMT R25, R25, 0x5410, R23 ;  /* 0x0000541019197816 */ /* 0x008fc60000000017 */
[----:B------:R-:W3:Y:S01]  /*1e8c0*/  LDL.LU R23, [R1+0xaac] ;  /* 0x000aac0001177983 */ /* 0x000ee20000300800 */
[----:B----4-:R-:W-:Y:S02]  /*1e8d0*/  PRMT R26, R27, 0x5410, R26 ;  /* 0x000054101b1a7816 */ /* 0x010fe4000000001a */
[----:B------:R-:W-:-:S05]  /*1e8e0*/  PRMT R27, R2, 0x5410, R8 ;  /* 0x00005410021b7816 */ /* 0x000fca0000000008 */
[----:B------:R4:W-:Y:S02]  /*1e8f0*/  STSM.16.M88.4 [R0+0x1000], R24 ;  /* 0x0010001800007844 */ /* 0x0009e40000000200 */
[----:B----4-:R-:W-:Y:S02]  /*1e900*/  PRMT R24, R10, 0x5410, R11 ;  /* 0x000054100a187816 */ /* 0x010fe4000000000b */
[----:B------:R-:W4:Y:S04]  /*1e910*/  LDL.LU R11, [R1+0x10] ;  /* 0x00001000010b7983 */ /* 0x000f280000300800 */
[----:B------:R-:W3:Y:S01]  /*1e920*/  LDL.LU R10, [R1+0x14] ;  /* 0x00001400010a7983 */ /* 0x000ee20000300800 */
[----:B------:R-:W-:-:S03]  /*1e930*/  PRMT R25, R15, 0x5410, R9 ;  /* 0x000054100f197816 */ /* 0x000fc60000000009 */
[----:B------:R-:W4:Y:S01]  /*1e940*/  LDL.LU R9, [R1+0x18] ;  /* 0x0000180001097983 */ /* 0x000f220000300800 */
[----:B------:R-:W-:Y:S01]  /*1e950*/  IADD3 R2, P6, PT, R3, UR10, RZ ;  /* 0x0000000a03027c10 */ /* 0x000fe2000ffde0ff */
[----:B------:R-:W-:Y:S01]  /*1e960*/  IMAD R8, R12, UR5, RZ ;  /* 0x000000050c087c24 */ /* 0x000fe2000f8e02ff */
[----:B------:R-:W-:Y:S01]  /*1e970*/  PRMT R26, R29, 0x5410, R28 ;  /* 0x000054101d1a7816 */ /* 0x000fe2000000001c */
[----:B------:R-:W0:Y:S01]  /*1e980*/  LDCU UR5, c[0x0][0x3b8] ;  /* 0x00007700ff0577ac */ /* 0x000e220008000800 */
[----:B------:R-:W-:Y:S02]  /*1e990*/  PRMT R27, R13, 0x5410, R14 ;  /* 0x000054100d1b7816 */ /* 0x000fe4000000000e */
[----:B------:R-:W-:Y:S01]  /*1e9a0*/  LEA.HI.X.SX32 R3, R3, UR11, 0x1, P6 ;  /* 0x0000000b03037c11 */ /* 0x000fe2000b0f0eff */
[----:B------:R-:W0:Y:S01]  /*1e9b0*/  LDCU UR11, c[0x0][0x39c] ;  /* 0x00007380ff0b77ac */ /* 0x000e220008000800 */
[C---:B------:R-:W-:Y:S01]  /*1e9c0*/  IADD3 R28, P6, PT, R8.reuse, R2, RZ ;  /* 0x00000002081c7210 */ /* 0x040fe20007fde0ff */
[----:B------:R1:W-:Y:S01]  /*1e9d0*/  STSM.16.M88.4 [R0+0x1800], R24 ;  /* 0x0018001800007844 */ /* 0x0003e20000000200 */
[----:B------:R-:W0:Y:S02]  /*1e9e0*/  LDCU UR10, c[0x0][0x3b8] ;  /* 0x00007700ff0a77ac */ /* 0x000e240008000800 */
[C---:B------:R-:W-:Y:S01]  /*1e9f0*/  LEA.HI.X.SX32 R29, R8.reuse, R3, 0x1, P6 ;  /* 0x00000003081d7211 */ /* 0x040fe200030f0eff */
[----:B-1----:R-:W-:-:S02]  /*1ea00*/  VIADD R25, R8, UR6 ;  /* 0x0000000608197c36 */ /* 0x002fc40008000000 */
[----:B------:R-:W-:Y:S01]  /*1ea10*/  IMAD.MOV.U32 R27, RZ, RZ, R12 ;  /* 0x000000ffff1b7224 */ /* 0x000fe200078e000c */
[----:B------:R-:W4:Y:S01]  /*1ea20*/  LDL.LU R8, [R1+0x1c] ;  /* 0x00001c0001087983 */ /* 0x000f220000300800 */
[----:B------:R-:W-:Y:S01]  /*1ea30*/  PRMT R0, R20, 0x7770, RZ ;  /* 0x0000777014007816 */ /* 0x000fe200000000ff */
[----:B------:R-:W1:Y:S02]  /*1ea40*/  LDCU UR6, c[0x0][0x3b8] ;  /* 0x00007700ff0677ac */ /* 0x000e640008000800 */
[----:B------:R-:W4:Y:S04]  /*1ea50*/  LDL.LU R15, [R1+0x40] ;  /* 0x00004000010f7983 */ /* 0x000f280000300800 */
[----:B------:R-:W4:Y:S04]  /*1ea60*/  LDL.LU R14, [R1+0x44] ;  /* 0x00004400010e7983 */ /* 0x000f280000300800 */
[----:B------:R-:W4:Y:S01]  /*1ea70*/  LDL.LU R13, [R1+0x48] ;  /* 0x00004800010d7983 */ /* 0x000f220000300800 */
[----:B------:R-:W-:Y:S06]  /*1ea80*/  BAR.SYNC.DEFER_BLOCKING 0x0 ;  /* 0x0000000000007b1d */ /* 0x000fec0000010000 */
[----:B------:R-:W4:Y:S01]  /*1ea90*/  LDL.LU R12, [R1+0x4c] ;  /* 0x00004c00010c7983 */ /* 0x000f220000300800 */
[----:B------:R-:W-:Y:S01]  /*1eaa0*/  VIADD R26, R27, 0x5 ;  /* 0x000000051b1a7836 */ /* 0x000fe20000000000 */
[----:B------:R-:W-:-:S02]  /*1eab0*/  IADD3 R24, P6, PT, R25, R2, RZ ;  /* 0x0000000219187210 */ /* 0x000fc40007fde0ff */
[----:B------:R0:W-:Y:S02]  /*1eac0*/  @P3 STG.E.U8 desc[UR8][R28.64], R0 ;  /* 0x000000001c003986 */ /* 0x0001e4000c101108 */
[----:B------:R-:W-:Y:S01]  /*1ead0*/  ISETP.LT.AND P3, PT, R26, UR12, !P0 ;  /* 0x0000000c1a007c0c */ /* 0x000fe2000c761270 */
[----:B------:R-:W1:Y:S01]  /*1eae0*/  LDCU UR12, c[0x0][0x39c] ;  /* 0x00007380ff0c77ac */ /* 0x000e620008000800 */
[C---:B0-----:R-:W-:Y:S01]  /*1eaf0*/  VIADD R0, R25.reuse, UR4 ;  /* 0x0000000419007c36 */ /* 0x041fe20008000000 */
[----:B------:R-:W-:Y:S01]  /*1eb00*/  LEA.HI.X.SX32 R25, R25, R3, 0x1, P6 ;  /* 0x0000000319197211 */ /* 0x000fe200030f0eff */
[----:B------:R-:W-:Y:S01]  /*1eb10*/  IMAD.MOV.U32 R29, RZ, RZ, R27 ;  /* 0x000000ffff1d7224 */ /* 0x000fe200078e001b */
[----:B------:R-:W-:Y:S01]  /*1eb20*/  PRMT R27, R20, 0x7771, RZ ;  /* 0x00007771141b7816 */ /* 0x000fe200000000ff */
[----:B------:R-:W0:Y:S01]  /*1eb30*/  LDCU UR4, c[0x0][0x3b8] ;  /* 0x00007700ff0477ac */ /* 0x000e220008000800 */
[----:B------:R-:W-:Y:S01]  /*1eb40*/  IADD3 R26, P6, PT, R0, R2, RZ ;  /* 0x00000002001a7210 */ /* 0x000fe20007fde0ff */
[----:B------:R-:W-:-:S02]  /*1eb50*/  VIADD R28, R29, 0x6 ;  /* 0x000000061d1c7836 */ /* 0x000fc40000000000 */
[----:B------:R1:W-:Y:S03]  /*1eb60*/  @P2 STG.E.U8 desc[UR8][R24.64], R27 ;  /* 0x0000001b18002986 */ /* 0x0003e6000c101108 */
[----:B------:R-:W-:Y:S01]  /*1eb70*/  ISETP.LT.AND P2, PT, R28, UR11, !P0 ;  /* 0x0000000b1c007c0c */ /* 0x000fe2000c741270 */
[----:B------:R-:W0:Y:S01]  /*1eb80*/  LDCU UR11, c[0x0][0x39c] ;  /* 0x00007380ff0b77ac */ /* 0x000e220008000800 */
[C---:B-1----:R-:W-:Y:S01]  /*1eb90*/  LEA.HI.X.SX32 R27, R0.reuse, R3, 0x1, P6 ;  /* 0x00000003001b7211 */ /* 0x042fe200030f0eff */
[----:B------:R-:W-:Y:S01]  /*1eba0*/  VIADD R25, R0, UR5 ;  /* 0x0000000500197c36 */ /* 0x000fe20008000000 */
[----:B------:R-:W-:Y:S01]  /*1ebb0*/  PRMT R24, R21, 0x7770, RZ ;  /* 0x0000777015187816 */ /* 0x000fe200000000ff */
[----:B------:R-:W-:Y:S01]  /*1ebc0*/  VIADD R0, R29, 0x7 ;  /* 0x000000071d007836 */ /* 0x000fe20000000000 */
[----:B------:R-:W1:Y:S03]  /*1ebd0*/  LDCU UR5, c[0x0][0x3b8] ;  /* 0x00007700ff0577ac */ /* 0x000e660008000800 */
[----:B------:R0:W-:Y:S01]  /*1ebe0*/  @P5 STG.E.U8 desc[UR8][R26.64], R24 ;  /* 0x000000181a005986 */ /* 0x0001e2000c101108 */
[----:B------:R-:W-:Y:S01]  /*1ebf0*/  ISETP.LT.AND P5, PT, R0, UR12, !P0 ;  /* 0x0000000c00007c0c */ /* 0x000fe2000c7a1270 */
[----:B------:R-:W-:Y:S01]  /*1ec00*/  VIADD R0, R25, UR10 ;  /* 0x0000000a19007c36 */ /* 0x000fe20008000000 */
[----:B------:R-:W1:Y:S01]  /*1ec10*/  LDCU UR10, c[0x0][0x3b8] ;  /* 0x00007700ff0a77ac */ /* 0x000e620008000800 */
[----:B------:R-:W-:Y:S01]  /*1ec20*/  VIADD R28, R29, 0x8 ;  /* 0x000000081d1c7836 */ /* 0x000fe20000000000 */
[----:B------:R-:W1:Y:S01]  /*1ec30*/  LDCU UR12, c[0x0][0x39c] ;  /* 0x00007380ff0c77ac */ /* 0x000e620008000800 */
[----:B0-----:R-:W-:-:S02]  /*1ec40*/  IADD3 R24, P6, PT, R25, R2, RZ ;  /* 0x0000000219187210 */ /* 0x001fc40007fde0ff */
[----:B------:R-:W-:Y:S02]  /*1ec50*/  PRMT R27, R21, 0x7771, RZ ;  /* 0x00007771151b7816 */ /* 0x000fe400000000ff */
[----:B------:R-:W-:Y:S02]  /*1ec60*/  LEA.HI.X.SX32 R25, R25, R3, 0x1, P6 ;  /* 0x0000000319197211 */ /* 0x000fe400030f0eff */
[----:B------:R-:W-:-:S03]  /*1ec70*/  IADD3 R26, P6, PT, R0, R2, RZ ;  /* 0x00000002001a7210 */ /* 0x000fc60007fde0ff */
[----:B------:R0:W-:Y:S02]  /*1ec80*/  @P4 STG.E.U8 desc[UR8][R24.64], R27 ;  /* 0x0000001b18004986 */ /* 0x0001e4000c101108 */
[C---:B0-----:R-:W-:Y:S01]  /*1ec90*/  LEA.HI.X.SX32 R27, R0.reuse, R3, 0x1, P6 ;  /* 0x00000003001b7211 */ /* 0x041fe200030f0eff */
[----:B------:R-:W-:Y:S01]  /*1eca0*/  VIADD R25, R0, UR4 ;  /* 0x0000000400197c36 */ /* 0x000fe20008000000 */
[----:B------:R-:W0:Y:S01]  /*1ecb0*/  LDCU UR4, c[0x0][0x3b8] ;  /* 0x00007700ff0477ac */ /* 0x000e220008000800 */
[C---:B------:R-:W-:Y:S01]  /*1ecc0*/  VIADD R0, R29.reuse, 0x9 ;  /* 0x000000091d007836 */ /* 0x040fe20000000000 */
[----:B------:R-:W-:Y:S01]  /*1ecd0*/  ISETP.LT.AND P4, PT, R28, UR13, !P0 ;  /* 0x0000000d1c007c0c */ /* 0x000fe2000c781270 */
[----:B------:R-:W-:Y:S01]  /*1ece0*/  VIADD R28, R29, 0xa ;  /* 0x0000000a1d1c7836 */ /* 0x000fe20000000000 */
[----:B------:R-:W0:Y:S01]  /*1ecf0*/  LDCU UR13, c[0x0][0x39c] ;  /* 0x00007380ff0d77ac */ /* 0x000e220008000800 */
[----:B--2---:R-:W-:-:S05]  /*1ed00*/  PRMT R24, R22, 0x7770, RZ ;  /* 0x0000777016187816 */ /* 0x004fca00000000ff */
[----:B------:R2:W-:Y:S01]  /*1ed10*/  @P1 STG.E.U8 desc[UR8][R26.64], R24 ;  /* 0x000000181a001986 */ /* 0x0005e2000c101108 */
[----:B------:R-:W-:Y:S01]  /*1ed20*/  ISETP.LT.AND P1, PT, R0, UR11, !P0 ;  /* 0x0000000b00007c0c */ /* 0x000fe2000c721270 */
[----:B------:R-:W0:Y:S01]  /*1ed30*/  LDCU UR11, c[0x0][0x39c] ;  /* 0x00007380ff0b77ac */ /* 0x000e220008000800 */
[C---:B------:R-:W-:Y:S01]  /*1ed40*/  VIADD R0, R25.reuse, UR6 ;  /* 0x0000000619007c36 */ /* 0x040fe20008000000 */
[----:B------:R-:W0:Y:S01]  /*1ed50*/  LDCU UR6, c[0x0][0x3b8] ;  /* 0x00007700ff0677ac */ /* 0x000e220008000800 */
[CC--:B--2---:R-:W-:Y:S02]  /*1ed60*/  IADD3 R24, P6, PT, R25.reuse, R2.reuse, RZ ;  /* 0x0000000219187210 */ /* 0x0c4fe40007fde0ff */
[----:B------:R-:W-:Y:S02]  /*1ed70*/  PRMT R27, R22, 0x7771, RZ ;  /* 0x00007771161b7816 */ /* 0x000fe400000000ff */
[----:B------:R-:W-:Y:S02]  /*1ed80*/  LEA.HI.X.SX32 R25, R25, R3, 0x1, P6 ;  /* 0x0000000319197211 */ /* 0x000fe400030f0eff */
[----:B------:R-:W-:-:S03]  /*1ed90*/  IADD3 R26, P6, PT, R0, R2, RZ ;  /* 0x00000002001a7210 */ /* 0x000fc60007fde0ff */
[----:B------:R2:W-:Y:S02]  /*1eda0*/  @P3 STG.E.U8 desc[UR8][R24.64], R27 ;  /* 0x0000001b18003986 */ /* 0x0005e4000c101108 */
[C---:B--2---:R-:W-:Y:S01]  /*1edb0*/  LEA.HI.X.SX32 R27, R0.reuse, R3, 0x1, P6 ;  /* 0x00000003001b7211 */ /* 0x044fe200030f0eff */
[----:B-1----:R-:W-:Y:S01]  /*1edc0*/  VIADD R25, R0, UR5 ;  /* 0x0000000500197c36 */ /* 0x002fe20008000000 */
[----:B---3--:R-:W-:Y:S01]  /*1edd0*/  PRMT R24, R23, 0x7770, RZ ;  /* 0x0000777017187816 */ /* 0x008fe200000000ff */
[----:B------:R-:W-:Y:S01]  /*1ede0*/  VIADD R0, R29, 0xb ;  /* 0x0000000b1d007836 */ /* 0x000fe20000000000 */
[----:B------:R-:W1:Y:S03]  /*1edf0*/  LDCU UR5, c[0x0][0x3b8] ;  /* 0x00007700ff0577ac */ /* 0x000e660008000800 */
[----:B------:R2:W-:Y:S01]  /*1ee00*/  @P2 STG.E.U8 desc[UR8][R26.64], R24 ;  /* 0x000000181a002986 */ /* 0x0005e2000c101108 */
[----:B0-----:R-:W-:Y:S01]  /*1ee10*/  ISETP.LT.AND P2, PT, R0, UR11, !P0 ;  /* 0x0000000b00007c0c */ /* 0x001fe2000c741270 */
[----:B------:R-:W0:Y:S01]  /*1ee20*/  LDCU UR11, c[0x0][0x39c] ;  /* 0x00007380ff0b77ac */ /* 0x000e220008000800 */
[C---:B------:R-:W-:Y:S01]  /*1ee30*/  VIADD R0, R25.reuse, UR10 ;  /* 0x0000000a19007c36 */ /* 0x040fe20008000000 */
[----:B------:R-:W-:Y:S01]  /*1ee40*/  ISETP.LT.AND P3, PT, R28, UR12, !P0 ;  /* 0x0000000c1c007c0c */ /* 0x000fe2000c761270 */
[----:B------:R-:W3:Y:S01]  /*1ee50*/  LDCU UR10, c[0x0][0x3b8] ;  /* 0x00007700ff0a77ac */ /* 0x000ee20008000800 */
[----:B--2---:R-:W-:-:S02]  /*1ee60*/  IADD3 R24, P6, PT, R25, R2, RZ ;  /* 0x0000000219187210 */ /* 0x004fc40007fde0ff */
[----:B------:R-:W-:Y:S01]  /*1ee70*/  PRMT R27, R23, 0x7771, RZ ;  /* 0x00007771171b7816 */ /* 0x000fe200000000ff */
[----:B------:R-:W-:Y:S01]  /*1ee80*/  VIADD R28, R29, 0xc ;  /* 0x0000000c1d1c7836 */ /* 0x000fe20000000000 */
[----:B------:R-:W-:Y:S01]  /*1ee90*/  LEA.HI.X.SX32 R25, R25, R3, 0x1, P6 ;  /* 0x0000000319197211 */ /* 0x000fe200030f0eff */
[----:B------:R-:W2:Y:S01]  /*1eea0*/  LDCU UR12, c[0x0][0x39c] ;  /* 0x00007380ff0c77ac */ /* 0x000ea20008000800 */
[----:B------:R-:W-:-:S03]  /*1eeb0*/  IADD3 R26, P6, PT, R0, R2, RZ ;  /* 0x00000002001a7210 */ /* 0x000fc60007fde0ff */
[----:B------:R0:W-:Y:S02]  /*1eec0*/  @P5 STG.E.U8 desc[UR8][R24.64], R27 ;  /* 0x0000001b18005986 */ /* 0x0001e4000c101108 */
[C---:B0-----:R-:W-:Y:S01]  /*1eed0*/  LEA.HI.X.SX32 R27, R0.reuse, R3, 0x1, P6 ;  /* 0x00000003001b7211 */ /* 0x041fe200030f0eff */
[----:B------:R-:W-:Y:S01]  /*1eee0*/  VIADD R25, R0, UR4 ;  /* 0x0000000400197c36 */ /* 0x000fe20008000000 */
[----:B----4-:R-:W-:Y:S01]  /*1eef0*/  PRMT R24, R11, 0x7770, RZ ;  /* 0x000077700b187816 */ /* 0x010fe200000000ff */
[----:B------:R-:W-:Y:S01]  /*1ef00*/  VIADD R0, R29, 0xd ;  /* 0x0000000d1d007836 */ /* 0x000fe20000000000 */
[----:B------:R-:W0:Y:S03]  /*1ef10*/  LDCU UR4, c[0x0][0x3b8] ;  /* 0x00007700ff0477ac */ /* 0x000e260008000800 */
[----:B------:R4:W-:Y:S01]  /*1ef20*/  @P4 STG.E.U8 desc[UR8][R26.64], R24 ;  /* 0x000000181a004986 */ /* 0x0009e2000c101108 */
[----:B------:R-:W-:Y:S01]  /*1ef30*/  ISETP.LT.AND P4, PT, R0, UR11, !P0 ;  /* 0x0000000b00007c0c */ /* 0x000fe2000c781270 */
[----:B------:R-:W0:Y:S01]  /*1ef40*/  LDCU UR11, c[0x0][0x39c] ;  /* 0x00007380ff0b77ac */ /* 0x000e220008000800 */
[C---:B------:R-:W-:Y:S01]  /*1ef50*/  VIADD R0, R25.reuse, UR6 ;  /* 0x0000000619007c36 */ /* 0x040fe20008000000 */
[----:B------:R-:W-:Y:S01]  /*1ef60*/  ISETP.LT.AND P5, PT, R28, UR13, !P0 ;  /* 0x0000000d1c007c0c */ /* 0x000fe2000c7a1270 */
[----:B------:R-:W0:Y:S01]  /*1ef70*/  LDCU UR6, c[0x0][0x3b8] ;  /* 0x00007700ff0677ac */ /* 0x000e220008000800 */
[----:B----4-:R-:W-:-:S02]  /*1ef80*/  IADD3 R24, P6, PT, R25, R2, RZ ;  /* 0x0000000219187210 */ /* 0x010fc40007fde0ff */
[----:B------:R-:W-:Y:S01]  /*1ef90*/  PRMT R27, R11, 0x7771, RZ ;  /* 0x000077710b1b7816 */ /* 0x000fe200000000ff */
[----:B------:R-:W-:Y:S01]  /*1efa0*/  VIADD R28, R29, 0xe ;  /* 0x0000000e1d1c7836 */ /* 0x000fe20000000000 */
[----:B------:R-:W-:Y:S01]  /*1efb0*/  LEA.HI.X.SX32 R25, R25, R3, 0x1, P6 ;  /* 0x0000000319197211 */ /* 0x000fe200030f0eff */
[----:B------:R-:W4:Y:S01]  /*1efc0*/  LDCU UR13, c[0x0][0x39c] ;  /* 0x00007380ff0d77ac */ /* 0x000f220008000800 */
[----:B------:R-:W-:-:S03]  /*1efd0*/  IADD3 R26, P6, PT, R0, R2, RZ ;  /* 0x00000002001a7210 */ /* 0x000fc60007fde0ff */
[----:B------:R0:W-:Y:S02]  /*1efe0*/  @P1 STG.E.U8 desc[UR8][R24.64], R27 ;  /* 0x0000001b18001986 */ /* 0x0001e4000c101108 */
[C---:B0-----:R-:W-:Y:S01]  /*1eff0*/  LEA.HI.X.SX32 R27, R0.reuse, R3, 0x1, P6 ;  /* 0x00000003001b7211 */ /* 0x041fe200030f0eff */
[----:B-1----:R-:W-:Y:S01]  /*1f000*/  VIADD R25, R0, UR5 ;  /* 0x0000000500197c36 */ /* 0x002fe20008000000 */
[----:B------:R-:W-:Y:S01]  /*1f010*/  PRMT R24, R10, 0x7770, RZ ;  /* 0x000077700a187816 */ /* 0x000fe200000000ff */
[----:B------:R-:W-:Y:S01]  /*1f020*/  VIADD R0, R29, 0xf ;  /* 0x0000000f1d007836 */ /* 0x000fe20000000000 */
[----:B------:R-:W0:Y:S03]  /*1f030*/  LDCU UR5, c[0x0][0x3b8] ;  /* 0x00007700ff0577ac */ /* 0x000e260008000800 */
[----:B------:R1:W-:Y:S01]  /*1f040*/  @P3 STG.E.U8 desc[UR8][R26.64], R24 ;  /* 0x000000181a003986 */ /* 0x0003e2000c101108 */
[----:B------:R-:W-:Y:S01]  /*1f050*/  ISETP.LT.AND P3, PT, R0, UR11, !P0 ;  /* 0x0000000b00007c0c */ /* 0x000fe2000c761270 */
[----:B------:R-:W0:Y:S01]  /*1f060*/  LDCU UR11, c[0x0][0x39c] ;  /* 0x00007380ff0b77ac */ /* 0x000e220008000800 */
[C---:B---3--:R-:W-:Y:S01]  /*1f070*/  VIADD R0, R25.reuse, UR10 ;  /* 0x0000000a19007c36 */ /* 0x048fe20008000000 */
[----:B--2---:R-:W-:Y:S01]  /*1f080*/  ISETP.LT.AND P1, PT, R28, UR12, !P0 ;  /* 0x0000000c1c007c0c */ /* 0x004fe2000c721270 */
[----:B------:R-:W2:Y:S01]  /*1f090*/  LDCU UR10, c[0x0][0x3b8] ;  /* 0x00007700ff0a77ac */ /* 0x000ea20008000800 */
[----:B-1----:R-:W-:-:S02]  /*1f0a0*/  IADD3 R24, P6, PT, R25, R2, RZ ;  /* 0x0000000219187210 */ /* 0x002fc40007fde0ff */
[----:B------:R-:W-:Y:S01]  /*1f0b0*/  PRMT R27, R10, 0x7771, RZ ;  /* 0x000077710a1b7816 */ /* 0x000fe200000000ff */
[----:B------:R-:W-:Y:S01]  /*1f0c0*/  VIADD R28, R29, 0x10 ;  /* 0x000000101d1c7836 */ /* 0x000fe20000000000 */
[----:B------:R-:W-:Y:S01]  /*1f0d0*/  LEA.HI.X.SX32 R25, R25, R3, 0x1, P6 ;  /* 0x0000000319197211 */ /* 0x000fe200030f0eff */
[----:B------:R-:W1:Y:S01]  /*1f0e0*/  LDCU UR12, c[0x0][0x39c] ;  /* 0x00007380ff0c77ac */ /* 0x000e620008000800 */
[----:B------:R-:W-:-:S03]  /*1f0f0*/  IADD3 R26, P6, PT, R0, R2, RZ ;  /* 0x00000002001a7210 */ /* 0x000fc60007fde0ff */
[----:B------:R3:W-:Y:S02]  /*1f100*/  @P2 STG.E.U8 desc[UR8][R24.64], R27 ;  /* 0x0000001b18002986 */ /* 0x0007e4000c101108 */
[C---:B---3--:R-:W-:Y:S01]  /*1f110*/  LEA.HI.X.SX32 R27, R0.reuse, R3, 0x1, P6 ;  /* 0x00000003001b7211 */ /* 0x048fe200030f0eff */
[----:B------:R-:W-:Y:S01]  /*1f120*/  VIADD R25, R0, UR4 ;  /* 0x0000000400197c36 */ /* 0x000fe20008000000 */
[----:B------:R-:W-:Y:S01]  /*1f130*/  PRMT R24, R9, 0x7770, RZ ;  /* 0x0000777009187816 */ /* 0x000fe200000000ff */
[----:B------:R-:W-:Y:S01]  /*1f140*/  VIADD R0, R29, 0x11 ;  /* 0x000000111d007836 */ /* 0x000fe20000000000 */
[----:B------:R-:W3:Y:S03]  /*1f150*/  LDCU UR4, c[0x0][0x3b8] ;  /* 0x00007700ff0477ac */ /* 0x000ee60008000800 */
[----:B------:R1:W-:Y:S01]  /*1f160*/  @P5 STG.E.U8 desc[UR8][R26.64], R24 ;  /* 0x000000181a005986 */ /* 0x0003e2000c101108 */
[----:B0-----:R-:W-:Y:S01]  /*1f170*/  ISETP.LT.AND P5, PT, R0, UR11, !P0 ;  /* 0x0000000b00007c0c */ /* 0x001fe2000c7a1270 */
[----:B------:R-:W0:Y:S01]  /*1f180*/  LDCU UR11, c[0x0][0x39c] ;  /* 0x00007380ff0b77ac */ /* 0x000e220008000800 */
[C---:B------:R-:W-:Y:S01]  /*1f190*/  VIADD R0, R25.reuse, UR6 ;  /* 0x0000000619007c36 */ /* 0x040fe20008000000 */
[----:B----4-:R-:W-:Y:S01]  /*1f1a0*/  ISETP.LT.AND P2, PT, R28, UR13, !P0 ;  /* 0x0000000d1c007c0c */ /* 0x010fe2000c741270 */
[----:B------:R-:W4:Y:S01]  /*1f1b0*/  LDCU UR6, c[0x0][0x3b8] ;  /* 0x00007700ff0677ac */ /* 0x000f220008000800 */
[----:B-1----:R-:W-:-:S02]  /*1f1c0*/  IADD3 R24, P6, PT, R25, R2, RZ ;  /* 0x0000000219187210 */ /* 0x002fc40007fde0ff */
[----:B------:R-:W-:Y:S01]  /*1f1d0*/  PRMT R27, R9, 0x7771, RZ ;  /* 0x00007771091b7816 */ /* 0x000fe200000000ff */
[----:B------:R-:W-:Y:S01]  /*1f1e0*/  VIADD R28, R29, 0x12 ;  /* 0x000000121d1c7836 */ /* 0x000fe20000000000 */
[----:B------:R-:W-:Y:S01]  /*1f1f0*/  LEA.HI.X.SX32 R25, R25, R3, 0x1, P6 ;  /* 0x0000000319197211 */ /* 0x000fe200030f0eff */
[----:B------:R-:W1:Y:S01]  /*1f200*/  LDCU UR13, c[0x0][0x39c] ;  /* 0x00007380ff0d77ac */ /* 0x000e620008000800 */
[----:B------:R-:W-:-:S03]  /*1f210*/  IADD3 R26, P6, PT, R0, R2, RZ ;  /* 0x00000002001a7210 */ /* 0x000fc60007fde0ff */
[----:B------:R0:W-:Y:S02]  /*1f220*/  @P4 STG.E.U8 desc[UR8][R24.64], R27 ;  /* 0x0000001b18004986 */ /* 0x0001e4000c101108 */
[C---:B0-----:R-:W-:Y:S01]  /*1f230*/  LEA.HI.X.SX32 R27, R0.reuse, R3, 0x1, P6 ;  /* 0x00000003001b7211 */ /* 0x041fe200030f0eff */
[----:B------:R-:W-:Y:S01]  /*1f240*/  VIADD R25, R0, UR5 ;  /* 0x0000000500197c36 */ /* 0x000fe20008000000 */
[----:B------:R-:W-:Y:S01]  /*1f250*/  PRMT R24, R8, 0x7770, RZ ;  /* 0x0000777008187816 */ /* 0x000fe200000000ff */
[----:B------:R-:W-:Y:S01]  /*1f260*/  VIADD R0, R29, 0x13 ;  /* 0x000000131d007836 */ /* 0x000fe20000000000 */
[----:B------:R-:W0:Y:S03]  /*1f270*/  LDCU UR5, c[0x0][0x3b8] ;  /* 0x00007700ff0577ac */ /* 0x000e260008000800 */
[----:B------:R1:W-:Y:S01]  /*1f280*/  @P1 STG.E.U8 desc[UR8][R26.64], R24 ;  /* 0x000000181a001986 */ /* 0x0003e2000c101108 */
[----:B------:R-:W-:Y:S01]  /*1f290*/  ISETP.LT.AND P1, PT, R0, UR11, !P0 ;  /* 0x0000000b00007c0c */ /* 0x000fe2000c721270 */
[----:B------:R-:W0:Y:S01]  /*1f2a0*/  LDCU UR11, c[0x0][0x39c] ;  /* 0x00007380ff0b77ac */ /* 0x000e220008000800 */
[C---:B--2---:R-:W-:Y:S01]  /*1f2b0*/  VIADD R0, R25.reuse, UR10 ;  /* 0x0000000a19007c36 */ /* 0x044fe20008000000 */
[----:B------:R-:W-:Y:S01]  /*1f2c0*/  ISETP.LT.AND P4, PT, R28, UR12, !P0 ;  /* 0x0000000c1c007c0c */ /* 0x000fe2000c781270 */
        /* <DEDUP_REMOVED lines=9> */
[----:B---3--:R-:W-:Y:S01]  /*1f360*/  VIADD R25, R0, UR4 ;  /* 0x0000000400197c36 */ /* 0x008fe20008000000 */
[----:B------:R-:W-:Y:S01]  /*1f370*/  PRMT R24, R16, 0x7770, RZ ;  /* 0x0000777010187816 */ /* 0x000fe200000000ff */
[----:B------:R-:W-:Y:S01]  /*1f380*/  VIADD R0, R29, 0x15 ;  /* 0x000000151d007836 */ /* 0x000fe20000000000 */
[----:B------:R-:W0:Y:S03]  /*1f390*/  LDCU UR4, c[0x0][0x3b8] ;  /* 0x00007700ff0477ac */ /* 0x000e260008000800 */
[----:B------:R3:W-:Y:S01]  /*1f3a0*/  @P2 STG.E.U8 desc[UR8][R26.64], R24 ;  /* 0x000000181a002986 */ /* 0x0007e2000c101108 */
[----:B------:R-:W-:Y:S01]  /*1f3b0*/  ISETP.LT.AND P2, PT, R0, UR11, !P0 ;  /* 0x0000000b00007c0c */ /* 0x000fe2000c741270 */
[----:B------:R-:W0:Y:S01]  /*1f3c0*/  LDCU UR11, c[0x0][0x39c] ;  /* 0x00007380ff0b77ac */ /* 0x000e220008000800 */
[C---:B----4-:R-:W-:Y:S01]  /*1f3d0*/  VIADD R0, R25.reuse, UR6 ;  /* 0x0000000619007c36 */ /* 0x050fe20008000000 */
[----:B------:R-:W-:Y:S01]  /*1f3e0*/  ISETP.LT.AND P3, PT, R28, UR13, !P0 ;  /* 0x0000000d1c007c0c */ /* 0x000fe2000c761270 */
[----:B------:R-:W4:Y:S01]  /*1f3f0*/  LDCU UR6, c[0x0][0x3b8] ;  /* 0x00007700ff0677ac */ /* 0x000f220008000800 */
[----:B---3--:R-:W-:-:S02]  /*1f400*/  IADD3 R24, P6, PT, R25, R2, RZ ;  /* 0x0000000219187210 */ /* 0x008fc40007fde0ff */
[----:B------:R-:W-:Y:S01]  /*1f410*/  PRMT R27, R16, 0x7771, RZ ;  /* 0x00007771101b7816 */ /* 0x000fe200000000ff */
[----:B------:R-:W-:Y:S01]  /*1f420*/  VIADD R28, R29, 0x16 ;  /* 0x000000161d1c7836 */ /* 0x000fe20000000000 */
[----:B------:R-:W-:Y:S01]  /*1f430*/  LEA.HI.X.SX32 R25, R25, R3, 0x1, P6 ;  /* 0x0000000319197211 */ /* 0x000fe200030f0eff */
[----:B------:R-:W3:Y:S01]  /*1f440*/  LDCU UR13, c[0x0][0x39c] ;  /* 0x00007380ff0d77ac */ /* 0x000ee20008000800 */
        /* <DEDUP_REMOVED lines=11> */
[----:B-1----:R-:W-:Y:S01]  /*1f500*/  ISETP.LT.AND P5, PT, R28, UR12, !P0 ;  /* 0x0000000c1c007c0c */ /* 0x002fe2000c7a1270 */
[----:B------:R-:W1:Y:S01]  /*1f510*/  LDCU UR10, c[0x0][0x3b8] ;  /* 0x00007700ff0a77ac */ /* 0x000e620008000800 */
[----:B---3--:R-:W-:-:S02]  /*1f520*/  IADD3 R24, P6, PT, R25, R2, RZ ;  /* 0x0000000219187210 */ /* 0x008fc40007fde0ff */
[----:B------:R-:W-:Y:S01]  /*1f530*/  PRMT R27, R17, 0x7771, RZ ;  /* 0x00007771111b7816 */ /* 0x000fe200000000ff */
[----:B------:R-:W-:Y:S01]  /*1f540*/  VIADD R28, R29, 0x18 ;  /* 0x000000181d1c7836 */ /* 0x000fe20000000000 */
[----:B------:R-:W-:Y:S01]  /*1f550*/  LEA.HI.X.SX32 R25, R25, R3, 0x1, P6 ;  /* 0x0000000319197211 */ /* 0x000fe200030f0eff */
[----:B------:R-:W2:Y:S01]  /*1f560*/  LDCU UR12, c[0x0][0x39c] ;  /* 0x00007380ff0c77ac */ /* 0x000ea20008000800 */
        /* <DEDUP_REMOVED lines=10> */
[C---:B----4-:R-:W-:Y:S01]  /*1f610*/  VIADD R0, R25.reuse, UR6 ;  /* 0x0000000619007c36 */ /* 0x050fe20008000000 */
[----:B------:R-:W-:Y:S01]  /*1f620*/  ISETP.LT.AND P1, PT, R28, UR13, !P0 ;  /* 0x0000000d1c007c0c */ /* 0x000fe2000c721270 */
        /* <DEDUP_REMOVED lines=16> */
[C---:B------:R-:W-:Y:S01]  /*1f730*/  VIADD R0, R25.reuse, UR10 ;  /* 0x0000000a19007c36 */ /* 0x040fe20008000000 */
        /* <DEDUP_REMOVED lines=56> */
[----:B------:R-:W0:Y:S01]  /*1fac0*/  LDCU UR6, c[0x0][0x3b8] ;  /* 0x00007700ff0677ac */ /* 0x000e220008000800 */
[----:B-1----:R-:W-:-:S02]  /*1fad0*/  IADD3 R24, P6, PT, R25, R2, RZ ;  /* 0x0000000219187210 */ /* 0x002fc40007fde0ff */
[----:B------:R-:W-:Y:S02]  /*1fae0*/  PRMT R27, R13, 0x7771, RZ ;  /* 0x000077710d1b7816 */ /* 0x000fe400000000ff */
[----:B------:R-:W-:Y:S02]  /*1faf0*/  LEA.HI.X.SX32 R25, R25, R3, 0x1, P6 ;  /* 0x0000000319197211 */ /* 0x000fe400030f0eff */
[----:B------:R-:W-:-:S03]  /*1fb00*/  IADD3 R26, P6, PT, R0, R2, RZ ;  /* 0x00000002001a7210 */ /* 0x000fc60007fde0ff */
[----:B------:R1:W-:Y:S02]  /*1fb10*/  @P1 STG.E.U8 desc[UR8][R24.64], R27 ;  /* 0x0000001b18001986 */ /* 0x0003e4000c101108 */
[C---:B-1----:R-:W-:Y:S01]  /*1fb20*/  LEA.HI.X.SX32 R27, R0.reuse, R3, 0x1, P6 ;  /* 0x00000003001b7211 */ /* 0x042fe200030f0eff */
[----:B------:R-:W-:Y:S01]  /*1fb30*/  VIADD R25, R0, UR5 ;  /* 0x0000000500197c36 */ /* 0x000fe20008000000 */
[----:B------:R-:W-:Y:S01]  /*1fb40*/  PRMT R24, R12, 0x7770, RZ ;  /* 0x000077700c187816 */ /* 0x000fe200000000ff */
[----:B------:R-:W-:Y:S01]  /*1fb50*/  VIADD R0, R29, 0x23 ;  /* 0x000000231d007836 */ /* 0x000fe20000000000 */
[----:B------:R-:W1:Y:S03]  /*1fb60*/  LDCU UR5, c[0x0][0x3b8] ;  /* 0x00007700ff0577ac */ /* 0x000e660008000800 */
[----:B------:R2:W-:Y:S01]  /*1fb70*/  @P3 STG.E.U8 desc[UR8][R26.64], R24 ;  /* 0x000000181a003986 */ /* 0x0005e2000c101108 */
[----:B0-----:R-:W-:Y:S01]  /*1fb80*/  ISETP.LT.AND P3, PT, R0, UR11, !P0 ;  /* 0x0000000b00007c0c */ /* 0x001fe2000c761270 */
[----:B------:R-:W0:Y:S01]  /*1fb90*/  LDCU UR11, c[0x0][0x39c] ;  /* 0x00007380ff0b77ac */ /* 0x000e220008000800 */
[----:B------:R-:W-:-:S02]  /*1fba0*/  VIADD R0, R25, UR10 ;  /* 0x0000000a19007c36 */ /* 0x000fc40008000000 */
[----:B------:R-:W-:Y:S01]  /*1fbb0*/  VIADD R28, R29, 0x22 ;  /* 0x000000221d1c7836 */ /* 0x000fe20000000000 */
[----:B------:R-:W0:Y:S01]  /*1fbc0*/  LDCU UR10, c[0x0][0x3b8] ;  /* 0x00007700ff0a77ac */ /* 0x000e220008000800 */
[CC--:B--2---:R-:W-:Y:S02]  /*1fbd0*/  IADD3 R24, P6, PT, R25.reuse, R2.reuse, RZ ;  /* 0x0000000219187210 */ /* 0x0c4fe40007fde0ff */
[----:B------:R-:W-:Y:S02]  /*1fbe0*/  PRMT R27, R12, 0x7771, RZ ;  /* 0x000077710c1b7816 */ /* 0x000fe400000000ff */
[----:B------:R-:W-:Y:S02]  /*1fbf0*/  LEA.HI.X.SX32 R25, R25, R3, 0x1, P6 ;  /* 0x0000000319197211 */ /* 0x000fe400030f0eff */
[----:B------:R-:W-:-:S03]  /*1fc00*/  IADD3 R26, P6, PT, R0, R2, RZ ;  /* 0x00000002001a7210 */ /* 0x000fc60007fde0ff */
[----:B------:R2:W-:Y:S01]  /*1fc10*/  @P2 STG.E.U8 desc[UR8][R24.64], R27 ;  /* 0x0000001b18002986 */ /* 0x0005e2000c101108 */
[----:B------:R-:W-:Y:S01]  /*1fc20*/  ISETP.LT.AND P1, PT, R28, UR12, !P0 ;  /* 0x0000000c1c007c0c */ /* 0x000fe2000c721270 */
[C---:B------:R-:W-:Y:S01]  /*1fc30*/  VIADD R28, R29.reuse, 0x24 ;  /* 0x000000241d1c7836 */ /* 0x040fe20000000000 */
[----:B------:R-:W1:Y:S01]  /*1fc40*/  LDCU UR12, c[0x0][0x39c] ;  /* 0x00007380ff0c77ac */ /* 0x000e620008000800 */
[C---:B--2---:R-:W-:Y:S01]  /*1fc50*/  LEA.HI.X.SX32 R27, R0.reuse, R3, 0x1, P6 ;  /* 0x00000003001b7211 */ /* 0x044fe200030f0eff */
[----:B---3--:R-:W-:Y:S01]  /*1fc60*/  VIADD R0, R0, UR4 ;  /* 0x0000000400007c36 */ /* 0x008fe20008000000 */
[----:B------:R-:W-:Y:S01]  /*1fc70*/  PRMT R24, R20, 0x7772, RZ ;  /* 0x0000777214187816 */ /* 0x000fe200000000ff */
[----:B------:R-:W-:Y:S01]  /*1fc80*/  VIADD R25, R29, 0x25 ;  /* 0x000000251d197836 */ /* 0x000fe20000000000 */
[----:B----4-:R-:W-:Y:S01]  /*1fc90*/  ISETP.LT.AND P2, PT, R28, UR13, !P0 ;  /* 0x0000000d1c007c0c */ /* 0x010fe2000c741270 */
[----:B------:R-:W2:Y:S02]  /*1fca0*/  LDCU UR4, c[0x0][0x3b8] ;  /* 0x00007700ff0477ac */ /* 0x000ea40008000800 */
[----:B------:R3:W-:Y:S01]  /*1fcb0*/  @P5 STG.E.U8 desc[UR8][R26.64], R24 ;  /* 0x000000181a005986 */ /* 0x0007e2000c101108 */
[----:B0-----:R-:W-:Y:S01]  /*1fcc0*/  ISETP.LT.AND P5, PT, R25, UR11, !P0 ;  /* 0x0000000b19007c0c */ /* 0x001fe2000c7a1270 */
[C---:B------:R-:W-:Y:S01]  /*1fcd0*/  VIADD R28, R0.reuse, UR6 ;  /* 0x00000006001c7c36 */ /* 0x040fe20008000000 */
[----:B------:R-:W0:Y:S01]  /*1fce0*/  LDCU UR11, c[0x0][0x39c] ;  /* 0x00007380ff0b77ac */ /* 0x000e220008000800 */
[----:B------:R-:W4:Y:S01]  /*1fcf0*/  LDCU UR13, c[0x0][0x39c] ;  /* 0x00007380ff0d77ac */ /* 0x000f220008000800 */
[----:B------:R-:W0:Y:S01]  /*1fd00*/  LDCU UR6, c[0x0][0x3b8] ;  /* 0x00007700ff0677ac */ /* 0x000e220008000800 */
[----:B---3--:R-:W-:-:S04]  /*1fd10*/  IADD3 R24, P6, PT, R0, R2, RZ ;  /* 0x0000000200187210 */ /* 0x008fc80007fde0ff */
[-C--:B------:R-:W-:Y:S02]  /*1fd20*/  LEA.HI.X.SX32 R25, R0, R3.reuse, 0x1, P6 ;  /* 0x0000000300197211 */ /* 0x080fe400030f0eff */
[----:B------:R-:W-:Y:S02]  /*1fd30*/  PRMT R0, R20, 0x7773, RZ ;  /* 0x0000777314007816 */ /* 0x000fe400000000ff */
[CC--:B------:R-:W-:Y:S01]  /*1fd40*/  IADD3 R26, P6, PT, R28.reuse, R2.reuse, RZ ;  /* 0x000000021c1a7210 */ /* 0x0c0fe20007fde0ff */
[----:B------:R-:W-:Y:S02]  /*1fd50*/  VIADD R20, R29, 0x26 ;  /* 0x000000261d147836 */ /* 0x000fe40000000000 */
[----:B------:R3:W-:Y:S01]  /*1fd60*/  @P4 STG.E.U8 desc[UR8][R24.64], R0 ;  /* 0x0000000018004986 */ /* 0x0007e2000c101108 */
[-C--:B------:R-:W-:Y:S02]  /*1fd70*/  LEA.HI.X.SX32 R27, R28, R3.reuse, 0x1, P6 ;  /* 0x000000031c1b7211 */ /* 0x080fe400030f0eff */
[----:B-1----:R-:W-:Y:S01]  /*1fd80*/  ISETP.LT.AND P4, PT, R20, UR12, !P0 ;  /* 0x0000000c14007c0c */ /* 0x002fe2000c781270 */
[----:B------:R-:W1:Y:S01]  /*1fd90*/  LDCU UR12, c[0x0][0x39c] ;  /* 0x00007380ff0c77ac */ /* 0x000e620008000800 */
[----:B---3--:R-:W-:Y:S01]  /*1fda0*/  VIADD R0, R28, UR5 ;  /* 0x000000051c007c36 */ /* 0x008fe20008000000 */
[----:B------:R-:W-:Y:S01]  /*1fdb0*/  PRMT R24, R21, 0x7772, RZ ;  /* 0x0000777215187816 */ /* 0x000fe200000000ff */
[----:B------:R-:W-:Y:S01]  /*1fdc0*/  IMAD.MOV.U32 R28, RZ, RZ, R29 ;  /* 0x000000ffff1c7224 */ /* 0x000fe200078e001d */
[----:B------:R-:W3:Y:S03]  /*1fdd0*/  LDCU UR5, c[0x0][0x3b8] ;  /* 0x00007700ff0577ac */ /* 0x000ee60008000800 */
[----:B------:R-:W-:Y:S01]  /*1fde0*/  VIADD R20, R28, 0x27 ;  /* 0x000000271c147836 */ /* 0x000fe20000000000 */
[----:B------:R1:W-:Y:S04]  /*1fdf0*/  @P1 STG.E.U8 desc[UR8][R26.64], R24 ;  /* 0x000000181a001986 */ /* 0x0003e8000c101108 */
[----:B0-----:R-:W-:Y:S01]  /*1fe00*/  ISETP.LT.AND P1, PT, R20, UR11, !P0 ;  /* 0x0000000b14007c0c */ /* 0x001fe2000c721270 */
[----:B------:R-:W0:Y:S01]  /*1fe10*/  LDCU UR11, c[0x0][0x39c] ;  /* 0x00007380ff0b77ac */ /* 0x000e220008000800 */
[C---:B-1----:R-:W-:Y:S01]  /*1fe20*/  IADD3 R24, P6, PT, R0.reuse, R2, RZ ;  /* 0x0000000200187210 */ /* 0x042fe20007fde0ff */
[C---:B------:R-:W-:Y:S01]  /*1fe30*/  VIADD R26, R0.reuse, UR10 ;  /* 0x0000000a001a7c36 */ /* 0x040fe20008000000 */
[----:B------:R-:W1:Y:S02]  /*1fe40*/  LDCU UR10, c[0x0][0x3b8] ;  /* 0x00007700ff0a77ac */ /* 0x000e640008000800 */
[----:B------:R-:W-:-:S02]  /*1fe50*/  LEA.HI.X.SX32 R25, R0, R3, 0x1, P6 ;  /* 0x0000000300197211 */ /* 0x000fc400030f0eff */
[----:B------:R-:W-:Y:S01]  /*1fe60*/  PRMT R0, R21, 0x7773, RZ ;  /* 0x0000777315007816 */ /* 0x000fe200000000ff */
[----:B------:R-:W-:Y:S01]  /*1fe70*/  VIADD R21, R28, 0x28 ;  /* 0x000000281c157836 */ /* 0x000fe20000000000 */
[----:B------:R-:W-:-:S03]  /*1fe80*/  IADD3 R20, P6, PT, R26, R2, RZ ;  /* 0x000000021a147210 */ /* 0x000fc60007fde0ff */
[----:B------:R0:W-:Y:S01]  /*1fe90*/  @P3 STG.E.U8 desc[UR8][R24.64], R0 ;  /* 0x0000000018003986 */ /* 0x0001e2000c101108 */
[----:B----4-:R-:W-:Y:S01]  /*1fea0*/  ISETP.LT.AND P3, PT, R21, UR13, !P0 ;  /* 0x0000000d15007c0c */ /* 0x010fe2000c761270 */
[----:B------:R-:W4:Y:S01]  /*1feb0*/  LDCU UR13, c[0x0][0x39c] ;  /* 0x00007380ff0d77ac */ /* 0x000f220008000800 */
[C---:B------:R-:W-:Y:S01]  /*1fec0*/  LEA.HI.X.SX32 R21, R26.reuse, R3, 0x1, P6 ;  /* 0x000000031a157211 */ /* 0x040fe200030f0eff */
[----:B--2---:R-:W-:Y:S01]  /*1fed0*/  VIADD R26, R26, UR4 ;  /* 0x000000041a1a7c36 */ /* 0x004fe20008000000 */
[----:B------:R-:W2:Y:S01]  /*1fee0*/  LDCU UR4, c[0x0][0x3b8] ;  /* 0x00007700ff0477ac */ /* 0x000ea20008000800 */
[----:B0-----:R-:W-:Y:S01]  /*1fef0*/  PRMT R24, R22, 0x7772, RZ ;  /* 0x0000777216187816 */ /* 0x001fe200000000ff */
[----:B------:R-:W-:-:S04]  /*1ff00*/  VIADD R0, R28, 0x29 ;  /* 0x000000291c007836 */ /* 0x000fc80000000000 */
[----:B------:R0:W-:Y:S01]  /*1ff10*/  @P2 STG.E.U8 desc[UR8][R20.64], R24 ;  /* 0x0000001814002986 */ /* 0x0001e2000c101108 */
[----:B------:R-:W-:Y:S01]  /*1ff20*/  ISETP.LT.AND P2, PT, R0, UR11, !P0 ;  /* 0x0000000b00007c0c */ /* 0x000fe2000c741270 */
[----:B------:R-:W1:Y:S01]  /*1ff30*/  LDCU UR11, c[0x0][0x39c] ;  /* 0x00007380ff0b77ac */ /* 0x000e620008000800 */
[----:B------:R-:W-:Y:S01]  /*1ff40*/  VIADD R0, R26, UR6 ;  /* 0x000000061a007c36 */ /* 0x000fe20008000000 */
[----:B------:R-:W-:Y:S01]  /*1ff50*/  PRMT R22, R22, 0x7773, RZ ;  /* 0x0000777316167816 */ /* 0x000fe200000000ff */
[----:B------:R-:W-:Y:S01]  /*1ff60*/  VIADD R25, R28, 0x2a ;  /* 0x0000002a1c197836 */ /* 0x000fe20000000000 */
[----:B------:R-:W1:Y:S01]  /*1ff70*/  LDCU UR6, c[0x0][0x3b8] ;  /* 0x00007700ff0677ac */ /* 0x000e620008000800 */
[----:B0-----:R-:W-:-:S04]  /*1ff80*/  IADD3 R20, P6, PT, R26, R2, RZ ;  /* 0x000000021a147210 */ /* 0x001fc80007fde0ff */
[----:B------:R-:W-:Y:S02]  /*1ff90*/  LEA.HI.X.SX32 R21, R26, R3, 0x1, P6 ;  /* 0x000000031a157211 */ /* 0x000fe400030f0eff */
[----:B------:R-:W-:-:S03]  /*1ffa0*/  IADD3 R24, P6, PT, R0, R2, RZ ;  /* 0x0000000200187210 */ /* 0x000fc60007fde0ff */
[----:B------:R0:W-:Y:S01]  /*1ffb0*/  @P5 STG.E.U8 desc[UR8][R20.64], R22 ;  /* 0x0000001614005986 */ /* 0x0001e2000c101108 */
[----:B------:R-:W-:Y:S01]  /*1ffc0*/  ISETP.LT.AND P5, PT, R25, UR12, !P0 ;  /* 0x0000000c19007c0c */ /* 0x000fe2000c7a1270 */
[----:B------:R-:W2:Y:S01]  /*1ffd0*/  LDCU UR12, c[0x0][0x39c] ;  /* 0x00007380ff0c77ac */ /* 0x000ea20008000800 */
[C---:B------:R-:W-:Y:S01]  /*1ffe0*/  LEA.HI.X.SX32 R25, R0.reuse, R3, 0x1, P6 ;  /* 0x0000000300197211 */ /* 0x040fe200030f0eff */
[----:B---3--:R-:W-:Y:S01]  /*1fff0*/  VIADD R0, R0, UR5 ;  /* 0x0000000500007c36 */ /* 0x008fe20008000000 */
[----:B------:R-:W3:Y:S01]  /*20000*/  LDCU UR5, c[0x0][0x3b8] ;  /* 0x00007700ff0577ac */ /* 0x000ee20008000800 */
[----:B0-----:R-:W-:Y:S01]  /*20010*/  PRMT R20, R23, 0x7772, RZ ;  /* 0x0000777217147816 */ /* 0x001fe200000000ff */
[----:B------:R-:W-:-:S04]  /*20020*/  VIADD R21, R28, 0x2b ;  /* 0x0000002b1c157836 */ /* 0x000fc80000000000 */
[----:B------:R0:W-:Y:S01]  /*20030*/  @P4 STG.E.U8 desc[UR8][R24.64], R20 ;  /* 0x0000001418004986 */ /* 0x0001e2000c101108 */
[----:B-1----:R-:W-:Y:S01]  /*20040*/  ISETP.LT.AND P4, PT, R21, UR11, !P0 ;  /* 0x0000000b15007c0c */ /* 0x002fe2000c781270 */
[----:B------:R-:W1:Y:S01]  /*20050*/  LDCU UR11, c[0x0][0x39c] ;  /* 0x00007380ff0b77ac */ /* 0x000e620008000800 */
[C---:B------:R-:W-:Y:S01]  /*20060*/  VIADD R22, R0.reuse, UR10 ;  /* 0x0000000a00167c36 */ /* 0x040fe20008000000 */
[----:B------:R-:W1:Y:S01]  /*20070*/  LDCU UR10, c[0x0][0x3b8] ;  /* 0x00007700ff0a77ac */ /* 0x000e620008000800 */
[----:B0-----:R-:W-:-:S04]  /*20080*/  IADD3 R20, P6, PT, R0, R2, RZ ;  /* 0x0000000200147210 */ /* 0x001fc80007fde0ff */
[----:B------:R-:W-:Y:S02]  /*20090*/  LEA.HI.X.SX32 R21, R0, R3, 0x1, P6 ;  /* 0x0000000300157211 */ /* 0x000fe400030f0eff */
[----:B------:R-:W-:Y:S02]  /*200a0*/  PRMT R0, R23, 0x7773, RZ ;  /* 0x0000777317007816 */ /* 0x000fe400000000ff */
[----:B------:R-:W-:-:S03]  /*200b0*/  IADD3 R24, P6, PT, R22, R2, RZ ;  /* 0x0000000216187210 */ /* 0x000fc60007fde0ff */
[----:B------:R0:W-:Y:S01]  /*200c0*/  @P1 STG.E.U8 desc[UR8][R20.64], R0 ;  /* 0x0000000014001986 */ /* 0x0001e2000c101108 */
[-C--:B------:R-:W-:Y:S01]  /*200d0*/  LEA.HI.X.SX32 R25, R22, R3.reuse, 0x1, P6 ;  /* 0x0000000316197211 */ /* 0x080fe200030f0eff */
[C---:B------:R-:W-:Y:S01]  /*200e0*/  VIADD R23, R28.reuse, 0x2c ;  /* 0x0000002c1c177836 */ /* 0x040fe20000000000 */
[----:B0-----:R-:W-:Y:S01]  /*200f0*/  PRMT R21, R11, 0x7772, RZ ;  /* 0x000077720b157816 */ /* 0x001fe200000000ff */
[----:B------:R-:W-:Y:S02]  /*20100*/  VIADD R20, R28, 0x2d ;  /* 0x0000002d1c147836 */ /* 0x000fe40000000000 */
[----:B--2---:R-:W-:Y:S01]  /*20110*/  VIADD R0, R22, UR4 ;  /* 0x0000000416007c36 */ /* 0x004fe20008000000 */
[----:B----4-:R-:W-:Y:S01]  /*20120*/  ISETP.LT.AND P1, PT, R23, UR13, !P0 ;  /* 0x0000000d17007c0c */ /* 0x010fe2000c721270 */
[----:B------:R0:W-:Y:S01]  /*20130*/  @P3 STG.E.U8 desc[UR8][R24.64], R21 ;  /* 0x0000001518003986 */ /* 0x0001e2000c101108 */
[----:B-1----:R-:W-:Y:S01]  /*20140*/  ISETP.LT.AND P3, PT, R20, UR11, !P0 ;  /* 0x0000000b14007c0c */ /* 0x002fe2000c761270 */
[----:B------:R-:W1:Y:S01]  /*20150*/  LDCU UR11, c[0x0][0x39c] ;  /* 0x00007380ff0b77ac */ /* 0x000e620008000800 */
[CC--:B------:R-:W-:Y:S01]  /*20160*/  IADD3 R22, P6, PT, R0.reuse, R2.reuse, RZ ;  /* 0x0000000200167210 */ /* 0x0c0fe20007fde0ff */
[----:B------:R-:W2:Y:S03]  /*20170*/  LDCU UR13, c[0x0][0x39c] ;  /* 0x00007380ff0d77ac */ /* 0x000ea60008000800 */
[CC--:B------:R-:W-:Y:S01]  /*20180*/  LEA.HI.X.SX32 R23, R0.reuse, R3.reuse, 0x1, P6 ;  /* 0x0000000300177211 */ /* 0x0c0fe200030f0eff */
[----:B------:R-:W4:Y:S01]  /*20190*/  LDCU UR4, c[0x0][0x3b8] ;  /* 0x00007700ff0477ac */ /* 0x000f220008000800 */
[----:B0-----:R-:W-:Y:S01]  /*201a0*/  VIADD R24, R0, UR6 ;  /* 0x0000000600187c36 */ /* 0x001fe20008000000 */
[----:B------:R-:W-:Y:S01]  /*201b0*/  PRMT R0, R11, 0x7773, RZ ;  /* 0x000077730b007816 */ /* 0x000fe200000000ff */
[----:B------:R-:W-:Y:S01]  /*201c0*/  VIADD R21, R28, 0x2e ;  /* 0x0000002e1c157836 */ /* 0x000fe20000000000 */
[----:B------:R-:W0:Y:S02]  /*201d0*/  LDCU UR6, c[0x0][0x3b8] ;  /* 0x00007700ff0677ac */ /* 0x000e240008000800 */
[C---:B------:R-:W-:Y:S01]  /*201e0*/  IADD3 R20, P6, PT, R24.reuse, R2, RZ ;  /* 0x0000000218147210 */ /* 0x040fe20007fde0ff */
[----:B------:R1:W-:Y:S01]  /*201f0*/  @P2 STG.E.U8 desc[UR8][R22.64], R0 ;  /* 0x0000000016002986 */ /* 0x0003e2000c101108 */
[----:B------:R-:W-:Y:S01]  /*20200*/  ISETP.LT.AND P2, PT, R21, UR12, !P0 ;  /* 0x0000000c15007c0c */ /* 0x000fe2000c741270 */
[----:B------:R-:W0:Y:S01]  /*20210*/  LDCU UR12, c[0x0][0x39c] ;  /* 0x00007380ff0c77ac */ /* 0x000e220008000800 */
[----:B------:R-:W-:-:S02]  /*20220*/  LEA.HI.X.SX32 R21, R24, R3, 0x1, P6 ;  /* 0x0000000318157211 */ /* 0x000fc400030f0eff */
[----:B-1----:R-:W-:Y:S01]  /*20230*/  PRMT R23, R10, 0x7772, RZ ;  /* 0x000077720a177816 */ /* 0x002fe200000000ff */
[----:B------:R-:W-:Y:S02]  /*20240*/  VIADD R22, R28, 0x2f ;  /* 0x0000002f1c167836 */ /* 0x000fe40000000000 */
[----:B---3--:R-:W-:Y:S01]  /*20250*/  VIADD R0, R24, UR5 ;  /* 0x0000000518007c36 */ /* 0x008fe20008000000 */
[----:B------:R-:W1:Y:S01]  /*20260*/  LDCU UR5, c[0x0][0x3b8] ;  /* 0x00007700ff0577ac */ /* 0x000e620008000800 */
[----:B------:R3:W-:Y:S01]  /*20270*/  @P5 STG.E.U8 desc[UR8][R20.64], R23 ;  /* 0x0000001714005986 */ /* 0x0007e2000c101108 */
[----:B------:R-:W-:Y:S01]  /*20280*/  ISETP.LT.AND P5, PT, R22, UR11, !P0 ;  /* 0x0000000b16007c0c */ /* 0x000fe2000c7a1270 */
[----:B------:R-:W0:Y:S01]  /*20290*/  LDCU UR11, c[0x0][0x39c] ;  /* 0x00007380ff0b77ac */ /* 0x000e220008000800 */
[C---:B------:R-:W-:Y:S01]  /*202a0*/  VIADD R24, R0.reuse, UR10 ;  /* 0x0000000a00187c36 */ /* 0x040fe20008000000 */
[----:B------:R-:W0:Y:S01]  /*202b0*/  LDCU UR10, c[0x0][0x3b8] ;  /* 0x00007700ff0a77ac */ /* 0x000e220008000800 */
[----:B---3--:R-:W-:Y:S01]  /*202c0*/  IADD3 R20, P6, PT, R0, R2, RZ ;  /* 0x0000000200147210 */ /* 0x008fe20007fde0ff */
[----:B------:R-:W-:-:S03]  /*202d0*/  VIADD R23, R28, 0x30 ;  /* 0x000000301c177836 */ /* 0x000fc60000000000 */
[----:B------:R-:W-:Y:S02]  /*202e0*/  LEA.HI.X.SX32 R21, R0, R3, 0x1, P6 ;  /* 0x0000000300157211 */ /* 0x000fe400030f0eff */
[----:B------:R-:W-:Y:S02]  /*202f0*/  PRMT R0, R10, 0x7773, RZ ;  /* 0x000077730a007816 */ /* 0x000fe400000000ff */
[----:B------:R-:W-:-:S03]  /*20300*/  IADD3 R22, P6, PT, R24, R2, RZ ;  /* 0x0000000218167210 */ /* 0x000fc60007fde0ff */
[----:B------:R3:W-:Y:S01]  /*20310*/  @P4 STG.E.U8 desc[UR8][R20.64], R0 ;  /* 0x0000000014004986 */ /* 0x0007e2000c101108 */
[----:B--2---:R-:W-:Y:S01]  /*20320*/  ISETP.LT.AND P4, PT, R23, UR13, !P0 ;  /* 0x0000000d17007c0c */ /* 0x004fe2000c781270 */
[----:B------:R-:W2:Y:S01]  /*20330*/  LDCU UR13, c[0x0][0x39c] ;  /* 0x00007380ff0d77ac */ /* 0x000ea20008000800 */
[C---:B------:R-:W-:Y:S02]  /*20340*/  LEA.HI.X.SX32 R23, R24.reuse, R3, 0x1, P6 ;  /* 0x0000000318177211 */ /* 0x040fe400030f0eff */
[----:B---3--:R-:W-:Y:S01]  /*20350*/  PRMT R20, R9, 0x7772, RZ ;  /* 0x0000777209147816 */ /* 0x008fe200000000ff */
[----:B----4-:R-:W-:Y:S01]  /*20360*/  VIADD R21, R24, UR4 ;  /* 0x0000000418157c36 */ /* 0x010fe20008000000 */
[----:B------:R-:W3:Y:S01]  /*20370*/  LDCU UR4, c[0x0][0x3b8] ;  /* 0x00007700ff0477ac */ /* 0x000ee20008000800 */
[----:B------:R-:W-:Y:S02]  /*20380*/  VIADD R0, R28, 0x31 ;  /* 0x000000311c007836 */ /* 0x000fe40000000000 */
[----:B------:R4:W-:Y:S03]  /*20390*/  @P1 STG.E.U8 desc[UR8][R22.64], R20 ;  /* 0x0000001416001986 */ /* 0x0009e6000c101108 */
[----:B0-----:R-:W-:Y:S01]  /*203a0*/  ISETP.LT.AND P1, PT, R0, UR11, !P0 ;  /* 0x0000000b00007c0c */ /* 0x001fe2000c721270 */
[----:B------:R-:W0:Y:S01]  /*203b0*/  LDCU UR11, c[0x0][0x39c] ;  /* 0x00007380ff0b77ac */ /* 0x000e220008000800 */
[----:B------:R-:W-:-:S02]  /*203c0*/  VIADD R0, R21, UR6 ;  /* 0x0000000615007c36 */ /* 0x000fc40008000000 */
[----:B------:R-:W-:Y:S01]  /*203d0*/  VIADD R24, R28, 0x32 ;  /* 0x000000321c187836 */ /* 0x000fe20000000000 */
[----:B------:R-:W0:Y:S01]  /*203e0*/  LDCU UR6, c[0x0][0x3b8] ;  /* 0x00007700ff0677ac */ /* 0x000e220008000800 */
[-C--:B----4-:R-:W-:Y:S02]  /*203f0*/  IADD3 R20, P6, PT, R21, R2.reuse, RZ ;  /* 0x0000000215147210 */ /* 0x090fe40007fde0ff */
[----:B------:R-:W-:Y:S02]  /*20400*/  PRMT R23, R9, 0x7773, RZ ;  /* 0x0000777309177816 */ /* 0x000fe400000000ff */
[----:B------:R-:W-:Y:S02]  /*20410*/  LEA.HI.X.SX32 R21, R21, R3, 0x1, P6 ;  /* 0x0000000315157211 */ /* 0x000fe400030f0eff */
[----:B------:R-:W-:-:S03]  /*20420*/  IADD3 R22, P6, PT, R0, R2, RZ ;  /* 0x0000000200167210 */ /* 0x000fc60007fde0ff */
[----:B------:R4:W-:Y:S02]  /*20430*/  @P3 STG.E.U8 desc[UR8][R20.64], R23 ;  /* 0x0000001714003986 */ /* 0x0009e4000c101108 */
[CC--:B----4-:R-:W-:Y:S01]  /*20440*/  LEA.HI.X.SX32 R23, R0.reuse, R3.reuse, 0x1, P6 ;  /* 0x0000000300177211 */ /* 0x0d0fe200030f0eff */
[----:B-1----:R-:W-:Y:S01]  /*20450*/  VIADD R0, R0, UR5 ;  /* 0x0000000500007c36 */ /* 0x002fe20008000000 */
[----:B------:R-:W-:Y:S01]  /*20460*/  PRMT R20, R8, 0x7772, RZ ;  /* 0x0000777208147816 */ /* 0x000fe200000000ff */
[----:B------:R-:W-:Y:S01]  /*20470*/  VIADD R21, R28, 0x33 ;  /* 0x000000331c157836 */ /* 0x000fe20000000000 */
[----:B------:R-:W-:Y:S01]  /*20480*/  ISETP.LT.AND P3, PT, R24, UR12, !P0 ;  /* 0x0000000c18007c0c */ /* 0x000fe2000c761270 */
[----:B------:R-:W1:Y:S02]  /*20490*/  LDCU UR12, c[0x0][0x39c] ;  /* 0x00007380ff0c77ac */ /* 0x000e640008000800 */
[----:B------:R4:W-:Y:S01]  /*204a0*/  @P2 STG.E.U8 desc[UR8][R22.64], R20 ;  /* 0x0000001416002986 */ /* 0x0009e2000c101108 */
[----:B0-----:R-:W-:Y:S01]  /*204b0*/  ISETP.LT.AND P2, PT, R21, UR11, !P0 ;  /* 0x0000000b15007c0c */ /* 0x001fe2000c741270 */
[----:B------:R-:W0:Y:S01]  /*204c0*/  LDCU UR11, c[0x0][0x39c] ;  /* 0x00007380ff0b77ac */ /* 0x000e220008000800 */
[----:B------:R-:W0:Y:S01]  /*204d0*/  LDCU UR5, c[0x0][0x3b8] ;  /* 0x00007700ff0577ac */ /* 0x000e220008000800 */
[C---:B----4-:R-:W-:Y:S01]  /*204e0*/  IADD3 R20, P6, PT, R0.reuse, R2, RZ ;  /* 0x0000000200147210 */ /* 0x050fe20007fde0ff */
[C---:B------:R-:W-:Y:S01]  /*204f0*/  VIADD R22, R0.reuse, UR10 ;  /* 0x0000000a00167c36 */ /* 0x040fe20008000000 */
[----:B------:R-:W4:Y:S02]  /*20500*/  LDCU UR10, c[0x0][0x3b8] ;  /* 0x00007700ff0a77ac */ /* 0x000f240008000800 */
[----:B------:R-:W-:-:S02]  /*20510*/  LEA.HI.X.SX32 R21, R0, R3, 0x1, P6 ;  /* 0x0000000300157211 */ /* 0x000fc400030f0eff */
[----:B------:R-:W-:Y:S02]  /*20520*/  PRMT R0, R8, 0x7773, RZ ;  /* 0x0000777308007816 */ /* 0x000fe400000000ff */
[----:B------:R-:W4:Y:S01]  /*20530*/  LDL.LU R8, [R1+0x50] ;  /* 0x0000500001087983 */ /* 0x000f220000300800 */
[----:B------:R-:W-:-:S03]  /*20540*/  IADD3 R24, P6, PT, R22, R2, RZ ;  /* 0x0000000216187210 */ /* 0x000fc60007fde0ff */
[----:B------:R0:W-:Y:S01]  /*20550*/  @P5 STG.E.U8 desc[UR8][R20.64], R0 ;  /* 0x0000000014005986 */ /* 0x0001e2000c101108 */
[-C--:B------:R-:W-:Y:S01]  /*20560*/  LEA.HI.X.SX32 R25, R22, R3.reuse, 0x1, P6 ;  /* 0x0000000316197211 */ /* 0x080fe200030f0eff */
[----:B------:R-:W-:Y:S02]  /*20570*/  VIADD R23, R28, 0x34 ;  /* 0x000000341c177836 */ /* 0x000fe40000000000 */
[----:B------:R-:W4:Y:S01]  /*20580*/  LDL.LU R9, [R1+0x54] ;  /* 0x0000540001097983 */ /* 0x000f220000300800 */
[----:B0-----:R-:W-:Y:S01]  /*20590*/  PRMT R20, R16, 0x7772, RZ ;  /* 0x0000777210147816 */ /* 0x001fe200000000ff */
[----:B------:R-:W-:Y:S02]  /*205a0*/  VIADD R21, R28, 0x35 ;  /* 0x000000351c157836 */ /* 0x000fe40000000000 */
[----:B---3--:R-:W-:Y:S01]  /*205b0*/  VIADD R0, R22, UR4 ;  /* 0x0000000416007c36 */ /* 0x008fe20008000000 */
[----:B--2---:R-:W-:Y:S01]  /*205c0*/  ISETP.LT.AND P5, PT, R23, UR13, !P0 ;  /* 0x0000000d17007c0c */ /* 0x004fe2000c7a1270 */
[----:B------:R0:W-:Y:S01]  /*205d0*/  @P4 STG.E.U8 desc[UR8][R24.64], R20 ;  /* 0x0000001418004986 */ /* 0x0001e2000c101108 */
[----:B------:R-:W-:Y:S01]  /*205e0*/  ISETP.LT.AND P4, PT, R21, UR11, !P0 ;  /* 0x0000000b15007c0c */ /* 0x000fe2000c781270 */
[----:B------:R-:W2:Y:S02]  /*205f0*/  LDCU UR11, c[0x0][0x39c] ;  /* 0x00007380ff0b77ac */ /* 0x000ea40008000800 */
[----:B------:R-:W3:Y:S01]  /*20600*/  LDL.LU R10, [R1+0x58] ;  /* 0x00005800010a7983 */ /* 0x000ee20000300800 */
[----:B------:R-:W1:Y:S03]  /*20610*/  LDCU UR13, c[0x0][0x39c] ;  /* 0x00007380ff0d77ac */ /* 0x000e660008000800 */
[----:B------:R-:W3:Y:S01]  /*20620*/  LDL.LU R11, [R1+0x60] ;  /* 0x00006000010b7983 */ /* 0x000ee20000300800 */
[----:B------:R-:W2:Y:S01]  /*20630*/  LDCU UR4, c[0x0][0x3b8] ;  /* 0x00007700ff0477ac */ /* 0x000ea20008000800 */
[C---:B0-----:R-:W-:Y:S01]  /*20640*/  IADD3 R20, P6, PT, R0.reuse, R2, RZ ;  /* 0x0000000200147210 */ /* 0x041fe20007fde0ff */
[C---:B------:R-:W-:Y:S01]  /*20650*/  VIADD R24, R0.reuse, UR6 ;  /* 0x0000000600187c36 */ /* 0x040fe20008000000 */
[----:B------:R-:W0:Y:S02]  /*20660*/  LDCU UR6, c[0x0][0x3b8] ;  /* 0x00007700ff0677ac */ /* 0x000e240008000800 */
[----:B------:R-:W-:-:S02]  /*20670*/  LEA.HI.X.SX32 R21, R0, R3, 0x1, P6 ;  /* 0x0000000300157211 */ /* 0x000fc400030f0eff */
[----:B------:R-:W-:Y:S01]  /*20680*/  PRMT R0, R16, 0x7773, RZ ;  /* 0x0000777310007816 */ /* 0x000fe200000000ff */
[----:B------:R-:W-:Y:S01]  /*20690*/  VIADD R16, R28, 0x36 ;  /* 0x000000361c107836 */ /* 0x000fe20000000000 */
[----:B------:R-:W-:-:S03]  /*206a0*/  IADD3 R22, P6, PT, R24, R2, RZ ;  /* 0x0000000218167210 */ /* 0x000fc60007fde0ff */
[----:B------:R0:W-:Y:S01]  /*206b0*/  @P1 STG.E.U8 desc[UR8][R20.64], R0 ;  /* 0x0000000014001986 */ /* 0x0001e2000c101108 */
[----:B-1----:R-:W-:Y:S01]  /*206c0*/  ISETP.LT.AND P1, PT, R16, UR12, !P0 ;  /* 0x0000000c10007c0c */ /* 0x002fe2000c721270 */
[----:B------:R-:W-:Y:S01]  /*206d0*/  VIADD R16, R28, 0x37 ;  /* 0x000000371c107836 */ /* 0x000fe20000000000 */
[CC--:B------:R-:W-:Y:S01]  /*206e0*/  LEA.HI.X.SX32 R23, R24.reuse, R3.reuse, 0x1, P6 ;  /* 0x0000000318177211 */ /* 0x0c0fe200030f0eff */
[----:B------:R-:W1:Y:S01]  /*206f0*/  LDCU UR12, c[0x0][0x39c] ;  /* 0x00007380ff0c77ac */ /* 0x000e620008000800 */
[----:B0-----:R-:W-:Y:S01]  /*20700*/  PRMT R20, R17, 0x7772, RZ ;  /* 0x0000777211147816 */ /* 0x001fe200000000ff */
[----:B------:R-:W-:Y:S01]  /*20710*/  VIADD R0, R24, UR5 ;  /* 0x0000000518007c36 */ /* 0x000fe20008000000 */
[----:B------:R-:W0:Y:S03]  /*20720*/  LDCU UR5, c[0x0][0x3b8] ;  /* 0x00007700ff0577ac */ /* 0x000e260008000800 */
[----:B------:R1:W-:Y:S01]  /*20730*/  @P3 STG.E.U8 desc[UR8][R22.64], R20 ;  /* 0x0000001416003986 */ /* 0x0003e2000c101108 */
[----:B--2---:R-:W-:Y:S01]  /*20740*/  ISETP.LT.AND P3, PT, R16, UR11, !P0 ;  /* 0x0000000b10007c0c */ /* 0x004fe2000c761270 */
[----:B------:R-:W2:Y:S01]  /*20750*/  LDCU UR11, c[0x0][0x39c] ;  /* 0x00007380ff0b77ac */ /* 0x000ea20008000800 */
[C---:B-1----:R-:W-:Y:S01]  /*20760*/  IADD3 R20, P6, PT, R0.reuse, R2, RZ ;  /* 0x0000000200147210 */ /* 0x042fe20007fde0ff */
[C---:B----4-:R-:W-:Y:S01]  /*20770*/  VIADD R22, R0.reuse, UR10 ;  /* 0x0000000a00167c36 */ /* 0x050fe20008000000 */
[----:B------:R-:W1:Y:S02]  /*20780*/  LDCU UR10, c[0x0][0x3b8] ;  /* 0x00007700ff0a77ac */ /* 0x000e640008000800 */
[----:B------:R-:W-:-:S02]  /*20790*/  LEA.HI.X.SX32 R21, R0, R3, 0x1, P6 ;  /* 0x0000000300157211 */ /* 0x000fc400030f0eff */
[----:B------:R-:W-:Y:S01]  /*207a0*/  PRMT R0, R17, 0x7773, RZ ;  /* 0x0000777311007816 */ /* 0x000fe200000000ff */
[----:B------:R-:W-:Y:S01]  /*207b0*/  VIADD R17, R28, 0x38 ;  /* 0x000000381c117836 */ /* 0x000fe20000000000 */
[----:B------:R-:W-:-:S03]  /*207c0*/  IADD3 R16, P6, PT, R22, R2, RZ ;  /* 0x0000000216107210 */ /* 0x000fc60007fde0ff */
[----:B------:R4:W-:Y:S01]  /*207d0*/  @P2 STG.E.U8 desc[UR8][R20.64], R0 ;  /* 0x0000000014002986 */ /* 0x0009e2000c101108 */
[----:B------:R-:W-:Y:S01]  /*207e0*/  ISETP.LT.AND P2, PT, R17, UR13, !P0 ;  /* 0x0000000d11007c0c */ /* 0x000fe2000c741270 */
[----:B------:R-:W0:Y:S01]  /*207f0*/  LDCU UR13, c[0x0][0x39c] ;  /* 0x00007380ff0d77ac */ /* 0x000e220008000800 */
[C---:B------:R-:W-:Y:S01]  /*20800*/  LEA.HI.X.SX32 R17, R22.reuse, R3, 0x1, P6 ;  /* 0x0000000316117211 */ /* 0x040fe200030f0eff */
[----:B------:R-:W-:Y:S01]  /*20810*/  VIADD R22, R22, UR4 ;  /* 0x0000000416167c36 */ /* 0x000fe20008000000 */
[----:B------:R-:W0:Y:S01]  /*20820*/  LDCU UR4, c[0x0][0x3b8] ;  /* 0x00007700ff0477ac */ /* 0x000e220008000800 */
[----:B----4-:R-:W-:Y:S01]  /*20830*/  PRMT R20, R18, 0x7772, RZ ;  /* 0x0000777212147816 */ /* 0x010fe200000000ff */
[----:B------:R-:W-:-:S04]  /*20840*/  VIADD R0, R28, 0x39 ;  /* 0x000000391c007836 */ /* 0x000fc80000000000 */
[----:B------:R4:W-:Y:S01]  /*20850*/  @P5 STG.E.U8 desc[UR8][R16.64], R20 ;  /* 0x0000001410005986 */ /* 0x0009e2000c101108 */
[----:B--2---:R-:W-:Y:S01]  /*20860*/  ISETP.LT.AND P5, PT, R0, UR11, !P0 ;  /* 0x0000000b00007c0c */ /* 0x004fe2000c7a1270 */
[----:B------:R-:W2:Y:S01]  /*20870*/  LDCU UR11, c[0x0][0x39c] ;  /* 0x00007380ff0b77ac */ /* 0x000ea20008000800 */
[----:B------:R-:W-:Y:S01]  /*20880*/  VIADD R0, R22, UR6 ;  /* 0x0000000616007c36 */ /* 0x000fe20008000000 */
[----:B------:R-:W-:Y:S01]  /*20890*/  PRMT R18, R18, 0x7773, RZ ;  /* 0x0000777312127816 */ /* 0x000fe200000000ff */
[----:B------:R-:W-:Y:S01]  /*208a0*/  VIADD R21, R28, 0x3a ;  /* 0x0000003a1c157836 */ /* 0x000fe20000000000 */
[----:B------:R-:W0:Y:S01]  /*208b0*/  LDCU UR6, c[0x0][0x3b8] ;  /* 0x00007700ff0677ac */ /* 0x000e220008000800 */
[----:B----4-:R-:W-:-:S04]  /*208c0*/  IADD3 R16, P6, PT, R22, R2, RZ ;  /* 0x0000000216107210 */ /* 0x010fc80007fde0ff */
[----:B------:R-:W-:Y:S02]  /*208d0*/  LEA.HI.X.SX32 R17, R22, R3, 0x1, P6 ;  /* 0x0000000316117211 */ /* 0x000fe400030f0eff */
[----:B------:R-:W-:-:S03]  /*208e0*/  IADD3 R20, P6, PT, R0, R2, RZ ;  /* 0x0000000200147210 */ /* 0x000fc60007fde0ff */
[----:B------:R4:W-:Y:S01]  /*208f0*/  @P4 STG.E.U8 desc[UR8][R16.64], R18 ;  /* 0x0000001210004986 */ /* 0x0009e2000c101108 */
[----:B------:R-:W-:Y:S01]  /*20900*/  ISETP.LT.AND P4, PT, R21, UR12, !P0 ;  /* 0x0000000c15007c0c */ /* 0x000fe2000c781270 */
[----:B------:R-:W1:Y:S01]  /*20910*/  LDCU UR12, c[0x0][0x39c] ;  /* 0x00007380ff0c77ac */ /* 0x000e620008000800 */
[C---:B------:R-:W-:Y:S01]  /*20920*/  LEA.HI.X.SX32 R21, R0.reuse, R3, 0x1, P6 ;  /* 0x0000000300157211 */ /* 0x040fe200030f0eff */
[----:B0-----:R-:W-:Y:S01]  /*20930*/  VIADD R0, R0, UR5 ;  /* 0x0000000500007c36 */ /* 0x001fe20008000000 */
[----:B------:R-:W0:Y:S01]  /*20940*/  LDCU UR5, c[0x0][0x3b8] ;  /* 0x00007700ff0577ac */ /* 0x000e220008000800 */
[----:B----4-:R-:W-:Y:S01]  /*20950*/  PRMT R16, R19, 0x7772, RZ ;  /* 0x0000777213107816 */ /* 0x010fe200000000ff */
[----:B------:R-:W-:-:S04]  /*20960*/  VIADD R17, R28, 0x3b ;  /* 0x0000003b1c117836 */ /* 0x000fc80000000000 */
[----:B------:R4:W-:Y:S01]  /*20970*/  @P1 STG.E.U8 desc[UR8][R20.64], R16 ;  /* 0x0000001014001986 */ /* 0x0009e2000c101108 */
[----:B--2---:R-:W-:Y:S01]  /*20980*/  ISETP.LT.AND P1, PT, R17, UR11, !P0 ;  /* 0x0000000b11007c0c */ /* 0x004fe2000c721270 */
[----:B------:R-:W2:Y:S01]  /*20990*/  LDCU UR11, c[0x0][0x39c] ;  /* 0x00007380ff0b77ac */ /* 0x000ea20008000800 */
[C---:B-1----:R-:W-:Y:S01]  /*209a0*/  VIADD R18, R0.reuse, UR10 ;  /* 0x0000000a00127c36 */ /* 0x042fe20008000000 */
[----:B------:R-:W1:Y:S01]  /*209b0*/  LDCU UR10, c[0x0][0x3b8] ;  /* 0x00007700ff0a77ac */ /* 0x000e620008000800 */
[----:B----4-:R-:W-:-:S04]  /*209c0*/  IADD3 R16, P6, PT, R0, R2, RZ ;  /* 0x0000000200107210 */ /* 0x010fc80007fde0ff */
[----:B------:R-:W-:Y:S02]  /*209d0*/  LEA.HI.X.SX32 R17, R0, R3, 0x1, P6 ;  /* 0x0000000300117211 */ /* 0x000fe400030f0eff */
[----:B------:R-:W-:Y:S02]  /*209e0*/  PRMT R0, R19, 0x7773, RZ ;  /* 0x0000777313007816 */ /* 0x000fe400000000ff */
[----:B------:R-:W-:-:S03]  /*209f0*/  IADD3 R20, P6, PT, R18, R2, RZ ;  /* 0x0000000212147210 */ /* 0x000fc60007fde0ff */
[----:B------:R4:W-:Y:S01]  /*20a00*/  @P3 STG.E.U8 desc[UR8][R16.64], R0 ;  /* 0x0000000010003986 */ /* 0x0009e2000c101108 */
[-C--:B------:R-:W-:Y:S01]  /*20a10*/  LEA.HI.X.SX32 R21, R18, R3.reuse, 0x1, P6 ;  /* 0x0000000312157211 */ /* 0x080fe200030f0eff */
[C---:B------:R-:W-:Y:S01]  /*20a20*/  VIADD R19, R28.reuse, 0x3c ;  /* 0x0000003c1c137836 */ /* 0x040fe20000000000 */
[----:B----4-:R-:W-:Y:S01]  /*20a30*/  PRMT R17, R15, 0x7772, RZ ;  /* 0x000077720f117816 */ /* 0x010fe200000000ff */
[----:B------:R-:W-:Y:S02]  /*20a40*/  VIADD R16, R28, 0x3d ;  /* 0x0000003d1c107836 */ /* 0x000fe40000000000 */
[----:B------:R-:W-:Y:S01]  /*20a50*/  VIADD R0, R18, UR4 ;  /* 0x0000000412007c36 */ /* 0x000fe20008000000 */
[----:B------:R-:W-:Y:S01]  /*20a60*/  ISETP.LT.AND P3, PT, R19, UR13, !P0 ;  /* 0x0000000d13007c0c */ /* 0x000fe2000c761270 */
[----:B------:R4:W-:Y:S01]  /*20a70*/  @P2 STG.E.U8 desc[UR8][R20.64], R17 ;  /* 0x0000001114002986 */ /* 0x0009e2000c101108 */
[----:B--2---:R-:W-:Y:S01]  /*20a80*/  ISETP.LT.AND P2, PT, R16, UR11, !P0 ;  /* 0x0000000b10007c0c */ /* 0x004fe2000c741270 */
[----:B------:R-:W2:Y:S01]  /*20a90*/  LDCU UR11, c[0x0][0x39c] ;  /* 0x00007380ff0b77ac */ /* 0x000ea20008000800 */
[CC--:B------:R-:W-:Y:S01]  /*20aa0*/  IADD3 R18, P6, PT, R0.reuse, R2.reuse, RZ ;  /* 0x0000000200127210 */ /* 0x0c0fe20007fde0ff */
[----:B------:R-:W0:Y:S03]  /*20ab0*/  LDCU UR13, c[0x0][0x39c] ;  /* 0x00007380ff0d77ac */ /* 0x000e260008000800 */
[CC--:B------:R-:W-:Y:S01]  /*20ac0*/  LEA.HI.X.SX32 R19, R0.reuse, R3.reuse, 0x1, P6 ;  /* 0x0000000300137211 */ /* 0x0c0fe200030f0eff */
[----:B------:R-:W0:Y:S01]  /*20ad0*/  LDCU UR4, c[0x0][0x3b8] ;  /* 0x00007700ff0477ac */ /* 0x000e220008000800 */
[----:B----4-:R-:W-:Y:S01]  /*20ae0*/  VIADD R20, R0, UR6 ;  /* 0x0000000600147c36 */ /* 0x010fe20008000000 */
[----:B------:R-:W-:Y:S01]  /*20af0*/  PRMT R0, R15, 0x7773, RZ ;  /* 0x000077730f007816 */ /* 0x000fe200000000ff */
[----:B------:R-:W-:Y:S01]  /*20b00*/  VIADD R17, R28, 0x3e ;  /* 0x0000003e1c117836 */ /* 0x000fe20000000000 */
[----:B------:R-:W4:Y:S02]  /*20b10*/  LDCU UR6, c[0x0][0x3b8] ;  /* 0x00007700ff0677ac */ /* 0x000f240008000800 */
[C---:B------:R-:W-:Y:S01]  /*20b20*/  IADD3 R16, P6, PT, R20.reuse, R2, RZ ;  /* 0x0000000214107210 */ /* 0x040fe20007fde0ff */
[----:B------:R0:W-:Y:S01]  /*20b30*/  @P5 STG.E.U8 desc[UR8][R18.64], R0 ;  /* 0x0000000012005986 */ /* 0x0001e2000c101108 */
[----:B------:R-:W-:Y:S01]  /*20b40*/  ISETP.LT.AND P5, PT, R17, UR12, !P0 ;  /* 0x0000000c11007c0c */ /* 0x000fe2000c7a1270 */
[----:B------:R-:W1:Y:S01]  /*20b50*/  LDCU UR12, c[0x0][0x39c] ;  /* 0x00007380ff0c77ac */ /* 0x000e620008000800 */
[----:B------:R-:W-:-:S02]  /*20b60*/  LEA.HI.X.SX32 R17, R20, R3, 0x1, P6 ;  /* 0x0000000314117211 */ /* 0x000fc400030f0eff */
[----:B0-----:R-:W-:Y:S01]  /*20b70*/  PRMT R19, R14, 0x7772, RZ ;  /* 0x000077720e137816 */ /* 0x001fe200000000ff */
[----:B------:R-:W-:Y:S02]  /*20b80*/  VIADD R18, R28, 0x3f ;  /* 0x0000003f1c127836 */ /* 0x000fe40000000000 */
[----:B------:R-:W-:Y:S01]  /*20b90*/  VIADD R0, R20, UR5 ;  /* 0x0000000514007c36 */ /* 0x000fe20008000000 */
[----:B------:R-:W0:Y:S01]  /*20ba0*/  LDCU UR5, c[0x0][0x3b8] ;  /* 0x00007700ff0577ac */ /* 0x000e220008000800 */
[----:B------:R0:W-:Y:S01]  /*20bb0*/  @P4 STG.E.U8 desc[UR8][R16.64], R19 ;  /* 0x0000001310004986 */ /* 0x0001e2000c101108 */
[----:B--2---:R-:W-:Y:S01]  /*20bc0*/  ISETP.LT.AND P4, PT, R18, UR11, !P0 ;  /* 0x0000000b12007c0c */ /* 0x004fe2000c781270 */
[----:B------:R-:W2:Y:S01]  /*20bd0*/  LDCU UR11, c[0x0][0x39c] ;  /* 0x00007380ff0b77ac */ /* 0x000ea20008000800 */
[C---:B-1----:R-:W-:Y:S01]  /*20be0*/  VIADD R20, R0.reuse, UR10 ;  /* 0x0000000a00147c36 */ /* 0x042fe20008000000 */
[----:B------:R-:W1:Y:S01]  /*20bf0*/  LDCU UR10, c[0x0][0x3b8] ;  /* 0x00007700ff0a77ac */ /* 0x000e620008000800 */
[----:B0-----:R-:W-:Y:S01]  /*20c00*/  IADD3 R16, P6, PT, R0, R2, RZ ;  /* 0x0000000200107210 */ /* 0x001fe20007fde0ff */
[----:B------:R-:W-:-:S03]  /*20c10*/  VIADD R19, R28, 0x40 ;  /* 0x000000401c137836 */ /* 0x000fc60000000000 */
[----:B------:R-:W-:Y:S02]  /*20c20*/  LEA.HI.X.SX32 R17, R0, R3, 0x1, P6 ;  /* 0x0000000300117211 */ /* 0x000fe400030f0eff */
[----:B------:R-:W-:Y:S02]  /*20c30*/  PRMT R0, R14, 0x7773, RZ ;  /* 0x000077730e007816 */ /* 0x000fe400000000ff */
[----:B------:R-:W-:-:S03]  /*20c40*/  IADD3 R18, P6, PT, R20, R2, RZ ;  /* 0x0000000214127210 */ /* 0x000fc60007fde0ff */
[----:B------:R0:W-:Y:S01]  /*20c50*/  @P1 STG.E.U8 desc[UR8][R16.64], R0 ;  /* 0x0000000010001986 */ /* 0x0001e2000c101108 */
[----:B------:R-:W-:Y:S01]  /*20c60*/  ISETP.LT.AND P1, PT, R19, UR13, !P0 ;  /* 0x0000000d13007c0c */ /* 0x000fe2000c721270 */
[----:B------:R-:W1:Y:S01]  /*20c70*/  LDCU UR13, c[0x0][0x39c] ;  /* 0x00007380ff0d77ac */ /* 0x000e620008000800 */
[C---:B------:R-:W-:Y:S02]  /*20c80*/  LEA.HI.X.SX32 R19, R20.reuse, R3, 0x1, P6 ;  /* 0x0000000314137211 */ /* 0x040fe400030f0eff */
[----:B0-----:R-:W-:Y:S01]  /*20c90*/  PRMT R16, R13, 0x7772, RZ ;  /* 0x000077720d107816 */ /* 0x001fe200000000ff */
[----:B------:R-:W-:Y:S01]  /*20ca0*/  VIADD R17, R20, UR4 ;  /* 0x0000000414117c36 */ /* 0x000fe20008000000 */
[----:B------:R-:W0:Y:S01]  /*20cb0*/  LDCU UR4, c[0x0][0x3b8] ;  /* 0x00007700ff0477ac */ /* 0x000e220008000800 */
[----:B------:R-:W-:Y:S02]  /*20cc0*/  VIADD R0, R28, 0x41 ;  /* 0x000000411c007836 */ /* 0x000fe40000000000 */
[----:B------:R1:W-:Y:S03]  /*20cd0*/  @P3 STG.E.U8 desc[UR8][R18.64], R16 ;  /* 0x0000001012003986 */ /* 0x0003e6000c101108 */
[----:B--2---:R-:W-:Y:S01]  /*20ce0*/  ISETP.LT.AND P3, PT, R0, UR11, !P0 ;  /* 0x0000000b00007c0c */ /* 0x004fe2000c761270 */
[----:B------:R-:W2:Y:S01]  /*20cf0*/  LDCU UR11, c[0x0][0x39c] ;  /* 0x00007380ff0b77ac */ /* 0x000ea20008000800 */
[----:B----4-:R-:W-:-:S02]  /*20d00*/  VIADD R0, R17, UR6 ;  /* 0x0000000611007c36 */ /* 0x010fc40008000000 */
[----:B------:R-:W-:Y:S01]  /*20d10*/  VIADD R20, R28, 0x42 ;  /* 0x000000421c147836 */ /* 0x000fe20000000000 */
[----:B------:R-:W4:Y:S01]  /*20d20*/  LDCU UR6, c[0x0][0x3b8] ;  /* 0x00007700ff0677ac */ /* 0x000f220008000800 */
[-C--:B-1----:R-:W-:Y:S02]  /*20d30*/  IADD3 R16, P6, PT, R17, R2.reuse, RZ ;  /* 0x0000000211107210 */ /* 0x082fe40007fde0ff */
[----:B------:R-:W-:Y:S02]  /*20d40*/  PRMT R19, R13, 0x7773, RZ ;  /* 0x000077730d137816 */ /* 0x000fe400000000ff */
[----:B------:R-:W-:Y:S02]  /*20d50*/  LEA.HI.X.SX32 R17, R17, R3, 0x1, P6 ;  /* 0x0000000311117211 */ /* 0x000fe400030f0eff */
[----:B------:R-:W-:-:S03]  /*20d60*/  IADD3 R18, P6, PT, R0, R2, RZ ;  /* 0x0000000200127210 */ /* 0x000fc60007fde0ff */
[----:B------:R1:W-:Y:S02]  /*20d70*/  @P2 STG.E.U8 desc[UR8][R16.64], R19 ;  /* 0x0000001310002986 */ /* 0x0003e4000c101108 */
[CC--:B-1----:R-:W-:Y:S01]  /*20d80*/  LEA.HI.X.SX32 R19, R0.reuse, R3.reuse, 0x1, P6 ;  /* 0x0000000300137211 */ /* 0x0c2fe200030f0eff */
[----:B------:R-:W-:Y:S01]  /*20d90*/  VIADD R0, R0, UR5 ;  /* 0x0000000500007c36 */ /* 0x000fe20008000000 */
[----:B------:R-:W-:Y:S01]  /*20da0*/  PRMT R16, R12, 0x7772, RZ ;  /* 0x000077720c107816 */ /* 0x000fe200000000ff */
[----:B------:R-:W-:Y:S01]  /*20db0*/  VIADD R17, R28, 0x43 ;  /* 0x000000431c117836 */ /* 0x000fe20000000000 */
[----:B------:R-:W-:Y:S01]  /*20dc0*/  ISETP.LT.AND P2, PT, R20, UR12, !P0 ;  /* 0x0000000c14007c0c */ /* 0x000fe2000c741270 */
[----:B------:R-:W1:Y:S02]  /*20dd0*/  LDCU UR5, c[0x0][0x3b8] ;  /* 0x00007700ff0577ac */ /* 0x000e640008000800 */
[----:B------:R0:W-:Y:S01]  /*20de0*/  @P5 STG.E.U8 desc[UR8][R18.64], R16 ;  /* 0x0000001012005986 */ /* 0x0001e2000c101108 */
[----:B--2---:R-:W-:Y:S01]  /*20df0*/  ISETP.LT.AND P5, PT, R17, UR11, !P0 ;  /* 0x0000000b11007c0c */ /* 0x004fe2000c7a1270 */
[----:B------:R-:W2:Y:S01]  /*20e00*/  LDCU UR11, c[0x0][0x39c] ;  /* 0x00007380ff0b77ac */ /* 0x000ea20008000800 */
[----:B------:R-:W1:Y:S01]  /*20e10*/  LDCU UR12, c[0x0][0x39c] ;  /* 0x00007380ff0c77ac */ /* 0x000e620008000800 */
[C---:B0-----:R-:W-:Y:S01]  /*20e20*/  IADD3 R16, P6, PT, R0.reuse, R2, RZ ;  /* 0x0000000200107210 */ /* 0x041fe20007fde0ff */
[C---:B------:R-:W-:Y:S01]  /*20e30*/  VIADD R18, R0.reuse, UR10 ;  /* 0x0000000a00127c36 */ /* 0x040fe20008000000 */
[----:B------:R-:W0:Y:S02]  /*20e40*/  LDCU UR10, c[0x0][0x3b8] ;  /* 0x00007700ff0a77ac */ /* 0x000e240008000800 */
[----:B------:R-:W-:-:S02]  /*20e50*/  LEA.HI.X.SX32 R17, R0, R3, 0x1, P6 ;  /* 0x0000000300117211 */ /* 0x000fc400030f0eff */
[----:B------:R-:W-:Y:S02]  /*20e60*/  PRMT R0, R12, 0x7773, RZ ;  /* 0x000077730c007816 */ /* 0x000fe400000000ff */
[----:B------:R-:W3:Y:S01]  /*20e70*/  LDL.LU R12, [R1+0x64] ;  /* 0x00006400010c7983 */ /* 0x000ee20000300800 */
[----:B------:R-:W-:-:S03]  /*20e80*/  IADD3 R20, P6, PT, R18, R2, RZ ;  /* 0x0000000212147210 */ /* 0x000fc60007fde0ff */
[----:B------:R-:W3:Y:S01]  /*20e90*/  LDL.LU R13, [R1+0x68] ;  /* 0x00006800010d7983 */ /* 0x000ee20000300800 */
[----:B------:R-:W-:-:S03]  /*20ea0*/  LEA.HI.X.SX32 R21, R18, R3, 0x1, P6 ;  /* 0x0000000312157211 */ /* 0x000fc600030f0eff */
[----:B------:R-:W3:Y:S04]  /*20eb0*/  LDL.LU R14, [R1+0x6c] ;  /* 0x00006c00010e7983 */ /* 0x000ee80000300800 */
[----:B------:R-:W3:Y:S04]  /*20ec0*/  LDL.LU R15, [R1+0x70] ;  /* 0x00007000010f7983 */ /* 0x000ee80000300800 */
[----:B------:R-:W3:Y:S04]  /*20ed0*/  LDL.LU R22, [R1+0x74] ;  /* 0x0000740001167983 */ /* 0x000ee80000300800 */
[----:B------:R0:W-:Y:S04]  /*20ee0*/  @P4 STG.E.U8 desc[UR8][R16.64], R0 ;  /* 0x0000000010004986 */ /* 0x0001e8000c101108 */
[----:B------:R-:W3:Y:S04]  /*20ef0*/  LDL.LU R23, [R1+0x78] ;  /* 0x0000780001177983 */ /* 0x000ee80000300800 */
[----:B------:R-:W3:Y:S01]  /*20f00*/  LDL.LU R24, [R1+0x7c] ;  /* 0x00007c0001187983 */ /* 0x000ee20000300800 */
[----:B0-----:R-:W-:-:S03]  /*20f10*/  PRMT R16, R8, 0x7770, RZ ;  /* 0x0000777008107816 */ /* 0x001fc600000000ff */
[----:B------:R-:W3:Y:S04]  /*20f20*/  LDL.LU R25, [R1+0x80] ;  /* 0x0000800001197983 */ /* 0x000ee80000300800 */
[----:B------:R-:W3:Y:S04]  /*20f30*/  LDL.LU R26, [R1+0x84] ;  /* 0x00008400011a7983 */ /* 0x000ee80000300800 */
[----:B------:R-:W3:Y:S04]  /*20f40*/  LDL.LU R27, [R1+0x88] ;  /* 0x00008800011b7983 */ /* 0x000ee80000300800 */
[----:B------:R-:W3:Y:S04]  /*20f50*/  LDL.LU R29, [R1+0x8c] ;  /* 0x00008c00011d7983 */ /* 0x000ee80000300800 */
[----:B------:R0:W-:Y:S04]  /*20f60*/  @P1 STG.E.U8 desc[UR8][R20.64], R16 ;  /* 0x0000001014001986 */ /* 0x0001e8000c101108 */
[----:B0-----:R-:W3:Y:S01]  /*20f70*/  LDL.LU R21, [R1+0x5c] ;  /* 0x00005c0001157983 */ /* 0x001ee20000300800 */
[----:B------:R-:W-:-:S02]  /*20f80*/  VIADD R0, R28, 0x45 ;  /* 0x000000451c007836 */ /* 0x000fc40000000000 */
[----:B------:R-:W-:Y:S01]  /*20f90*/  VIADD R18, R18, UR4 ;  /* 0x0000000412127c36 */ /* 0x000fe20008000000 */
[----:B------:R-:W0:Y:S01]  /*20fa0*/  LDCU UR4, c[0x0][0x3b8] ;  /* 0x00007700ff0477ac */ /* 0x000e220008000800 */
[----:B------:R-:W-:Y:S01]  /*20fb0*/  VIADD R19, R28, 0x44 ;  /* 0x000000441c137836 */ /* 0x000fe20000000000 */
[----:B--2---:R-:W-:Y:S01]  /*20fc0*/  ISETP.LT.AND P1, PT, R0, UR11, !P0 ;  /* 0x0000000b00007c0c */ /* 0x004fe2000c721270 */
[----:B------:R-:W2:Y:S01]  /*20fd0*/  LDCU UR11, c[0x0][0x39c] ;  /* 0x00007380ff0b77ac */ /* 0x000ea20008000800 */
[CC--:B------:R-:W-:Y:S01]  /*20fe0*/  IADD3 R16, P6, PT, R18.reuse, R2.reuse, RZ ;  /* 0x0000000212107210 */ /* 0x0c0fe20007fde0ff */
[C---:B----4-:R-:W-:Y:S01]  /*20ff0*/  VIADD R0, R18.reuse, UR6 ;  /* 0x0000000612007c36 */ /* 0x050fe20008000000 */
[----:B------:R-:W-:Y:S01]  /*21000*/  ISETP.LT.AND P4, PT, R19, UR13, !P0 ;  /* 0x0000000d13007c0c */ /* 0x000fe2000c781270 */
[----:B------:R-:W4:Y:S01]  /*21010*/  LDCU UR6, c[0x0][0x3b8] ;  /* 0x00007700ff0677ac */ /* 0x000f220008000800 */
[-C--:B------:R-:W-:Y:S02]  /*21020*/  LEA.HI.X.SX32 R17, R18, R3.reuse, 0x1, P6 ;  /* 0x0000000312117211 */ /* 0x080fe400030f0eff */
[----:B------:R-:W-:Y:S01]  /*21030*/  PRMT R19, R8, 0x7771, RZ ;  /* 0x0000777108137816 */ /* 0x000fe200000000ff */
[----:B------:R-:W-:Y:S01]  /*21040*/  VIADD R20, R28, 0x46 ;  /* 0x000000461c147836 */ /* 0x000fe20000000000 */
[CC--:B------:R-:W-:Y:S01]  /*21050*/  IADD3 R18, P6, PT, R0.reuse, R2.reuse, RZ ;  /* 0x0000000200127210 */ /* 0x0c0fe20007fde0ff */
[----:B------:R-:W0:Y:S02]  /*21060*/  LDCU UR13, c[0x0][0x39c] ;  /* 0x00007380ff0d77ac */ /* 0x000e240008000800 */
[----:B------:R1:W-:Y:S02]  /*21070*/  @P3 STG.E.U8 desc[UR8][R16.64], R19 ;  /* 0x0000001310003986 */ /* 0x0003e4000c101108 */
[C---:B-1----:R-:W-:Y:S01]  /*21080*/  LEA.HI.X.SX32 R19, R0.reuse, R3, 0x1, P6 ;  /* 0x0000000300137211 */ /* 0x042fe200030f0eff */
[----:B------:R-:W-:Y:S01]  /*21090*/  VIADD R17, R0, UR5 ;  /* 0x0000000500117c36 */ /* 0x000fe20008000000 */
[----:B------:R-:W-:Y:S01]  /*210a0*/  PRMT R16, R9, 0x7770, RZ ;  /* 0x0000777009107816 */ /* 0x000fe200000000ff */
[----:B------:R-:W-:Y:S01]  /*210b0*/  VIADD R0, R28, 0x47 ;  /* 0x000000471c007836 */ /* 0x000fe20000000000 */
[----:B------:R-:W1:Y:S03]  /*210c0*/  LDCU UR5, c[0x0][0x3b8] ;  /* 0x00007700ff0577ac */ /* 0x000e660008000800 */
[----:B------:R0:W-:Y:S01]  /*210d0*/  @P2 STG.E.U8 desc[UR8][R18.64], R16 ;  /* 0x0000001012002986 */ /* 0x0001e2000c101108 */
[----:B--2---:R-:W-:Y:S01]  /*210e0*/  ISETP.LT.AND P2, PT, R0, UR11, !P0 ;  /* 0x0000000b00007c0c */ /* 0x004fe2000c741270 */
[----:B------:R-:W2:Y:S01]  /*210f0*/  LDCU UR11, c[0x0][0x39c] ;  /* 0x00007380ff0b77ac */ /* 0x000ea20008000800 */
[C---:B------:R-:W-:Y:S01]  /*21100*/  VIADD R0, R17.reuse, UR10 ;  /* 0x0000000a11007c36 */ /* 0x040fe20008000000 */
[----:B------:R-:W-:Y:S01]  /*21110*/  ISETP.LT.AND P3, PT, R20, UR12, !P0 ;  /* 0x0000000c14007c0c */ /* 0x000fe2000c761270 */
[----:B------:R-:W1:Y:S01]  /*21120*/  LDCU UR10, c[0x0][0x3b8] ;  /* 0x00007700ff0a77ac */ /* 0x000e620008000800 */
[----:B0-----:R-:W-:-:S02]  /*21130*/  IADD3 R16, P6, PT, R17, R2, RZ ;  /* 0x0000000211107210 */ /* 0x001fc40007fde0ff */
[----:B------:R-:W-:Y:S01]  /*21140*/  PRMT R19, R9, 0x7771, RZ ;  /* 0x0000777109137816 */ /* 0x000fe200000000ff */
[----:B------:R-:W-:Y:S01]  /*21150*/  VIADD R20, R28, 0x48 ;  /* 0x000000481c147836 */ /* 0x000fe20000000000 */
[----:B------:R-:W-:Y:S01]  /*21160*/  LEA.HI.X.SX32 R17, R17, R3, 0x1, P6 ;  /* 0x0000000311117211 */ /* 0x000fe200030f0eff */
[----:B------:R-:W0:Y:S01]  /*21170*/  LDCU UR12, c[0x0][0x39c] ;  /* 0x00007380ff0c77ac */ /* 0x000e220008000800 */
[----:B------:R-:W-:-:S03]  /*21180*/  IADD3 R18, P6, PT, R0, R2, RZ ;  /* 0x0000000200127210 */ /* 0x000fc60007fde0ff */
[----:B------:R1:W-:Y:S02]  /*21190*/  @P5 STG.E.U8 desc[UR8][R16.64], R19 ;  /* 0x0000001310005986 */ /* 0x0003e4000c101108 */
[C---:B-1----:R-:W-:Y:S01]  /*211a0*/  LEA.HI.X.SX32 R19, R0.reuse, R3, 0x1, P6 ;  /* 0x0000000300137211 */ /* 0x042fe200030f0eff */
[----:B------:R-:W-:Y:S01]  /*211b0*/  VIADD R17, R0, UR4 ;  /* 0x0000000400117c36 */ /* 0x000fe20008000000 */
[----:B---3--:R-:W-:Y:S01]  /*211c0*/  PRMT R16, R10, 0x7770, RZ ;  /* 0x000077700a107816 */ /* 0x008fe200000000ff */
[----:B------:R-:W-:Y:S01]  /*211d0*/  VIADD R0, R28, 0x49 ;  /* 0x000000491c007836 */ /* 0x000fe20000000000 */
[----:B------:R-:W1:Y:S03]  /*211e0*/  LDCU UR4, c[0x0][0x3b8] ;  /* 0x00007700ff0477ac */ /* 0x000e660008000800 */
[----:B------:R3:W-:Y:S01]  /*211f0*/  @P4 STG.E.U8 desc[UR8][R18.64], R16 ;  /* 0x0000001012004986 */ /* 0x0007e2000c101108 */
[----:B--2---:R-:W-:Y:S01]  /*21200*/  ISETP.LT.AND P4, PT, R0, UR11, !P0 ;  /* 0x0000000b00007c0c */ /* 0x004fe2000c781270 */
[----:B------:R-:W2:Y:S01]  /*21210*/  LDCU UR11, c[0x0][0x39c] ;  /* 0x00007380ff0b77ac */ /* 0x000ea20008000800 */
        /* <DEDUP_REMOVED lines=12> */
[----:B------:R-:W0:Y:S01]  /*212e0*/  LDCU UR5, c[0x0][0x3b8] ;  /* 0x00007700ff0577ac */ /* 0x000e220008000800 */
[----:B------:R-:W-:Y:S01]  /*212f0*/  VIADD R0, R28, 0x4b ;  /* 0x0000004b1c007836 */ /* 0x000fe20000000000 */
[----:B------:R-:W-:Y:S01]  /*21300*/  ISETP.LT.AND P1, PT, R20, UR12, !P0 ;  /* 0x0000000c14007c0c */ /* 0x000fe2000c721270 */
[----:B------:R-:W-:Y:S01]  /*21310*/  VIADD R20, R28, 0x4c ;  /* 0x0000004c1c147836 */ /* 0x000fe20000000000 */
[----:B------:R-:W0:Y:S01]  /*21320*/  LDCU UR12, c[0x0][0x39c] ;  /* 0x00007380ff0c77ac */ /* 0x000e220008000800 */
[----:B------:R-:W-:-:S05]  /*21330*/  PRMT R16, R21, 0x7770, RZ ;  /* 0x0000777015107816 */ /* 0x000fca00000000ff */
[----:B------:R0:W-:Y:S01]  /*21340*/  @P3 STG.E.U8 desc[UR8][R18.64], R16 ;  /* 0x0000001012003986 */ /* 0x0001e2000c101108 */
[----:B--2---:R-:W-:Y:S01]  /*21350*/  ISETP.LT.AND P3, PT, R0, UR11, !P0 ;  /* 0x0000000b00007c0c */ /* 0x004fe2000c761270 */
[----:B------:R-:W2:Y:S01]  /*21360*/  LDCU UR11, c[0x0][0x39c] ;  /* 0x00007380ff0b77ac */ /* 0x000ea20008000800 */
[C---:B------:R-:W-:Y:S01]  /*21370*/  VIADD R0, R17.reuse, UR10 ;  /* 0x0000000a11007c36 */ /* 0x040fe20008000000 */
[----:B------:R-:W1:Y:S01]  /*21380*/  LDCU UR10, c[0x0][0x3b8] ;  /* 0x00007700ff0a77ac */ /* 0x000e620008000800 */
[-C--:B0-----:R-:W-:Y:S02]  /*21390*/  IADD3 R16, P6, PT, R17, R2.reuse, RZ ;  /* 0x0000000211107210 */ /* 0x081fe40007fde0ff */
[----:B------:R-:W-:Y:S02]  /*213a0*/  PRMT R19, R21, 0x7771, RZ ;  /* 0x0000777115137816 */ /* 0x000fe400000000ff */
[----:B------:R-:W-:Y:S02]  /*213b0*/  LEA.HI.X.SX32 R17, R17, R3, 0x1, P6 ;  /* 0x0000000311117211 */ /* 0x000fe400030f0eff */
        /* <DEDUP_REMOVED lines=8> */
[----:B--2---:R-:W-:Y:S01]  /*21440*/  ISETP.LT.AND P5, PT, R0, UR11, !P0 ;  /* 0x0000000b00007c0c */ /* 0x004fe2000c7a1270 */
[----:B------:R-:W2:Y:S01]  /*21450*/  LDCU UR11, c[0x0][0x39c] ;  /* 0x00007380ff0b77ac */ /* 0x000ea20008000800 */
[C---:B----4-:R-:W-:Y:S01]  /*21460*/  VIADD R0, R17.reuse, UR6 ;  /* 0x0000000611007c36 */ /* 0x050fe20008000000 */
[----:B---3--:R-:W-:Y:S01]  /*21470*/  ISETP.LT.AND P2, PT, R20, UR13, !P0 ;  /* 0x0000000d14007c0c */ /* 0x008fe2000c741270 */
[----:B------:R-:W3:Y:S01]  /*21480*/  LDCU UR6, c[0x0][0x3b8] ;  /* 0x00007700ff0677ac */ /* 0x000ee20008000800 */
[----:B-1----:R-:W-:-:S02]  /*21490*/  IADD3 R16, P6, PT, R17, R2, RZ ;  /* 0x0000000211107210 */ /* 0x002fc40007fde0ff */
[----:B------:R-:W-:Y:S01]  /*214a0*/  PRMT R19, R11, 0x7771, RZ ;  /* 0x000077710b137816 */ /* 0x000fe200000000ff */
[----:B------:R-:W-:Y:S01]  /*214b0*/  VIADD R20, R28, 0x4e ;  /* 0x0000004e1c147836 */ /* 0x000fe20000000000 */
[----:B------:R-:W-:Y:S01]  /*214c0*/  LEA.HI.X.SX32 R17, R17, R3, 0x1, P6 ;  /* 0x0000000311117211 */ /* 0x000fe200030f0eff */
[----:B------:R-:W1:Y:S01]  /*214d0*/  LDCU UR13, c[0x0][0x39c] ;  /* 0x00007380ff0d77ac */ /* 0x000e620008000800 */
[----:B------:R-:W-:-:S03]  /*214e0*/  IADD3 R18, P6, PT, R0, R2, RZ ;  /* 0x0000000200127210 */ /* 0x000fc60007fde0ff */
[----:B------:R4:W-:Y:S02]  /*214f0*/  @P4 STG.E.U8 desc[UR8][R16.64], R19 ;  /* 0x0000001310004986 */ /* 0x0009e4000c101108 */
[C---:B----4-:R-:W-:Y:S01]  /*21500*/  LEA.HI.X.SX32 R19, R0.reuse, R3, 0x1, P6 ;  /* 0x0000000300137211 */ /* 0x050fe200030f0eff */
[----:B------:R-:W-:Y:S01]  /*21510*/  VIADD R17, R0, UR5 ;  /* 0x0000000500117c36 */ /* 0x000fe20008000000 */
[----:B------:R-:W-:Y:S01]  /*21520*/  PRMT R16, R12, 0x7770, RZ ;  /* 0x000077700c107816 */ /* 0x000fe200000000ff */
[----:B------:R-:W-:Y:S01]  /*21530*/  VIADD R0, R28, 0x4f ;  /* 0x0000004f1c007836 */ /* 0x000fe20000000000 */
[----:B------:R-:W4:Y:S03]  /*21540*/  LDCU UR5, c[0x0][0x3b8] ;  /* 0x00007700ff0577ac */ /* 0x000f260008000800 */
        /* <DEDUP_REMOVED lines=21> */
[C---:B---3--:R-:W-:Y:S01]  /*216a0*/  VIADD R0, R17.reuse, UR6 ;  /* 0x0000000611007c36 */ /* 0x048fe20008000000 */
[----:B------:R-:W-:Y:S01]  /*216b0*/  ISETP.LT.AND P3, PT, R20, UR13, !P0 ;  /* 0x0000000d14007c0c */ /* 0x000fe2000c761270 */
[----:B------:R-:W3:Y:S01]  /*216c0*/  LDCU UR6, c[0x0][0x3b8] ;  /* 0x00007700ff0677ac */ /* 0x000ee20008000800 */
        /* <DEDUP_REMOVED lines=8> */
[----:B----4-:R-:W-:Y:S01]  /*21750*/  VIADD R17, R0, UR5 ;  /* 0x0000000500117c36 */ /* 0x010fe20008000000 */
        /* <DEDUP_REMOVED lines=22> */
[----:B--2---:R-:W-:Y:S01]  /*218c0*/  ISETP.LT.AND P3, PT, R0, UR11, !P0 ;  /* 0x0000000b00007c0c */ /* 0x004fe2000c761270 */
[----:B------:R-:W2:Y:S01]  /*218d0*/  LDCU UR11, c[0x0][0x39c] ;  /* 0x00007380ff0b77ac */ /* 0x000ea20008000800 */
[C---:B---3--:R-:W-:Y:S01]  /*218e0*/  VIADD R0, R17.reuse, UR6 ;  /* 0x0000000611007c36 */ /* 0x048fe20008000000 */
[----:B------:R-:W-:Y:S01]  /*218f0*/  ISETP.LT.AND P1, PT, R20, UR13, !P0 ;  /* 0x0000000d14007c0c */ /* 0x000fe2000c721270 */
        /* <DEDUP_REMOVED lines=105> */
[----:B---3--:R-:W-:-:S02]  /*21f90*/  VIADD R0, R17, UR6 ;  /* 0x0000000611007c36 */ /* 0x008fc40008000000 */
[----:B------:R-:W-:Y:S01]  /*21fa0*/  VIADD R20, R28, 0x60 ;  /* 0x000000601c147836 */ /* 0x000fe20000000000 */
[----:B------:R-:W3:Y:S01]  /*21fb0*/  LDCU UR6, c[0x0][0x3b8] ;  /* 0x00007700ff0677ac */ /* 0x000ee20008000800 */
[-C--:B0-----:R-:W-:Y:S02]  /*21fc0*/  IADD3 R16, P6, PT, R17, R2.reuse, RZ ;  /* 0x0000000211107210 */ /* 0x081fe40007fde0ff */
[----:B------:R-:W-:Y:S02]  /*21fd0*/  PRMT R19, R27, 0x7771, RZ ;  /* 0x000077711b137816 */ /* 0x000fe400000000ff */
[----:B------:R-:W-:Y:S02]  /*21fe0*/  LEA.HI.X.SX32 R17, R17, R3, 0x1, P6 ;  /* 0x0000000311117211 */ /* 0x000fe400030f0eff */
[----:B------:R-:W-:-:S03]  /*21ff0*/  IADD3 R18, P6, PT, R0, R2, RZ ;  /* 0x0000000200127210 */ /* 0x000fc60007fde0ff */
[----:B------:R0:W-:Y:S01]  /*22000*/  @P4 STG.E.U8 desc[UR8][R16.64], R19 ;  /* 0x0000001310004986 */ /* 0x0001e2000c101108 */
[----:B------:R-:W-:Y:S01]  /*22010*/  ISETP.LT.AND P2, PT, R20, UR13, !P0 ;  /* 0x0000000d14007c0c */ /* 0x000fe2000c741270 */
[----:B------:R-:W1:Y:S01]  /*22020*/  LDCU UR13, c[0x0][0x39c] ;  /* 0x00007380ff0d77ac */ /* 0x000e620008000800 */
        /* <DEDUP_REMOVED lines=8> */
[----:B----4-:R-:W-:-:S02]  /*220b0*/  VIADD R0, R17, UR10 ;  /* 0x0000000a11007c36 */ /* 0x010fc40008000000 */
[----:B------:R-:W-:Y:S01]  /*220c0*/  VIADD R20, R28, 0x62 ;  /* 0x000000621c147836 */ /* 0x000fe20000000000 */
[----:B------:R-:W4:Y:S01]  /*220d0*/  LDCU UR10, c[0x0][0x3b8] ;  /* 0x00007700ff0a77ac */ /* 0x000f220008000800 */
[-C--:B-1----:R-:W-:Y:S02]  /*220e0*/  IADD3 R16, P6, PT, R17, R2.reuse, RZ ;  /* 0x0000000211107210 */ /* 0x082fe40007fde0ff */
[----:B------:R-:W-:Y:S02]  /*220f0*/  PRMT R19, R29, 0x7771, RZ ;  /* 0x000077711d137816 */ /* 0x000fe400000000ff */
[-C--:B------:R-:W-:Y:S02]  /*22100*/  LEA.HI.X.SX32 R17, R17, R3.reuse, 0x1, P6 ;  /* 0x0000000311117211 */ /* 0x080fe400030f0eff */
[-C--:B------:R-:W-:Y:S02]  /*22110*/  IADD3 R18, P6, PT, R0, R2.reuse, RZ ;  /* 0x0000000200127210 */ /* 0x080fe40007fde0ff */
[----:B------:R-:W-:Y:S01]  /*22120*/  ISETP.LT.AND P4, PT, R20, UR12, !P0 ;  /* 0x0000000c14007c0c */ /* 0x000fe2000c781270 */
[----:B------:R1:W-:Y:S01]  /*22130*/  @P3 STG.E.U8 desc[UR8][R16.64], R19 ;  /* 0x0000001310003986 */ /* 0x0003e2000c101108 */
[----:B------:R-:W0:Y:S01]  /*22140*/  LDCU UR12, c[0x0][0x39c] ;  /* 0x00007380ff0c77ac */ /* 0x000e220008000800 */
[----:B------:R-:W-:Y:S01]  /*22150*/  VIADD R20, R28, 0x64 ;  /* 0x000000641c147836 */ /* 0x000fe20000000000 */
[----:B-1----:R-:W-:Y:S01]  /*22160*/  LEA.HI.X.SX32 R19, R0, R3, 0x1, P6 ;  /* 0x0000000300137211 */ /* 0x002fe200030f0eff */
[----:B------:R-:W-:Y:S01]  /*22170*/  VIADD R16, R28, 0x65 ;  /* 0x000000651c107836 */ /* 0x000fe20000000000 */
[----:B------:R-:W-:Y:S01]  /*22180*/  PRMT R17, R8, 0x7772, RZ ;  /* 0x0000777208117816 */ /* 0x000fe200000000ff */
[----:B------:R-:W-:Y:S01]  /*22190*/  VIADD R0, R0, UR4 ;  /* 0x0000000400007c36 */ /* 0x000fe20008000000 */
[----:B------:R-:W-:Y:S01]  /*221a0*/  ISETP.LT.AND P3, PT, R20, UR13, !P0 ;  /* 0x0000000d14007c0c */ /* 0x000fe2000c761270 */
[----:B------:R-:W1:Y:S02]  /*221b0*/  LDCU UR13, c[0x0][0x39c] ;  /* 0x00007380ff0d77ac */ /* 0x000e640008000800 */
[----:B------:R0:W-:Y:S01]  /*221c0*/  @P2 STG.E.U8 desc[UR8][R18.64], R17 ;  /* 0x0000001112002986 */ /* 0x0001e2000c101108 */
[----:B--2---:R-:W-:Y:S01]  /*221d0*/  ISETP.LT.AND P2, PT, R16, UR11, !P0 ;  /* 0x0000000b10007c0c */ /* 0x004fe2000c741270 */
[----:B------:R-:W2:Y:S01]  /*221e0*/  LDCU UR11, c[0x0][0x39c] ;  /* 0x00007380ff0b77ac */ /* 0x000ea20008000800 */
[C---:B---3--:R-:W-:Y:S01]  /*221f0*/  VIADD R20, R0.reuse, UR6 ;  /* 0x0000000600147c36 */ /* 0x048fe20008000000 */
[----:B------:R-:W3:Y:S01]  /*22200*/  LDCU UR4, c[0x0][0x3b8] ;  /* 0x00007700ff0477ac */ /* 0x000ee20008000800 */
[----:B------:R-:W1:Y:S01]  /*22210*/  LDCU UR6, c[0x0][0x3b8] ;  /* 0x00007700ff0677ac */ /* 0x000e620008000800 */
[----:B0-----:R-:W-:Y:S01]  /*22220*/  IADD3 R18, P6, PT, R0, R2, RZ ;  /* 0x0000000200127210 */ /* 0x001fe20007fde0ff */
[----:B------:R-:W-:-:S03]  /*22230*/  VIADD R17, R28, 0x66 ;  /* 0x000000661c117836 */ /* 0x000fc60000000000 */
[-C--:B------:R-:W-:Y:S02]  /*22240*/  LEA.HI.X.SX32 R19, R0, R3.reuse, 0x1, P6 ;  /* 0x0000000300137211 */ /* 0x080fe400030f0eff */
[----:B------:R-:W-:Y:S02]  /*22250*/  PRMT R0, R8, 0x7773, RZ ;  /* 0x0000777308007816 */ /* 0x000fe400000000ff */
[C---:B------:R-:W-:Y:S01]  /*22260*/  IADD3 R16, P6, PT, R20.reuse, R2, RZ ;  /* 0x0000000214107210 */ /* 0x040fe20007fde0ff */
[----:B------:R-:W3:Y:S04]  /*22270*/  LDL.LU R8, [R1+0xaa8] ;  /* 0x000aa80001087983 */ /* 0x000ee80000300800 */
        /* <DEDUP_REMOVED lines=11> */
[C---:B----4-:R-:W-:Y:S01]  /*22330*/  VIADD R20, R0.reuse, UR10 ;  /* 0x0000000a00147c36 */ /* 0x050fe20008000000 */
[----:B------:R-:W4:Y:S01]  /*22340*/  LDCU UR10, c[0x0][0x3b8] ;  /* 0x00007700ff0a77ac */ /* 0x000f220008000800 */
[----:B-1----:R-:W-:Y:S01]  /*22350*/  IADD3 R16, P6, PT, R0, R2, RZ ;  /* 0x0000000200107210 */ /* 0x002fe20007fde0ff */
[----:B------:R-:W-:-:S03]  /*22360*/  VIADD R19, R28, 0x68 ;  /* 0x000000681c137836 */ /* 0x000fc60000000000 */
[-C--:B------:R-:W-:Y:S02]  /*22370*/  LEA.HI.X.SX32 R17, R0, R3.reuse, 0x1, P6 ;  /* 0x0000000300117211 */ /* 0x080fe400030f0eff */
[----:B------:R-:W-:Y:S02]  /*22380*/  PRMT R0, R9, 0x7773, RZ ;  /* 0x0000777309007816 */ /* 0x000fe400000000ff */
[C---:B------:R-:W-:Y:S01]  /*22390*/  IADD3 R18, P6, PT, R20.reuse, R2, RZ ;  /* 0x0000000214127210 */ /* 0x040fe20007fde0ff */
[----:B------:R-:W3:Y:S04]  /*223a0*/  LDL.LU R9, [R1+0xaa4] ;  /* 0x000aa40001097983 */ /* 0x000ee80000300800 */
        /* <DEDUP_REMOVED lines=9> */
[----:B--2---:R-:W-:Y:S01]  /*22440*/  ISETP.LT.AND P3, PT, R0, UR11, !P0 ;  /* 0x0000000b00007c0c */ /* 0x004fe2000c761270 */
[----:B------:R-:W2:Y:S01]  /*22450*/  LDCU UR11, c[0x0][0x39c] ;  /* 0x00007380ff0b77ac */ /* 0x000ea20008000800 */
[C---:B------:R-:W-:Y:S02]  /*22460*/  VIADD R0, R17.reuse, UR6 ;  /* 0x0000000611007c36 */ /* 0x040fe40008000000 */
[----:B------:R-:W-:Y:S01]  /*22470*/  VIADD R20, R28, 0x6a ;  /* 0x0000006a1c147836 */ /* 0x000fe20000000000 */
[----:B------:R-:W0:Y:S01]  /*22480*/  LDCU UR6, c[0x0][0x3b8] ;  /* 0x00007700ff0677ac */ /* 0x000e220008000800 */
[----:B---3--:R-:W-:-:S02]  /*22490*/  IADD3 R16, P6, PT, R17, R2, RZ ;  /* 0x0000000211107210 */ /* 0x008fc40007fde0ff */
[----:B------:R-:W-:Y:S02]  /*224a0*/  PRMT R19, R10, 0x7773, RZ ;  /* 0x000077730a137816 */ /* 0x000fe400000000ff */
[----:B------:R-:W-:Y:S01]  /*224b0*/  LEA.HI.X.SX32 R17, R17, R3, 0x1, P6 ;  /* 0x0000000311117211 */ /* 0x000fe200030f0eff */
[----:B------:R-:W3:Y:S01]  /*224c0*/  LDL.LU R10, [R1+0xaa0] ;  /* 0x000aa000010a7983 */ /* 0x000ee20000300800 */
[----:B------:R-:W-:-:S03]  /*224d0*/  IADD3 R18, P6, PT, R0, R2, RZ ;  /* 0x0000000200127210 */ /* 0x000fc60007fde0ff */
[----:B------:R0:W-:Y:S02]  /*224e0*/  @P2 STG.E.U8 desc[UR8][R16.64], R19 ;  /* 0x0000001310002986 */ /* 0x0001e4000c101108 */
[-C--:B0-----:R-:W-:Y:S01]  /*224f0*/  LEA.HI.X.SX32 R19, R0, R3.reuse, 0x1, P6 ;  /* 0x0000000300137211 */ /* 0x081fe200030f0eff */
[----:B------:R-:W-:Y:S01]  /*22500*/  VIADD R17, R28, 0x6b ;  /* 0x0000006b1c117836 */ /* 0x000fe20000000000 */
[----:B------:R-:W-:Y:S01]  /*22510*/  PRMT R16, R21, 0x7772, RZ ;  /* 0x0000777215107816 */ /* 0x000fe200000000ff */
[----:B------:R-:W-:Y:S01]  /*22520*/  VIADD R0, R0, UR5 ;  /* 0x0000000500007c36 */ /* 0x000fe20008000000 */
[----:B------:R-:W-:Y:S01]  /*22530*/  ISETP.LT.AND P2, PT, R20, UR12, !P0 ;  /* 0x0000000c14007c0c */ /* 0x000fe2000c741270 */
[----:B------:R-:W0:Y:S02]  /*22540*/  LDCU UR12, c[0x0][0x39c] ;  /* 0x00007380ff0c77ac */ /* 0x000e240008000800 */
[----:B------:R1:W-:Y:S01]  /*22550*/  @P5 STG.E.U8 desc[UR8][R18.64], R16 ;  /* 0x0000001012005986 */ /* 0x0003e2000c101108 */
[----:B--2---:R-:W-:Y:S01]  /*22560*/  ISETP.LT.AND P5, PT, R17, UR11, !P0 ;  /* 0x0000000b11007c0c */ /* 0x004fe2000c7a1270 */
[----:B------:R-:W2:Y:S01]  /*22570*/  LDCU UR11, c[0x0][0x39c] ;  /* 0x00007380ff0b77ac */ /* 0x000ea20008000800 */
[----:B------:R-:W0:Y:S01]  /*22580*/  LDCU UR5, c[0x0][0x3b8] ;  /* 0x00007700ff0577ac */ /* 0x000e220008000800 */
[C---:B-1----:R-:W-:Y:S01]  /*22590*/  IADD3 R16, P6, PT, R0.reuse, R2, RZ ;  /* 0x0000000200107210 */ /* 0x042fe20007fde0ff */
[C---:B----4-:R-:W-:Y:S01]  /*225a0*/  VIADD R18, R0.reuse, UR10 ;  /* 0x0000000a00127c36 */ /* 0x050fe20008000000 */
[----:B------:R-:W1:Y:S02]  /*225b0*/  LDCU UR10, c[0x0][0x3b8] ;  /* 0x00007700ff0a77ac */ /* 0x000e640008000800 */
[----:B------:R-:W-:-:S02]  /*225c0*/  LEA.HI.X.SX32 R17, R0, R3, 0x1, P6 ;  /* 0x0000000300117211 */ /* 0x000fc400030f0eff */
[----:B------:R-:W-:Y:S02]  /*225d0*/  PRMT R0, R21, 0x7773, RZ ;  /* 0x0000777315007816 */ /* 0x000fe400000000ff */
[----:B------:R-:W-:-:S03]  /*225e0*/  IADD3 R20, P6, PT, R18, R2, RZ ;  /* 0x0000000212147210 */ /* 0x000fc60007fde0ff */
[----:B------:R4:W-:Y:S01]  /*225f0*/  @P4 STG.E.U8 desc[UR8][R16.64], R0 ;  /* 0x0000000010004986 */ /* 0x0009e2000c101108 */
[-C--:B------:R-:W-:Y:S01]  /*22600*/  LEA.HI.X.SX32 R21, R18, R3.reuse, 0x1, P6 ;  /* 0x0000000312157211 */ /* 0x080fe200030f0eff */
[----:B------:R-:W-:Y:S02]  /*22610*/  VIADD R19, R28, 0x6c ;  /* 0x0000006c1c137836 */ /* 0x000fe40000000000 */
[----:B----4-:R-:W-:Y:S01]  /*22620*/  VIADD R0, R18, UR4 ;  /* 0x0000000412007c36 */ /* 0x010fe20008000000 */
[----:B------:R-:W-:Y:S01]  /*22630*/  PRMT R17, R11, 0x7772, RZ ;  /* 0x000077720b117816 */ /* 0x000fe200000000ff */
[----:B------:R-:W-:Y:S01]  /*22640*/  VIADD R16, R28, 0x6d ;  /* 0x0000006d1c107836 */ /* 0x000fe20000000000 */
[----:B------:R-:W-:Y:S01]  /*22650*/  ISETP.LT.AND P4, PT, R19, UR13, !P0 ;  /* 0x0000000d13007c0c */ /* 0x000fe2000c781270 */
[----:B------:R-:W4:Y:S01]  /*22660*/  LDCU UR13, c[0x0][0x39c] ;  /* 0x00007380ff0d77ac */ /* 0x000f220008000800 */
[-C--:B------:R-:W-:Y:S01]  /*22670*/  IADD3 R18, P6, PT, R0, R2.reuse, RZ ;  /* 0x0000000200127210 */ /* 0x080fe20007fde0ff */
[----:B------:R0:W-:Y:S01]  /*22680*/  @P1 STG.E.U8 desc[UR8][R20.64], R17 ;  /* 0x0000001114001986 */ /* 0x0001e2000c101108 */
[----:B--2---:R-:W-:Y:S01]  /*22690*/  ISETP.LT.AND P1, PT, R16, UR11, !P0 ;  /* 0x0000000b10007c0c */ /* 0x004fe2000c721270 */
[----:B------:R-:W2:Y:S01]  /*226a0*/  LDCU UR11, c[0x0][0x39c] ;  /* 0x00007380ff0b77ac */ /* 0x000ea20008000800 */
[C---:B------:R-:W-:Y:S01]  /*226b0*/  LEA.HI.X.SX32 R19, R0.reuse, R3, 0x1, P6 ;  /* 0x0000000300137211 */ /* 0x040fe200030f0eff */
[----:B------:R-:W1:Y:S01]  /*226c0*/  LDCU UR4, c[0x0][0x3b8] ;  /* 0x00007700ff0477ac */ /* 0x000e620008000800 */
[----:B0-----:R-:W-:Y:S01]  /*226d0*/  VIADD R20, R0, UR6 ;  /* 0x0000000600147c36 */ /* 0x001fe20008000000 */
[----:B------:R-:W-:Y:S01]  /*226e0*/  PRMT R0, R11, 0x7773, RZ ;  /* 0x000077730b007816 */ /* 0x000fe200000000ff */
[----:B------:R-:W-:Y:S01]  /*226f0*/  VIADD R17, R28, 0x6e ;  /* 0x0000006e1c117836 */ /* 0x000fe20000000000 */
[----:B------:R-:W3:Y:S01]  /*22700*/  LDL.LU R11, [R1+0xa9c] ;  /* 0x000a9c00010b7983 */ /* 0x000ee20000300800 */
[----:B------:R-:W0:Y:S01]  /*22710*/  LDCU UR6, c[0x0][0x3b8] ;  /* 0x00007700ff0677ac */ /* 0x000e220008000800 */
[----:B------:R-:W-:-:S02]  /*22720*/  IADD3 R16, P6, PT, R20, R2, RZ ;  /* 0x0000000214107210 */ /* 0x000fc40007fde0ff */
[----:B------:R1:W-:Y:S01]  /*22730*/  @P3 STG.E.U8 desc[UR8][R18.64], R0 ;  /* 0x0000000012003986 */ /* 0x0003e2000c101108 */
[----:B------:R-:W-:Y:S01]  /*22740*/  ISETP.LT.AND P3, PT, R17, UR12, !P0 ;  /* 0x0000000c11007c0c */ /* 0x000fe2000c761270 */
[----:B------:R-:W0:Y:S01]  /*22750*/  LDCU UR12, c[0x0][0x39c] ;  /* 0x00007380ff0c77ac */ /* 0x000e220008000800 */
[----:B------:R-:W-:Y:S02]  /*22760*/  LEA.HI.X.SX32 R17, R20, R3, 0x1, P6 ;  /* 0x0000000314117211 */ /* 0x000fe400030f0eff */
[----:B-1----:R-:W-:Y:S01]  /*22770*/  PRMT R19, R12, 0x7772, RZ ;  /* 0x000077720c137816 */ /* 0x002fe200000000ff */
[----:B------:R-:W-:Y:S01]  /*22780*/  VIADD R0, R20, UR5 ;  /* 0x0000000514007c36 */ /* 0x000fe20008000000 */
[----:B------:R-:W1:Y:S01]  /*22790*/  LDCU UR5, c[0x0][0x3b8] ;  /* 0x00007700ff0577ac */ /* 0x000e620008000800 */
[----:B------:R-:W-:Y:S02]  /*227a0*/  VIADD R18, R28, 0x6f ;  /* 0x0000006f1c127836 */ /* 0x000fe40000000000 */
[----:B------:R0:W-:Y:S01]  /*227b0*/  @P2 STG.E.U8 desc[UR8][R16.64], R19 ;  /* 0x0000001310002986 */ /* 0x0001e2000c101108 */
[----:B------:R-:W-:Y:S01]  /*227c0*/  VIADD R20, R0, UR10 ;  /* 0x0000000a00147c36 */ /* 0x000fe20008000000 */
[----:B------:R-:W1:Y:S01]  /*227d0*/  LDCU UR10, c[0x0][0x3b8] ;  /* 0x00007700ff0a77ac */ /* 0x000e620008000800 */
[----:B--2---:R-:W-:Y:S01]  /*227e0*/  ISETP.LT.AND P2, PT, R18, UR11, !P0 ;  /* 0x0000000b12007c0c */ /* 0x004fe2000c741270 */
[----:B------:R-:W2:Y:S01]  /*227f0*/  LDCU UR11, c[0x0][0x39c] ;  /* 0x00007380ff0b77ac */ /* 0x000ea20008000800 */
[----:B0-----:R-:W-:-:S04]  /*22800*/  IADD3 R16, P6, PT, R0, R2, RZ ;  /* 0x0000000200107210 */ /* 0x001fc80007fde0ff */
[-C--:B------:R-:W-:Y:S02]  /*22810*/  LEA.HI.X.SX32 R17, R0, R3.reuse, 0x1, P6 ;  /* 0x0000000300117211 */ /* 0x080fe400030f0eff */
[----:B------:R-:W-:Y:S02]  /*22820*/  PRMT R0, R12, 0x7773, RZ ;  /* 0x000077730c007816 */ /* 0x000fe400000000ff */
[----:B------:R-:W3:Y:S01]  /*22830*/  LDL.LU R12, [R1+0xa98] ;  /* 0x000a9800010c7983 */ /* 0x000ee20000300800 */
[----:B------:R-:W-:Y:S01]  /*22840*/  VIADD R19, R28, 0x70 ;  /* 0x000000701c137836 */ /* 0x000fe20000000000 */
[C---:B------:R-:W-:Y:S02]  /*22850*/  IADD3 R18, P6, PT, R20.reuse, R2, RZ ;  /* 0x0000000214127210 */ /* 0x040fe40007fde0ff */
[----:B------:R0:W-:Y:S02]  /*22860*/  @P5 STG.E.U8 desc[UR8][R16.64], R0 ;  /* 0x0000000010005986 */ /* 0x0001e4000c101108 */
[----:B----4-:R-:W-:Y:S01]  /*22870*/  ISETP.LT.AND P5, PT, R19, UR13, !P0 ;  /* 0x0000000d13007c0c */ /* 0x010fe2000c7a1270 */
[----:B------:R-:W4:Y:S01]  /*22880*/  LDCU UR13, c[0x0][0x39c] ;  /* 0x00007380ff0d77ac */ /* 0x000f220008000800 */
[----:B------:R-:W-:-:S02]  /*22890*/  LEA.HI.X.SX32 R19, R20, R3, 0x1, P6 ;  /* 0x0000000314137211 */ /* 0x000fc400030f0eff */
[----:B0-----:R-:W-:Y:S01]  /*228a0*/  PRMT R16, R13, 0x7772, RZ ;  /* 0x000077720d107816 */ /* 0x001fe200000000ff */
[----:B------:R-:W-:Y:S01]  /*228b0*/  VIADD R17, R20, UR4 ;  /* 0x0000000414117c36 */ /* 0x000fe20008000000 */
[----:B------:R-:W0:Y:S01]  /*228c0*/  LDCU UR4, c[0x0][0x3b8] ;  /* 0x00007700ff0477ac */ /* 0x000e220008000800 */
[----:B------:R-:W-:Y:S02]  /*228d0*/  VIADD R0, R28, 0x71 ;  /* 0x000000711c007836 */ /* 0x000fe40000000000 */
[----:B------:R1:W-:Y:S03]  /*228e0*/  @P4 STG.E.U8 desc[UR8][R18.64], R16 ;  /* 0x0000001012004986 */ /* 0x0003e6000c101108 */
[----:B--2---:R-:W-:Y:S01]  /*228f0*/  ISETP.LT.AND P4, PT, R0, UR11, !P0 ;  /* 0x0000000b00007c0c */ /* 0x004fe2000c781270 */
[----:B------:R-:W2:Y:S01]  /*22900*/  LDCU UR11, c[0x0][0x39c] ;  /* 0x00007380ff0b77ac */ /* 0x000ea20008000800 */
[C---:B------:R-:W-:Y:S01]  /*22910*/  VIADD R0, R17.reuse, UR6 ;  /* 0x0000000611007c36 */ /* 0x040fe20008000000 */
[----:B------:R-:W0:Y:S01]  /*22920*/  LDCU UR6, c[0x0][0x3b8] ;  /* 0x00007700ff0677ac */ /* 0x000e220008000800 */
[----:B-1----:R-:W-:-:S02]  /*22930*/  IADD3 R16, P6, PT, R17, R2, RZ ;  /* 0x0000000211107210 */ /* 0x002fc40007fde0ff */
[----:B------:R-:W-:Y:S02]  /*22940*/  PRMT R19, R13, 0x7773, RZ ;  /* 0x000077730d137816 */ /* 0x000fe400000000ff */
[----:B------:R-:W3:Y:S01]  /*22950*/  LDL.LU R13, [R1+0xa94] ;  /* 0x000a9400010d7983 */ /* 0x000ee20000300800 */
[----:B------:R-:W-:Y:S02]  /*22960*/  LEA.HI.X.SX32 R17, R17, R3, 0x1, P6 ;  /* 0x0000000311117211 */ /* 0x000fe400030f0eff */
[----:B------:R-:W-:-:S03]  /*22970*/  IADD3 R18, P6, PT, R0, R2, RZ ;  /* 0x0000000200127210 */ /* 0x000fc60007fde0ff */
[----:B------:R1:W-:Y:S02]  /*22980*/  @P1 STG.E.U8 desc[UR8][R16.64], R19 ;  /* 0x0000001310001986 */ /* 0x0003e4000c101108 */
[C---:B-1----:R-:W-:Y:S01]  /*22990*/  LEA.HI.X.SX32 R19, R0.reuse, R3, 0x1, P6 ;  /* 0x0000000300137211 */ /* 0x042fe200030f0eff */
[----:B------:R-:W-:Y:S01]  /*229a0*/  VIADD R0, R0, UR5 ;  /* 0x0000000500007c36 */ /* 0x000fe20008000000 */
[----:B------:R-:W-:Y:S01]  /*229b0*/  PRMT R16, R14, 0x7772, RZ ;  /* 0x000077720e107816 */ /* 0x000fe200000000ff */
[C---:B------:R-:W-:Y:S01]  /*229c0*/  VIADD R17, R28.reuse, 0x73 ;  /* 0x000000731c117836 */ /* 0x040fe20000000000 */
[----:B------:R-:W1:Y:S03]  /*229d0*/  LDCU UR5, c[0x0][0x3b8] ;  /* 0x00007700ff0577ac */ /* 0x000e660008000800 */
[----:B------:R0:W-:Y:S01]  /*229e0*/  @P3 STG.E.U8 desc[UR8][R18.64], R16 ;  /* 0x0000001012003986 */ /* 0x0001e2000c101108 */
[----:B--2---:R-:W-:Y:S01]  /*229f0*/  ISETP.LT.AND P3, PT, R17, UR11, !P0 ;  /* 0x0000000b11007c0c */ /* 0x004fe2000c761270 */
[----:B------:R-:W-:Y:S01]  /*22a00*/  VIADD R20, R28, 0x72 ;  /* 0x000000721c147836 */ /* 0x000fe20000000000 */
[----:B------:R-:W2:Y:S01]  /*22a10*/  LDCU UR11, c[0x0][0x39c] ;  /* 0x00007380ff0b77ac */ /* 0x000ea20008000800 */
[C---:B0-----:R-:W-:Y:S01]  /*22a20*/  IADD3 R16, P6, PT, R0.reuse, R2, RZ ;  /* 0x0000000200107210 */ /* 0x041fe20007fde0ff */
[----:B------:R-:W-:-:S02]  /*22a30*/  VIADD R18, R0, UR10 ;  /* 0x0000000a00127c36 */ /* 0x000fc40008000000 */
[----:B------:R-:W-:Y:S01]  /*22a40*/  ISETP.LT.AND P1, PT, R20, UR12, !P0 ;  /* 0x0000000c14007c0c */ /* 0x000fe2000c721270 */
[----:B------:R-:W-:Y:S01]  /*22a50*/  VIADD R19, R28, 0x74 ;  /* 0x000000741c137836 */ /* 0x000fe20000000000 */
[-C--:B------:R-:W-:Y:S01]  /*22a60*/  LEA.HI.X.SX32 R17, R0, R3.reuse, 0x1, P6 ;  /* 0x0000000300117211 */ /* 0x080fe200030f0eff */
[----:B------:R-:W0:Y:S01]  /*22a70*/  LDCU UR12, c[0x0][0x39c] ;  /* 0x00007380ff0c77ac */ /* 0x000e220008000800 */
[----:B------:R-:W-:Y:S02]  /*22a80*/  PRMT R0, R14, 0x7773, RZ ;  /* 0x000077730e007816 */ /* 0x000fe400000000ff */
[----:B------:R-:W3:Y:S01]  /*22a90*/  LDL.LU R14, [R1+0xa90] ;  /* 0x000a9000010e7983 */ /* 0x000ee20000300800 */
[C---:B------:R-:W-:Y:S01]  /*22aa0*/  IADD3 R20, P6, PT, R18.reuse, R2, RZ ;  /* 0x0000000212147210 */ /* 0x040fe20007fde0ff */
[----:B------:R-:W0:Y:S02]  /*22ab0*/  LDCU UR10, c[0x0][0x3b8] ;  /* 0x00007700ff0a77ac */ /* 0x000e240008000800 */
[----:B------:R1:W-:Y:S01]  /*22ac0*/  @P2 STG.E.U8 desc[UR8][R16.64], R0 ;  /* 0x0000000010002986 */ /* 0x0003e2000c101108 */
[----:B------:R-:W-:-:S02]  /*22ad0*/  LEA.HI.X.SX32 R21, R18, R3, 0x1, P6 ;  /* 0x0000000312157211 */ /* 0x000fc400030f0eff */
[----:B----4-:R-:W-:Y:S01]  /*22ae0*/  ISETP.LT.AND P2, PT, R19, UR13, !P0 ;  /* 0x0000000d13007c0c */ /* 0x010fe2000c741270 */
[----:B------:R-:W4:Y:S01]  /*22af0*/  LDCU UR13, c[0x0][0x39c] ;  /* 0x00007380ff0d77ac */ /* 0x000f220008000800 */
[----:B-1----:R-:W-:Y:S01]  /*22b00*/  VIADD R0, R18, UR4 ;  /* 0x0000000412007c36 */ /* 0x002fe20008000000 */
[C---:B------:R-:W-:Y:S01]  /*22b10*/  PRMT R17, R15.reuse, 0x7772, RZ ;  /* 0x000077720f117816 */ /* 0x040fe200000000ff */
[----:B------:R-:W-:Y:S01]  /*22b20*/  VIADD R16, R28, 0x75 ;  /* 0x000000751c107836 */ /* 0x000fe20000000000 */
[----:B------:R-:W1:Y:S02]  /*22b30*/  LDCU UR4, c[0x0][0x3b8] ;  /* 0x00007700ff0477ac */ /* 0x000e640008000800 */
[CC--:B------:R-:W-:Y:S01]  /*22b40*/  IADD3 R18, P6, PT, R0.reuse, R2.reuse, RZ ;  /* 0x0000000200127210 */ /* 0x0c0fe20007fde0ff */
[----:B------:R0:W-:Y:S03]  /*22b50*/  @P5 STG.E.U8 desc[UR8][R20.64], R17 ;  /* 0x0000001114005986 */ /* 0x0001e6000c101108 */
[CC--:B------:R-:W-:Y:S01]  /*22b60*/  LEA.HI.X.SX32 R19, R0.reuse, R3.reuse, 0x1, P6 ;  /* 0x0000000300137211 */ /* 0x0c0fe200030f0eff */
[----:B0-----:R-:W-:Y:S01]  /*22b70*/  VIADD R20, R0, UR6 ;  /* 0x0000000600147c36 */ /* 0x001fe20008000000 */
[----:B------:R-:W-:Y:S01]  /*22b80*/  PRMT R0, R15, 0x7773, RZ ;  /* 0x000077730f007816 */ /* 0x000fe200000000ff */
[----:B------:R-:W-:Y:S01]  /*22b90*/  VIADD R17, R28, 0x76 ;  /* 0x000000761c117836 */ /* 0x000fe20000000000 */
[----:B------:R-:W3:Y:S01]  /*22ba0*/  LDL.LU R15, [R1+0xa8c] ;  /* 0x000a8c00010f7983 */ /* 0x000ee20000300800 */
[----:B--2---:R-:W-:Y:S01]  /*22bb0*/  ISETP.LT.AND P5, PT, R16, UR11, !P0 ;  /* 0x0000000b10007c0c */ /* 0x004fe2000c7a1270 */
[----:B------:R-:W0:Y:S01]  /*22bc0*/  LDCU UR11, c[0x0][0x39c] ;  /* 0x00007380ff0b77ac */ /* 0x000e220008000800 */
[C---:B------:R-:W-:Y:S01]  /*22bd0*/  IADD3 R16, P6, PT, R20.reuse, R2, RZ ;  /* 0x0000000214107210 */ /* 0x040fe20007fde0ff */
[----:B------:R2:W-:Y:S01]  /*22be0*/  @P4 STG.E.U8 desc[UR8][R18.64], R0 ;  /* 0x0000000012004986 */ /* 0x0005e2000c101108 */
[----:B------:R-:W-:Y:S01]  /*22bf0*/  ISETP.LT.AND P4, PT, R17, UR12, !P0 ;  /* 0x0000000c11007c0c */ /* 0x000fe2000c781270 */
[----:B------:R-:W1:Y:S01]  /*22c00*/  LDCU UR6, c[0x0][0x3b8] ;  /* 0x00007700ff0677ac */ /* 0x000e620008000800 */
[----:B------:R-:W-:Y:S01]  /*22c10*/  LEA.HI.X.SX32 R17, R20, R3, 0x1, P6 ;  /* 0x0000000314117211 */ /* 0x000fe200030f0eff */
[----:B------:R-:W1:Y:S01]  /*22c20*/  LDCU UR12, c[0x0][0x39c] ;  /* 0x00007380ff0c77ac */ /* 0x000e620008000800 */
[----:B--2---:R-:W-:Y:S01]  /*22c30*/  PRMT R19, R22, 0x7772, RZ ;  /* 0x0000777216137816 */ /* 0x004fe200000000ff */
[----:B------:R-:W-:-:S02]  /*22c40*/  VIADD R18, R28, 0x77 ;  /* 0x000000771c127836 */ /* 0x000fc40000000000 */
[----:B------:R-:W-:Y:S01]  /*22c50*/  VIADD R0, R20, UR5 ;  /* 0x0000000514007c36 */ /* 0x000fe20008000000 */
[----:B------:R-:W2:Y:S01]  /*22c60*/  LDCU UR5, c[0x0][0x3b8] ;  /* 0x00007700ff0577ac */ /* 0x000ea20008000800 */
[----:B------:R1:W-:Y:S01]  /*22c70*/  @P1 STG.E.U8 desc[UR8][R16.64], R19 ;  /* 0x0000001310001986 */ /* 0x0003e2000c101108 */
[----:B0-----:R-:W-:Y:S01]  /*22c80*/  ISETP.LT.AND P1, PT, R18, UR11, !P0 ;  /* 0x0000000b12007c0c */ /* 0x001fe2000c721270 */
[----:B------:R-:W0:Y:S01]  /*22c90*/  LDCU UR11, c[0x0][0x39c] ;  /* 0x00007380ff0b77ac */ /* 0x000e220008000800 */
[C---:B------:R-:W-:Y:S01]  /*22ca0*/  VIADD R20, R0.reuse, UR10 ;  /* 0x0000000a00147c36 */ /* 0x040fe20008000000 */
[----:B------:R-:W0:Y:S01]  /*22cb0*/  LDCU UR10, c[0x0][0x3b8] ;  /* 0x00007700ff0a77ac */ /* 0x000e220008000800 */
[----:B-1----:R-:W-:Y:S01]  /*22cc0*/  IADD3 R16, P6, PT, R0, R2, RZ ;  /* 0x0000000200107210 */ /* 0x002fe20007fde0ff */
[----:B------:R-:W-:-:S03]  /*22cd0*/  VIADD R19, R28, 0x78 ;  /* 0x000000781c137836 */ /* 0x000fc60000000000 */
[----:B------:R-:W-:Y:S02]  /*22ce0*/  LEA.HI.X.SX32 R17, R0, R3, 0x1, P6 ;  /* 0x0000000300117211 */ /* 0x000fe400030f0eff */
[----:B------:R-:W-:Y:S02]  /*22cf0*/  PRMT R0, R22, 0x7773, RZ ;  /* 0x0000777316007816 */ /* 0x000fe400000000ff */
[----:B------:R-:W-:-:S03]  /*22d00*/  IADD3 R18, P6, PT, R20, R2, RZ ;  /* 0x0000000214127210 */ /* 0x000fc60007fde0ff */
[----:B------:R1:W-:Y:S01]  /*22d10*/  @P3 STG.E.U8 desc[UR8][R16.64], R0 ;  /* 0x0000000010003986 */ /* 0x0003e2000c101108 */
[----:B----4-:R-:W-:Y:S01]  /*22d20*/  ISETP.LT.AND P3, PT, R19, UR13, !P0 ;  /* 0x0000000d13007c0c */ /* 0x010fe2000c761270 */
[----:B------:R-:W4:Y:S01]  /*22d30*/  LDCU UR13, c[0x0][0x39c] ;  /* 0x00007380ff0d77ac */ /* 0x000f220008000800 */
[----:B------:R-:W-:Y:S02]  /*22d40*/  LEA.HI.X.SX32 R19, R20, R3, 0x1, P6 ;  /* 0x0000000314137211 */ /* 0x000fe400030f0eff */
[----:B-1----:R-:W-:Y:S01]  /*22d50*/  PRMT R16, R23, 0x7772, RZ ;  /* 0x0000777217107816 */ /* 0x002fe200000000ff */
[----:B------:R-:W-:Y:S02]  /*22d60*/  VIADD R0, R28, 0x79 ;  /* 0x000000791c007836 */ /* 0x000fe40000000000 */
[----:B------:R-:W-:Y:S01]  /*22d70*/  VIADD R17, R20, UR4 ;  /* 0x0000000414117c36 */ /* 0x000fe20008000000 */
[----:B------:R-:W1:Y:S01]  /*22d80*/  LDCU UR4, c[0x0][0x3b8] ;  /* 0x00007700ff0477ac */ /* 0x000e620008000800 */
[----:B------:R2:W-:Y:S01]  /*22d90*/  @P2 STG.E.U8 desc[UR8][R18.64], R16 ;  /* 0x0000001012002986 */ /* 0x0005e2000c101108 */
[----:B0-----:R-:W-:Y:S01]  /*22da0*/  ISETP.LT.AND P2, PT, R0, UR11, !P0 ;  /* 0x0000000b00007c0c */ /* 0x001fe2000c741270 */
[----:B------:R-:W0:Y:S01]  /*22db0*/  LDCU UR11, c[0x0][0x39c] ;  /* 0x00007380ff0b77ac */ /* 0x000e220008000800 */
[----:B------:R-:W-:-:S02]  /*22dc0*/  VIADD R0, R17, UR6 ;  /* 0x0000000611007c36 */ /* 0x000fc40008000000 */
[----:B------:R-:W-:Y:S01]  /*22dd0*/  VIADD R20, R28, 0x7a ;  /* 0x0000007a1c147836 */ /* 0x000fe20000000000 */
[----:B------:R-:W0:Y:S01]  /*22de0*/  LDCU UR6, c[0x0][0x3b8] ;  /* 0x00007700ff0677ac */ /* 0x000e220008000800 */
[-C--:B--2---:R-:W-:Y:S02]  /*22df0*/  IADD3 R16, P6, PT, R17, R2.reuse, RZ ;  /* 0x0000000211107210 */ /* 0x084fe40007fde0ff */
[----:B------:R-:W-:Y:S02]  /*22e00*/  PRMT R19, R23, 0x7773, RZ ;  /* 0x0000777317137816 */ /* 0x000fe400000000ff */
[----:B------:R-:W-:Y:S02]  /*22e10*/  LEA.HI.X.SX32 R17, R17, R3, 0x1, P6 ;  /* 0x0000000311117211 */ /* 0x000fe400030f0eff */
[----:B------:R-:W-:-:S03]  /*22e20*/  IADD3 R18, P6, PT, R0, R2, RZ ;  /* 0x0000000200127210 */ /* 0x000fc60007fde0ff */
[----:B------:R2:W-:Y:S02]  /*22e30*/  @P5 STG.E.U8 desc[UR8][R16.64], R19 ;  /* 0x0000001310005986 */ /* 0x0005e4000c101108 */
[-C--:B--2---:R-:W-:Y:S01]  /*22e40*/  LEA.HI.X.SX32 R19, R0, R3.reuse, 0x1, P6 ;  /* 0x0000000300137211 */ /* 0x084fe200030f0eff */
[----:B------:R-:W-:Y:S01]  /*22e50*/  VIADD R17, R28, 0x7b ;  /* 0x0000007b1c117836 */ /* 0x000fe20000000000 */
[----:B------:R-:W-:Y:S01]  /*22e60*/  PRMT R16, R24, 0x7772, RZ ;  /* 0x0000777218107816 */ /* 0x000fe200000000ff */
[----:B------:R-:W-:Y:S01]  /*22e70*/  VIADD R0, R0, UR5 ;  /* 0x0000000500007c36 */ /* 0x000fe20008000000 */
[----:B------:R-:W-:Y:S01]  /*22e80*/  ISETP.LT.AND P5, PT, R20, UR12, !P0 ;  /* 0x0000000c14007c0c */ /* 0x000fe2000c7a1270 */
[----:B------:R-:W2:Y:S02]  /*22e90*/  LDCU UR12, c[0x0][0x39c] ;  /* 0x00007380ff0c77ac */ /* 0x000ea40008000800 */
[----:B------:R1:W-:Y:S01]  /*22ea0*/  @P4 STG.E.U8 desc[UR8][R18.64], R16 ;  /* 0x0000001012004986 */ /* 0x0003e2000c101108 */
[----:B0-----:R-:W-:Y:S01]  /*22eb0*/  ISETP.LT.AND P4, PT, R17, UR11, !P0 ;  /* 0x0000000b11007c0c */ /* 0x001fe2000c781270 */
[----:B------:R-:W0:Y:S01]  /*22ec0*/  LDCU UR11, c[0x0][0x39c] ;  /* 0x00007380ff0b77ac */ /* 0x000e220008000800 */
[----:B------:R-:W0:Y:S01]  /*22ed0*/  LDCU UR5, c[0x0][0x3b8] ;  /* 0x00007700ff0577ac */ /* 0x000e220008000800 */
[C---:B-1----:R-:W-:Y:S01]  /*22ee0*/  IADD3 R16, P6, PT, R0.reuse, R2, RZ ;  /* 0x0000000200107210 */ /* 0x042fe20007fde0ff */
[C---:B------:R-:W-:Y:S01]  /*22ef0*/  VIADD R18, R0.reuse, UR10 ;  /* 0x0000000a00127c36 */ /* 0x040fe20008000000 */
[----:B------:R-:W1:Y:S02]  /*22f00*/  LDCU UR10, c[0x0][0x3b8] ;  /* 0x00007700ff0a77ac */ /* 0x000e640008000800 */
[----:B------:R-:W-:-:S02]  /*22f10*/  LEA.HI.X.SX32 R17, R0, R3, 0x1, P6 ;  /* 0x0000000300117211 */ /* 0x000fc400030f0eff */
[----:B------:R-:W-:Y:S02]  /*22f20*/  PRMT R0, R24, 0x7773, RZ ;  /* 0x0000777318007816 */ /* 0x000fe400000000ff */
[----:B------:R-:W-:Y:S01]  /*22f30*/  IADD3 R20, P6, PT, R18, R2, RZ ;  /* 0x0000000212147210 */ /* 0x000fe20007fde0ff */
[----:B------:R-:W-:Y:S01]  /*22f40*/  VIADD R19, R28, 0x7c ;  /* 0x0000007c1c137836 */ /* 0x000fe20000000000 */
[----:B------:R-:W-:Y:S01]  /*22f50*/  PRMT R23, R26, 0x7773, RZ ;  /* 0x000077731a177816 */ /* 0x000fe200000000ff */
[----:B------:R0:W-:Y:S01]  /*22f60*/  @P1 STG.E.U8 desc[UR8][R16.64], R0 ;  /* 0x0000000010001986 */ /* 0x0001e2000c101108 */
[----:B------:R-:W-:-:S03]  /*22f70*/  LEA.HI.X.SX32 R21, R18, R3, 0x1, P6 ;  /* 0x0000000312157211 */ /* 0x000fc600030f0eff */
[----:B------:R-:W3:Y:S01]  /*22f80*/  LDL.LU R24, [R1+0x38] ;  /* 0x0000380001187983 */ /* 0x000ee20000300800 */
[----:B0-----:R-:W-:Y:S01]  /*22f90*/  PRMT R17, R25, 0x7772, RZ ;  /* 0x0000777219117816 */ /* 0x001fe200000000ff */
[----:B------:R-:W-:Y:S02]  /*22fa0*/  VIADD R16, R28, 0x7d ;  /* 0x0000007d1c107836 */ /* 0x000fe40000000000 */
[----:B------:R-:W-:Y:S01]  /*22fb0*/  VIADD R0, R18, UR4 ;  /* 0x0000000412007c36 */ /* 0x000fe20008000000 */
[----:B----4-:R-:W-:Y:S01]  /*22fc0*/  ISETP.LT.AND P1, PT, R19, UR13, !P0 ;  /* 0x0000000d13007c0c */ /* 0x010fe2000c721270 */
[----:B------:R0:W-:Y:S01]  /*22fd0*/  @P3 STG.E.U8 desc[UR8][R20.64], R17 ;  /* 0x0000001114003986 */ /* 0x0001e2000c101108 */
[----:B------:R-:W-:Y:S01]  /*22fe0*/  ISETP.LT.AND P3, PT, R16, UR11, !P0 ;  /* 0x0000000b10007c0c */ /* 0x000fe2000c761270 */
[----:B------:R-:W4:Y:S01]  /*22ff0*/  LDCU UR11, c[0x0][0x39c] ;  /* 0x00007380ff0b77ac */ /* 0x000f220008000800 */
[CC--:B------:R-:W-:Y:S01]  /*23000*/  IADD3 R18, P6, PT, R0.reuse, R2.reuse, RZ ;  /* 0x0000000200127210 */ /* 0x0c0fe20007fde0ff */
[----:B------:R-:W1:Y:S03]  /*23010*/  LDCU UR13, c[0x0][0x39c] ;  /* 0x00007380ff0d77ac */ /* 0x000e660008000800 */
[CC--:B------:R-:W-:Y:S01]  /*23020*/  LEA.HI.X.SX32 R19, R0.reuse, R3.reuse, 0x1, P6 ;  /* 0x0000000300137211 */ /* 0x0c0fe200030f0eff */
[----:B------:R-:W1:Y:S01]  /*23030*/  LDCU UR4, c[0x0][0x3b8] ;  /* 0x00007700ff0477ac */ /* 0x000e620008000800 */
[----:B0-----:R-:W-:Y:S01]  /*23040*/  VIADD R20, R0, UR6 ;  /* 0x0000000600147c36 */ /* 0x001fe20008000000 */
[----:B------:R-:W-:Y:S01]  /*23050*/  PRMT R0, R25, 0x7773, RZ ;  /* 0x0000777319007816 */ /* 0x000fe200000000ff */
[----:B------:R-:W-:Y:S01]  /*23060*/  VIADD R17, R28, 0x7e ;  /* 0x0000007e1c117836 */ /* 0x000fe20000000000 */
[----:B------:R-:W0:Y:S02]  /*23070*/  LDCU UR6, c[0x0][0x3b8] ;  /* 0x00007700ff0677ac */ /* 0x000e240008000800 */
[----:B------:R-:W-:Y:S01]  /*23080*/  IADD3 R16, P6, PT, R20, R2, RZ ;  /* 0x0000000214107210 */ /* 0x000fe20007fde0ff */
[----:B------:R1:W-:Y:S01]  /*23090*/  @P2 STG.E.U8 desc[UR8][R18.64], R0 ;  /* 0x0000000012002986 */ /* 0x0003e2000c101108 */
[----:B--2---:R-:W-:Y:S01]  /*230a0*/  ISETP.LT.AND P2, PT, R17, UR12, !P0 ;  /* 0x0000000c11007c0c */ /* 0x004fe2000c741270 */
[----:B------:R-:W-:Y:S01]  /*230b0*/  VIADD R21, R28, 0x7f ;  /* 0x0000007f1c157836 */ /* 0x000fe20000000000 */
[----:B------:R-:W-:-:S02]  /*230c0*/  LEA.HI.X.SX32 R17, R20, R3, 0x1, P6 ;  /* 0x0000000314117211 */ /* 0x000fc400030f0eff */
[----:B------:R-:W-:Y:S01]  /*230d0*/  PRMT R25, R26, 0x7772, RZ ;  /* 0x000077721a197816 */ /* 0x000fe200000000ff */
[----:B------:R-:W-:Y:S01]  /*230e0*/  VIADD R20, R20, UR5 ;  /* 0x0000000514147c36 */ /* 0x000fe20008000000 */
[----:B------:R-:W2:Y:S01]  /*230f0*/  LDCU UR5, c[0x0][0x3b8] ;  /* 0x00007700ff0577ac */ /* 0x000ea20008000800 */
[----:B------:R-:W3:Y:S01]  /*23100*/  LDL.LU R26, [R1+0x3c] ;  /* 0x00003c00011a7983 */ /* 0x000ee20000300800 */
[----:B------:R-:W0:Y:S03]  /*23110*/  LDCU UR12, c[0x0][0x39c] ;  /* 0x00007380ff0c77ac */ /* 0x000e260008000800 */
[----:B------:R2:W-:Y:S01]  /*23120*/  @P5 STG.E.U8 desc[UR8][R16.64], R25 ;  /* 0x0000001910005986 */ /* 0x0005e2000c101108 */
[----:B----4-:R-:W-:Y:S01]  /*23130*/  ISETP.LT.AND P5, PT, R21, UR11, !P0 ;  /* 0x0000000b15007c0c */ /* 0x010fe2000c7a1270 */
[----:B------:R-:W4:Y:S01]  /*23140*/  LDCU UR11, c[0x0][0x39c] ;  /* 0x00007380ff0b77ac */ /* 0x000f220008000800 */
[----:B-1----:R-:W-:-:S02]  /*23150*/  VIADD R0, R20, UR10 ;  /* 0x0000000a14007c36 */ /* 0x002fc40008000000 */
[----:B------:R-:W-:Y:S01]  /*23160*/  VIADD R19, R28, 0x80 ;  /* 0x000000801c137836 */ /* 0x000fe20000000000 */
[CC--:B--2---:R-:W-:Y:S01]  /*23170*/  IADD3 R16, P6, PT, R20.reuse, R2.reuse, RZ ;  /* 0x0000000214107210 */ /* 0x0c4fe20007fde0ff */
[----:B------:R-:W1:Y:S03]  /*23180*/  LDCU UR10, c[0x0][0x3b8] ;  /* 0x00007700ff0a77ac */ /* 0x000e660008000800 */
[-C--:B------:R-:W-:Y:S02]  /*23190*/  LEA.HI.X.SX32 R17, R20, R3.reuse, 0x1, P6 ;  /* 0x0000000314117211 */ /* 0x080fe400030f0eff */
[CC--:B------:R-:W-:Y:S01]  /*231a0*/  IADD3 R18, P6, PT, R0.reuse, R2.reuse, RZ ;  /* 0x0000000200127210 */ /* 0x0c0fe20007fde0ff */
[C---:B------:R-:W-:Y:S01]  /*231b0*/  VIADD R20, R0.reuse, UR4 ;  /* 0x0000000400147c36 */ /* 0x040fe20008000000 */
[----:B------:R-:W-:Y:S01]  /*231c0*/  PRMT R21, R27, 0x7772, RZ ;  /* 0x000077721b157816 */ /* 0x000fe200000000ff */
[----:B------:R2:W-:Y:S01]  /*231d0*/  @P4 STG.E.U8 desc[UR8][R16.64], R23 ;  /* 0x0000001710004986 */ /* 0x0005e2000c101108 */
[----:B------:R-:W-:Y:S01]  /*231e0*/  ISETP.LT.AND P4, PT, R19, UR13, !P0 ;  /* 0x0000000d13007c0c */ /* 0x000fe2000c781270 */
[----:B------:R-:W1:Y:S01]  /*231f0*/  LDCU UR13, c[0x0][0x39c] ;  /* 0x00007380ff0d77ac */ /* 0x000e620008000800 */
[----:B------:R-:W-:Y:S01]  /*23200*/  LEA.HI.X.SX32 R19, R0, R3, 0x1, P6 ;  /* 0x0000000300137211 */ /* 0x000fe200030f0eff */
[----:B------:R-:W-:Y:S01]  /*23210*/  VIADD R0, R28, 0x81 ;  /* 0x000000811c007836 */ /* 0x000fe20000000000 */
[----:B------:R-:W-:Y:S01]  /*23220*/  PRMT R25, R29, 0x7772, RZ ;  /* 0x000077721d197816 */ /* 0x000fe200000000ff */
[----:B------:R-:W1:Y:S02]  /*23230*/  LDCU UR4, c[0x0][0x3b8] ;  /* 0x00007700ff0477ac */ /* 0x000e640008000800 */
[----:B------:R1:W-:Y:S01]  /*23240*/  @P1 STG.E.U8 desc[UR8][R18.64], R21 ;  /* 0x0000001512001986 */ /* 0x0003e2000c101108 */
[----:B----4-:R-:W-:Y:S01]  /*23250*/  ISETP.LT.AND P1, PT, R0, UR11, !P0 ;  /* 0x0000000b00007c0c */ /* 0x010fe2000c721270 */
[----:B------:R-:W4:Y:S01]  /*23260*/  LDCU UR11, c[0x0][0x39c] ;  /* 0x00007380ff0b77ac */ /* 0x000f220008000800 */
[C---:B0-----:R-:W-:Y:S01]  /*23270*/  VIADD R0, R20.reuse, UR6 ;  /* 0x0000000614007c36 */ /* 0x041fe20008000000 */
[----:B--2---:R-:W-:-:S02]  /*23280*/  IADD3 R16, P6, PT, R20, R2, RZ ;  /* 0x0000000214107210 */ /* 0x004fc40007fde0ff */
[----:B------:R-:W-:Y:S01]  /*23290*/  PRMT R23, R27, 0x7773, RZ ;  /* 0x000077731b177816 */ /* 0x000fe200000000ff */
[----:B------:R-:W0:Y:S01]  /*232a0*/  LDCU UR6, c[0x0][0x3b8] ;  /* 0x00007700ff0677ac */ /* 0x000e220008000800 */
[-C--:B------:R-:W-:Y:S02]  /*232b0*/  LEA.HI.X.SX32 R17, R20, R3.reuse, 0x1, P6 ;  /* 0x0000000314117211 */ /* 0x080fe400030f0eff */
[C---:B-1----:R-:W-:Y:S01]  /*232c0*/  IADD3 R18, P6, PT, R0.reuse, R2, RZ ;  /* 0x0000000200127210 */ /* 0x042fe20007fde0ff */
[----:B------:R-:W-:Y:S02]  /*232d0*/  VIADD R21, R0, UR5 ;  /* 0x0000000500157c36 */ /* 0x000fe40008000000 */
[----:B------:R-:W-:Y:S01]  /*232e0*/  VIADD R20, R28, 0x82 ;  /* 0x000000821c147836 */ /* 0x000fe20000000000 */
[----:B------:R-:W-:Y:S01]  /*232f0*/  LEA.HI.X.SX32 R19, R0, R3, 0x1, P6 ;  /* 0x0000000300137211 */ /* 0x000fe200030f0eff */
[----:B------:R-:W-:Y:S01]  /*23300*/  VIADD R0, R28, 0x83 ;  /* 0x000000831c007836 */ /* 0x000fe20000000000 */
[----:B------:R1:W-:Y:S01]  /*23310*/  @P3 STG.E.U8 desc[UR8][R16.64], R23 ;  /* 0x0000001710003986 */ /* 0x0003e2000c101108 */
[----:B------:R-:W2:Y:S01]  /*23320*/  LDCU UR5, c[0x0][0x3b8] ;  /* 0x00007700ff0577ac */ /* 0x000ea20008000800 */
[----:B------:R-:W-:-:S02]  /*23330*/  ISETP.LT.AND P3, PT, R20, UR12, !P0 ;  /* 0x0000000c14007c0c */ /* 0x000fc4000c761270 */
[----:B------:R0:W-:Y:S01]  /*23340*/  @P2 STG.E.U8 desc[UR8][R18.64], R25 ;  /* 0x0000001912002986 */ /* 0x0001e2000c101108 */
[----:B----4-:R-:W-:Y:S01]  /*23350*/  ISETP.LT.AND P2, PT, R0, UR11, !P0 ;  /* 0x0000000b00007c0c */ /* 0x010fe2000c741270 */
[----:B------:R-:W4:Y:S01]  /*23360*/  LDCU UR11, c[0x0][0x39c] ;  /* 0x00007380ff0b77ac */ /* 0x000f220008000800 */
[CC--:B------:R-:W-:Y:S01]  /*23370*/  IADD3 R20, P6, PT, R21.reuse, R2.reuse, RZ ;  /* 0x0000000215147210 */ /* 0x0c0fe20007fde0ff */
[C---:B------:R-:W-:Y:S01]  /*23380*/  VIADD R0, R21.reuse, UR10 ;  /* 0x0000000a15007c36 */ /* 0x040fe20008000000 */
[----:B------:R-:W2:Y:S02]  /*23390*/  LDCU UR12, c[0x0][0x39c] ;  /* 0x00007380ff0c77ac */ /* 0x000ea40008000800 */
[-C--:B------:R-:W-:Y:S01]  /*233a0*/  LEA.HI.X.SX32 R21, R21, R3.reuse, 0x1, P6 ;  /* 0x0000000315157211 */ /* 0x080fe200030f0eff */
[----:B-1----:R-:W-:Y:S01]  /*233b0*/  VIADD R17, R28, 0x84 ;  /* 0x000000841c117836 */ /* 0x002fe20000000000 */
[----:B------:R-:W-:Y:S01]  /*233c0*/  PRMT R23, R29, 0x7773, RZ ;  /* 0x000077731d177816 */ /* 0x000fe200000000ff */
[----:B------:R-:W1:Y:S01]  /*233d0*/  LDCU UR10, c[0x0][0x3b8] ;  /* 0x00007700ff0a77ac */ /* 0x000e620008000800 */
[CC--:B------:R-:W-:Y:S01]  /*233e0*/  IADD3 R16, P6, PT, R0.reuse, R2.reuse, RZ ;  /* 0x0000000200107210 */ /* 0x0c0fe20007fde0ff */
[----:B0-----:R-:W-:Y:S01]  /*233f0*/  VIADD R19, R0, UR4 ;  /* 0x0000000400137c36 */ /* 0x001fe20008000000 */
[----:B---3--:R-:W-:Y:S01]  /*23400*/  PRMT R25, R12, 0x7770, RZ ;  /* 0x000077700c197816 */ /* 0x008fe200000000ff */
[----:B------:R0:W-:Y:S01]  /*23410*/  @P5 STG.E.U8 desc[UR8][R20.64], R23 ;  /* 0x0000001714005986 */ /* 0x0001e2000c101108 */
[----:B------:R-:W-:Y:S01]  /*23420*/  ISETP.LT.AND P5, PT, R17, UR13, !P0 ;  /* 0x0000000d11007c0c */ /* 0x000fe2000c7a1270 */
[----:B------:R-:W3:Y:S01]  /*23430*/  LDCU UR13, c[0x0][0x39c] ;  /* 0x00007380ff0d77ac */ /* 0x000ee20008000800 */
[----:B------:R-:W-:Y:S01]  /*23440*/  LEA.HI.X.SX32 R17, R0, R3, 0x1, P6 ;  /* 0x0000000300117211 */ /* 0x000fe200030f0eff */
[----:B------:R-:W-:Y:S01]  /*23450*/  VIADD R0, R28, 0x85 ;  /* 0x000000851c007836 */ /* 0x000fe20000000000 */
[----:B------:R-:W-:Y:S01]  /*23460*/  PRMT R27, R12, 0x7771, RZ ;  /* 0x000077710c1b7816 */ /* 0x000fe200000000ff */
[----:B------:R-:W1:Y:S01]  /*23470*/  LDCU UR4, c[0x0][0x3b8] ;  /* 0x00007700ff0477ac */ /* 0x000e620008000800 */
[----:B------:R-:W3:Y:S04]  /*23480*/  LDL.LU R29, [R1+0xb0] ;  /* 0x0000b000011d7983 */ /* 0x000ee80000300800 */
[----:B------:R1:W-:Y:S01]  /*23490*/  @P4 STG.E.U8 desc[UR8][R16.64], R25 ;  /* 0x0000001910004986 */ /* 0x0003e2000c101108 */
[----:B----4-:R-:W-:Y:S01]  /*234a0*/  ISETP.LT.AND P4, PT, R0, UR11, !P0 ;  /* 0x0000000b00007c0c */ /* 0x010fe2000c781270 */
[----:B------:R-:W4:Y:S01]  /*234b0*/  LDCU UR11, c[0x0][0x39c] ;  /* 0x00007380ff0b77ac */ /* 0x000f220008000800 */
[C---:B------:R-:W-:Y:S01]  /*234c0*/  IADD3 R18, P6, PT, R19.reuse, R2, RZ ;  /* 0x0000000213127210 */ /* 0x040fe20007fde0ff */
[----:B0-----:R-:W-:-:S02]  /*234d0*/  VIADD R20, R19, UR6 ;  /* 0x0000000613147c36 */ /* 0x001fc40008000000 */
[----:B------:R-:W-:Y:S01]  /*234e0*/  VIADD R0, R28, 0x86 ;  /* 0x000000861c007836 */ /* 0x000fe20000000000 */
[----:B------:R-:W-:Y:S01]  /*234f0*/  LEA.HI.X.SX32 R19, R19, R3, 0x1, P6 ;  /* 0x0000000313137211 */ /* 0x000fe200030f0eff */
[----:B------:R-:W0:Y:S01]  /*23500*/  LDCU UR6, c[0x0][0x3b8] ;  /* 0x00007700ff0677ac */ /* 0x000e220008000800 */
[----:B------:R-:W-:-:S03]  /*23510*/  IADD3 R22, P6, PT, R20, R2, RZ ;  /* 0x0000000214167210 */ /* 0x000fc60007fde0ff */
[----:B------:R0:W-:Y:S01]  /*23520*/  @P1 STG.E.U8 desc[UR8][R18.64], R27 ;  /* 0x0000001b12001986 */ /* 0x0001e2000c101108 */
[----:B--2---:R-:W-:Y:S01]  /*23530*/  ISETP.LT.AND P1, PT, R0, UR12, !P0 ;  /* 0x0000000c00007c0c */ /* 0x004fe2000c721270 */
[----:B------:R-:W-:Y:S01]  /*23540*/  VIADD R0, R28, 0x87 ;  /* 0x000000871c007836 */ /* 0x000fe20000000000 */
[CC--:B------:R-:W-:Y:S02]  /*23550*/  LEA.HI.X.SX32 R23, R20.reuse, R3.reuse, 0x1, P6 ;  /* 0x0000000314177211 */ /* 0x0c0fe400030f0eff */
[C---:B-1----:R-:W-:Y:S01]  /*23560*/  PRMT R25, R13.reuse, 0x7770, RZ ;  /* 0x000077700d197816 */ /* 0x042fe200000000ff */
[----:B------:R-:W-:Y:S01]  /*23570*/  VIADD R16, R20, UR5 ;  /* 0x0000000514107c36 */ /* 0x000fe20008000000 */
[----:B------:R-:W1:Y:S03]  /*23580*/  LDCU UR5, c[0x0][0x3b8] ;  /* 0x00007700ff0577ac */ /* 0x000e660008000800 */
[----:B------:R2:W-:Y:S01]  /*23590*/  @P3 STG.E.U8 desc[UR8][R22.64], R25 ;  /* 0x0000001916003986 */ /* 0x0005e2000c101108 */
[----:B----4-:R-:W-:Y:S01]  /*235a0*/  ISETP.LT.AND P3, PT, R0, UR11, !P0 ;  /* 0x0000000b00007c0c */ /* 0x010fe2000c761270 */
[----:B------:R-:W4:Y:S01]  /*235b0*/  LDCU UR11, c[0x0][0x39c] ;  /* 0x00007380ff0b77ac */ /* 0x000f220008000800 */
[CC--:B------:R-:W-:Y:S01]  /*235c0*/  IADD3 R20, P6, PT, R16.reuse, R2.reuse, RZ ;  /* 0x0000000210147210 */ /* 0x0c0fe20007fde0ff */
[----:B------:R-:W-:Y:S01]  /*235d0*/  VIADD R17, R16, UR10 ;  /* 0x0000000a10117c36 */ /* 0x000fe20008000000 */
[----:B0-----:R-:W-:Y:S01]  /*235e0*/  PRMT R27, R13, 0x7771, RZ ;  /* 0x000077710d1b7816 */ /* 0x001fe200000000ff */
[----:B------:R-:W-:Y:S01]  /*235f0*/  VIADD R0, R28, 0x88 ;  /* 0x000000881c007836 */ /* 0x000fe20000000000 */
[----:B------:R-:W-:Y:S01]  /*23600*/  LEA.HI.X.SX32 R21, R16, R3, 0x1, P6 ;  /* 0x0000000310157211 */ /* 0x000fe200030f0eff */
[----:B------:R-:W0:Y:S01]  /*23610*/  LDCU UR12, c[0x0][0x39c] ;  /* 0x00007380ff0c77ac */ /* 0x000e220008000800 */
[----:B------:R-:W-:-:S03]  /*23620*/  IADD3 R18, P6, PT, R17, R2, RZ ;  /* 0x0000000211127210 */ /* 0x000fc60007fde0ff */
[----:B------:R0:W-:Y:S01]  /*23630*/  @P2 STG.E.U8 desc[UR8][R20.64], R27 ;  /* 0x0000001b14002986 */ /* 0x0001e2000c101108 */
[----:B---3--:R-:W-:Y:S01]  /*23640*/  ISETP.LT.AND P2, PT, R0, UR13, !P0 ;  /* 0x0000000d00007c0c */ /* 0x008fe2000c741270 */
[----:B------:R-:W-:Y:S01]  /*23650*/  VIADD R0, R28, 0x89 ;  /* 0x000000891c007836 */ /* 0x000fe20000000000 */
[CC--:B------:R-:W-:Y:S02]  /*23660*/  LEA.HI.X.SX32 R19, R17.reuse, R3.reuse, 0x1, P6 ;  /* 0x0000000311137211 */ /* 0x0c0fe400030f0eff */
[----:B--2---:R-:W-:Y:S01]  /*23670*/  PRMT R25, R14, 0x7770, RZ ;  /* 0x000077700e197816 */ /* 0x004fe200000000ff */
[----:B------:R-:W-:Y:S01]  /*23680*/  VIADD R17, R17, UR4 ;  /* 0x0000000411117c36 */ /* 0x000fe20008000000 */
[----:B------:R-:W2:Y:S03]  /*23690*/  LDCU UR10, c[0x0][0x3b8] ;  /* 0x00007700ff0a77ac */ /* 0x000ea60008000800 */
[----:B------:R3:W-:Y:S01]  /*236a0*/  @P5 STG.E.U8 desc[UR8][R18.64], R25 ;  /* 0x0000001912005986 */ /* 0x0007e2000c101108 */
[----:B----4-:R-:W-:Y:S01]  /*236b0*/  ISETP.LT.AND P5, PT, R0, UR11, !P0 ;  /* 0x0000000b00007c0c */ /* 0x010fe2000c7a1270 */
[----:B------:R-:W4:Y:S01]  /*236c0*/  LDCU UR11, c[0x0][0x39c] ;  /* 0x00007380ff0b77ac */ /* 0x000f220008000800 */
[CC--:B------:R-:W-:Y:S01]  /*236d0*/  IADD3 R16, P6, PT, R17.reuse, R2.reuse, RZ ;  /* 0x0000000211107210 */ /* 0x0c0fe20007fde0ff */
[C---:B------:R-:W-:Y:S01]  /*236e0*/  VIADD R22, R17.reuse, UR6 ;  /* 0x0000000611167c36 */ /* 0x040fe20008000000 */
[----:B------:R-:W-:Y:S01]  /*236f0*/  PRMT R23, R14, 0x7771, RZ ;  /* 0x000077710e177816 */ /* 0x000fe200000000ff */
[----:B------:R-:W-:Y:S01]  /*23700*/  VIADD R0, R28, 0x8a ;  /* 0x0000008a1c007836 */ /* 0x000fe20000000000 */
[----:B------:R-:W-:Y:S01]  /*23710*/  LEA.HI.X.SX32 R17, R17, R3, 0x1, P6 ;  /* 0x0000000311117211 */ /* 0x000fe200030f0eff */
[----:B------:R-:W3:Y:S01]  /*23720*/  LDCU UR4, c[0x0][0x3b8] ;  /* 0x00007700ff0477ac */ /* 0x000ee20008000800 */
[----:B0-----:R-:W-:-:S02]  /*23730*/  IADD3 R20, P6, PT, R22, R2, RZ ;  /* 0x0000000216147210 */ /* 0x001fc40007fde0ff */
[----:B------:R-:W-:Y:S01]  /*23740*/  PRMT R27, R15, 0x7770, RZ ;  /* 0x000077700f1b7816 */ /* 0x000fe200000000ff */
[----:B------:R2:W-:Y:S01]  /*23750*/  @P4 STG.E.U8 desc[UR8][R16.64], R23 ;  /* 0x0000001710004986 */ /* 0x0005e2000c101108 */
[CC--:B------:R-:W-:Y:S01]  /*23760*/  LEA.HI.X.SX32 R21, R22.reuse, R3.reuse, 0x1, P6 ;  /* 0x0000000316157211 */ /* 0x0c0fe200030f0eff */
[----:B-1----:R-:W-:Y:S01]  /*23770*/  VIADD R22, R22, UR5 ;  /* 0x0000000516167c36 */ /* 0x002fe20008000000 */
[----:B------:R-:W-:Y:S01]  /*23780*/  ISETP.LT.AND P4, PT, R0, UR12, !P0 ;  /* 0x0000000c00007c0c */ /* 0x000fe2000c781270 */
[----:B------:R-:W0:Y:S01]  /*23790*/  LDCU UR13, c[0x0][0x39c] ;  /* 0x00007380ff0d77ac */ /* 0x000e220008000800 */
[----:B------:R-:W-:Y:S01]  /*237a0*/  VIADD R0, R28, 0x8b ;  /* 0x0000008b1c007836 */ /* 0x000fe20000000000 */
[----:B------:R-:W1:Y:S01]  /*237b0*/  LDCU UR6, c[0x0][0x3b8] ;  /* 0x00007700ff0677ac */ /* 0x000e620008000800 */
[C---:B---3--:R-:W-:Y:S01]  /*237c0*/  IADD3 R18, P6, PT, R22.reuse, R2, RZ ;  /* 0x0000000216127210 */ /* 0x048fe20007fde0ff */
[----:B------:R3:W-:Y:S01]  /*237d0*/  @P1 STG.E.U8 desc[UR8][R20.64], R27 ;  /* 0x0000001b14001986 */ /* 0x0007e2000c101108 */
[----:B--2---:R-:W-:Y:S01]  /*237e0*/  VIADD R23, R22, UR10 ;  /* 0x0000000a16177c36 */ /* 0x004fe20008000000 */
[----:B----4-:R-:W-:Y:S01]  /*237f0*/  ISETP.LT.AND P1, PT, R0, UR11, !P0 ;  /* 0x0000000b00007c0c */ /* 0x010fe2000c721270 */
[----:B------:R-:W2:Y:S01]  /*23800*/  LDCU UR11, c[0x0][0x39c] ;  /* 0x00007380ff0b77ac */ /* 0x000ea20008000800 */
[----:B------:R-:W-:-:S02]  /*23810*/  LEA.HI.X.SX32 R19, R22, R3, 0x1, P6 ;  /* 0x0000000316137211 */ /* 0x000fc400030f0eff */
[-C--:B------:R-:W-:Y:S01]  /*23820*/  IADD3 R16, P6, PT, R23, R2.reuse, RZ ;  /* 0x0000000217107210 */ /* 0x080fe20007fde0ff */
[----:B------:R-:W4:Y:S01]  /*23830*/  LDCU UR5, c[0x0][0x3b8] ;  /* 0x00007700ff0577ac */ /* 0x000f220008000800 */
[----:B------:R-:W-:Y:S01]  /*23840*/  PRMT R25, R15, 0x7771, RZ ;  /* 0x000077710f197816 */ /* 0x000fe200000000ff */
[----:B------:R-:W-:Y:S01]  /*23850*/  VIADD R0, R28, 0x8c ;  /* 0x0000008c1c007836 */ /* 0x000fe20000000000 */
[C---:B------:R-:W-:Y:S01]  /*23860*/  LEA.HI.X.SX32 R17, R23.reuse, R3, 0x1, P6 ;  /* 0x0000000317117211 */ /* 0x040fe200030f0eff */
[----:B------:R-:W-:Y:S01]  /*23870*/  VIADD R23, R23, UR4 ;  /* 0x0000000417177c36 */ /* 0x000fe20008000000 */
[----:B------:R-:W3:Y:S01]  /*23880*/  LDCU UR10, c[0x0][0x3b8] ;  /* 0x00007700ff0a77ac */ /* 0x000ee20008000800 */
[----:B------:R3:W-:Y:S01]  /*23890*/  @P3 STG.E.U8 desc[UR8][R18.64], R25 ;  /* 0x0000001912003986 */ /* 0x0007e2000c101108 */
[----:B0-----:R-:W-:Y:S01]  /*238a0*/  ISETP.LT.AND P3, PT, R0, UR13, !P0 ;  /* 0x0000000d00007c0c */ /* 0x001fe2000c761270 */
[C---:B-1----:R-:W-:Y:S01]  /*238b0*/  VIADD R22, R23.reuse, UR6 ;  /* 0x0000000617167c36 */ /* 0x042fe20008000000 */
[----:B---3--:R-:W-:Y:S01]  /*238c0*/  PRMT R27, R8, 0x7770, RZ ;  /* 0x00007770081b7816 */ /* 0x008fe200000000ff */
[----:B------:R-:W0:Y:S01]  /*238d0*/  LDCU UR12, c[0x0][0x39c] ;  /* 0x00007380ff0c77ac */ /* 0x000e220008000800 */
[----:B------:R-:W-:Y:S01]  /*238e0*/  IADD3 R20, P6, PT, R23, R2, RZ ;  /* 0x0000000217147210 */ /* 0x000fe20007fde0ff */
[----:B------:R-:W-:-:S02]  /*238f0*/  VIADD R0, R28, 0x8d ;  /* 0x0000008d1c007836 */ /* 0x000fc40000000000 */
[----:B------:R1:W-:Y:S01]  /*23900*/  @P2 STG.E.U8 desc[UR8][R16.64], R27 ;  /* 0x0000001b10002986 */ /* 0x0003e2000c101108 */
[-C--:B------:R-:W-:Y:S01]  /*23910*/  LEA.HI.X.SX32 R21, R23, R3.reuse, 0x1, P6 ;  /* 0x0000000317157211 */ /* 0x080fe200030f0eff */
[----:B------:R-:W3:Y:S01]  /*23920*/  LDCU UR4, c[0x0][0x3b8] ;  /* 0x00007700ff0477ac */ /* 0x000ee20008000800 */
[----:B--2---:R-:W-:Y:S02]  /*23930*/  ISETP.LT.AND P2, PT, R0, UR11, !P0 ;  /* 0x0000000b00007c0c */ /* 0x004fe4000c741270 */
[-C--:B------:R-:W-:Y:S01]  /*23940*/  IADD3 R18, P6, PT, R22, R2.reuse, RZ ;  /* 0x0000000216127210 */ /* 0x080fe20007fde0ff */
[----:B------:R-:W2:Y:S01]  /*23950*/  LDCU UR11, c[0x0][0x39c] ;  /* 0x00007380ff0b77ac */ /* 0x000ea20008000800 */
[----:B------:R-:W-:Y:S02]  /*23960*/  PRMT R23, R8, 0x7771, RZ ;  /* 0x0000777108177816 */ /* 0x000fe400000000ff */
[CC--:B------:R-:W-:Y:S01]  /*23970*/  LEA.HI.X.SX32 R19, R22.reuse, R3.reuse, 0x1, P6 ;  /* 0x0000000316137211 */ /* 0x0c0fe200030f0eff */
[----:B----4-:R-:W-:Y:S01]  /*23980*/  VIADD R22, R22, UR5 ;  /* 0x0000000516167c36 */ /* 0x010fe20008000000 */
[----:B------:R-:W4:Y:S01]  /*23990*/  LDCU UR6, c[0x0][0x3b8] ;  /* 0x00007700ff0677ac */ /* 0x000f220008000800 */
[----:B------:R-:W-:Y:S01]  /*239a0*/  VIADD R0, R28, 0x8e ;  /* 0x0000008e1c007836 */ /* 0x000fe20000000000 */
[----:B------:R2:W-:Y:S02]  /*239b0*/  @P5 STG.E.U8 desc[UR8][R20.64], R23 ;  /* 0x0000001714005986 */ /* 0x0005e4000c101108 */
[----:B-1----:R-:W-:Y:S01]  /*239c0*/  IADD3 R16, P6, PT, R22, R2, RZ ;  /* 0x0000000216107210 */ /* 0x002fe20007fde0ff */
[----:B------:R-:W1:Y:S01]  /*239d0*/  LDCU UR13, c[0x0][0x39c] ;  /* 0x00007380ff0d77ac */ /* 0x000e620008000800 */
[----:B0-----:R-:W-:Y:S01]  /*239e0*/  ISETP.LT.AND P5, PT, R0, UR12, !P0 ;  /* 0x0000000c00007c0c */ /* 0x001fe2000c7a1270 */
[----:B------:R-:W-:Y:S01]  /*239f0*/  VIADD R0, R28, 0x8f ;  /* 0x0000008f1c007836 */ /* 0x000fe20000000000 */
[----:B------:R-:W-:Y:S01]  /*23a00*/  PRMT R25, R9, 0x7770, RZ ;  /* 0x0000777009197816 */ /* 0x000fe200000000ff */
[----:B------:R-:W0:Y:S01]  /*23a10*/  LDCU UR5, c[0x0][0x3b8] ;  /* 0x00007700ff0577ac */ /* 0x000e220008000800 */
[C---:B------:R-:W-:Y:S01]  /*23a20*/  LEA.HI.X.SX32 R17, R22.reuse, R3, 0x1, P6 ;  /* 0x0000000316117211 */ /* 0x040fe200030f0eff */
[----:B--2---:R-:W-:-:S02]  /*23a30*/  VIADD R23, R22, UR10 ;  /* 0x0000000a16177c36 */ /* 0x004fc40008000000 */
[----:B------:R2:W-:Y:S01]  /*23a40*/  @P4 STG.E.U8 desc[UR8][R18.64], R25 ;  /* 0x0000001912004986 */ /* 0x0005e2000c101108 */
[----:B------:R-:W0:Y:S02]  /*23a50*/  LDCU UR10, c[0x0][0x3b8] ;  /* 0x00007700ff0a77ac */ /* 0x000e240008000800 */
[C---:B------:R-:W-:Y:S01]  /*23a60*/  IADD3 R20, P6, PT, R23.reuse, R2, RZ ;  /* 0x0000000217147210 */ /* 0x040fe20007fde0ff */
[----:B------:R-:W0:Y:S01]  /*23a70*/  LDCU UR12, c[0x0][0x39c] ;  /* 0x00007380ff0c77ac */ /* 0x000e220008000800 */
[----:B------:R-:W-:Y:S02]  /*23a80*/  ISETP.LT.AND P4, PT, R0, UR11, !P0 ;  /* 0x0000000b00007c0c */ /* 0x000fe4000c781270 */
[C---:B------:R-:W-:Y:S01]  /*23a90*/  LEA.HI.X.SX32 R21, R23.reuse, R3, 0x1, P6 ;  /* 0x0000000317157211 */ /* 0x040fe200030f0eff */
[----:B---3--:R-:W-:Y:S01]  /*23aa0*/  VIADD R23, R23, UR4 ;  /* 0x0000000417177c36 */ /* 0x008fe20008000000 */
[----:B------:R-:W3:Y:S01]  /*23ab0*/  LDCU UR11, c[0x0][0x39c] ;  /* 0x00007380ff0b77ac */ /* 0x000ee20008000800 */
[----:B------:R-:W-:-:S02]  /*23ac0*/  PRMT R27, R9, 0x7771, RZ ;  /* 0x00007771091b7816 */ /* 0x000fc400000000ff */
[C---:B----4-:R-:W-:Y:S01]  /*23ad0*/  VIADD R22, R23.reuse, UR6 ;  /* 0x0000000617167c36 */ /* 0x050fe20008000000 */
[C---:B--2---:R-:W-:Y:S01]  /*23ae0*/  IADD3 R18, P6, PT, R23.reuse, R2, RZ ;  /* 0x0000000217127210 */ /* 0x044fe20007fde0ff */
[----:B------:R-:W-:Y:S01]  /*23af0*/  VIADD R0, R28, 0x90 ;  /* 0x000000901c007836 */ /* 0x000fe20000000000 */
[----:B------:R2:W-:Y:S01]  /*23b00*/  @P1 STG.E.U8 desc[UR8][R16.64], R27 ;  /* 0x0000001b10001986 */ /* 0x0005e2000c101108 */
[----:B------:R-:W4:Y:S01]  /*23b10*/  LDCU UR4, c[0x0][0x3b8] ;  /* 0x00007700ff0477ac */ /* 0x000f220008000800 */
[----:B------:R-:W-:Y:S02]  /*23b20*/  LEA.HI.X.SX32 R19, R23, R3, 0x1, P6 ;  /* 0x0000000317137211 */ /* 0x000fe400030f0eff */
[----:B-1----:R-:W-:Y:S01]  /*23b30*/  ISETP.LT.AND P1, PT, R0, UR13, !P0 ;  /* 0x0000000d00007c0c */ /* 0x002fe2000c721270 */
[----:B------:R-:W-:Y:S01]  /*23b40*/  VIADD R0, R28, 0x91 ;  /* 0x000000911c007836 */ /* 0x000fe20000000000 */
[C---:B------:R-:W-:Y:S01]  /*23b50*/  PRMT R25, R10.reuse, 0x7770, RZ ;  /* 0x000077700a197816 */ /* 0x040fe200000000ff */
[----:B------:R-:W1:Y:S01]  /*23b60*/  LDCU UR6, c[0x0][0x3b8] ;  /* 0x00007700ff0677ac */ /* 0x000e620008000800 */
[----:B------:R-:W-:-:S02]  /*23b70*/  PRMT R23, R10, 0x7771, RZ ;  /* 0x000077710a177816 */ /* 0x000fc400000000ff */
[CC--:B--2---:R-:W-:Y:S01]  /*23b80*/  IADD3 R16, P6, PT, R22.reuse, R2.reuse, RZ ;  /* 0x0000000216107210 */ /* 0x0c4fe20007fde0ff */
[----:B------:R-:W2:Y:S03]  /*23b90*/  LDCU UR13, c[0x0][0x39c] ;  /* 0x00007380ff0d77ac */ /* 0x000ea60008000800 */
[C---:B------:R-:W-:Y:S01]  /*23ba0*/  LEA.HI.X.SX32 R17, R22.reuse, R3, 0x1, P6 ;  /* 0x0000000316117211 */ /* 0x040fe200030f0eff */
[----:B0-----:R-:W-:Y:S01]  /*23bb0*/  VIADD R22, R22, UR5 ;  /* 0x0000000516167c36 */ /* 0x001fe20008000000 */
[----:B------:R0:W-:Y:S01]  /*23bc0*/  @P3 STG.E.U8 desc[UR8][R20.64], R25 ;  /* 0x0000001914003986 */ /* 0x0001e2000c101108 */
[----:B---3--:R-:W-:Y:S01]  /*23bd0*/  ISETP.LT.AND P3, PT, R0, UR11, !P0 ;  /* 0x0000000b00007c0c */ /* 0x008fe2000c761270 */
[----:B------:R-:W3:Y:S02]  /*23be0*/  LDCU UR11, c[0x0][0x39c] ;  /* 0x00007380ff0b77ac */ /* 0x000ee40008000800 */
[----:B------:R1:W-:Y:S01]  /*23bf0*/  @P2 STG.E.U8 desc[UR8][R18.64], R23 ;  /* 0x0000001712002986 */ /* 0x0003e2000c101108 */
[----:B------:R-:W-:Y:S01]  /*23c00*/  VIADD R0, R28, 0x92 ;  /* 0x000000921c007836 */ /* 0x000fe20000000000 */
[----:B------:R-:W2:Y:S01]  /*23c10*/  LDCU UR5, c[0x0][0x3b8] ;  /* 0x00007700ff0577ac */ /* 0x000ea20008000800 */
[C---:B0-----:R-:W-:Y:S01]  /*23c20*/  IADD3 R20, P6, PT, R22.reuse, R2, RZ ;  /* 0x0000000216147210 */ /* 0x041fe20007fde0ff */
[----:B-1----:R-:W-:-:S03]  /*23c30*/  VIADD R23, R22, UR10 ;  /* 0x0000000a16177c36 */ /* 0x002fc60008000000 */
[-C--:B------:R-:W-:Y:S01]  /*23c40*/  LEA.HI.X.SX32 R21, R22, R3.reuse, 0x1, P6 ;  /* 0x0000000316157211 */ /* 0x080fe200030f0eff */
[----:B------:R-:W0:Y:S01]  /*23c50*/  LDCU UR10, c[0x0][0x3b8] ;  /* 0x00007700ff0a77ac */ /* 0x000e220008000800 */
[----:B------:R-:W-:Y:S02]  /*23c60*/  IADD3 R18, P6, PT, R23, R2, RZ ;  /* 0x0000000217127210 */ /* 0x000fe40007fde0ff */
[----:B------:R-:W-:Y:S02]  /*23c70*/  PRMT R27, R11, 0x7770, RZ ;  /* 0x000077700b1b7816 */ /* 0x000fe400000000ff */
[C---:B------:R-:W-:Y:S01]  /*23c80*/  LEA.HI.X.SX32 R19, R23.reuse, R3, 0x1, P6 ;  /* 0x0000000317137211 */ /* 0x040fe200030f0eff */
[----:B----4-:R-:W-:Y:S01]  /*23c90*/  VIADD R23, R23, UR4 ;  /* 0x0000000417177c36 */ /* 0x010fe20008000000 */
[----:B------:R-:W-:Y:S01]  /*23ca0*/  ISETP.LT.AND P2, PT, R0, UR12, !P0 ;  /* 0x0000000c00007c0c */ /* 0x000fe2000c741270 */
[----:B------:R-:W-:Y:S01]  /*23cb0*/  VIADD R0, R28, 0x93 ;  /* 0x000000931c007836 */ /* 0x000fe20000000000 */
[----:B------:R1:W-:Y:S01]  /*23cc0*/  @P5 STG.E.U8 desc[UR8][R16.64], R27 ;  /* 0x0000001b10005986 */ /* 0x0003e2000c101108 */
[----:B------:R-:W-:Y:S01]  /*23cd0*/  PRMT R25, R11, 0x7771, RZ ;  /* 0x000077710b197816 */ /* 0x000fe200000000ff */
[----:B------:R-:W-:Y:S01]  /*23ce0*/  VIADD R22, R23, UR6 ;  /* 0x0000000617167c36 */ /* 0x000fe20008000000 */
[----:B------:R-:W4:Y:S01]  /*23cf0*/  LDCU UR4, c[0x0][0x3b8] ;  /* 0x00007700ff0477ac */ /* 0x000f220008000800 */
[----:B---3--:R-:W-:-:S02]  /*23d00*/  ISETP.LT.AND P5, PT, R0, UR11, !P0 ;  /* 0x0000000b00007c0c */ /* 0x008fc4000c7a1270 */
[----:B------:R3:W-:Y:S01]  /*23d10*/  @P4 STG.E.U8 desc[UR8][R20.64], R25 ;  /* 0x0000001914004986 */ /* 0x0007e2000c101108 */
[----:B------:R-:W0:Y:S01]  /*23d20*/  LDCU UR11, c[0x0][0x39c] ;  /* 0x00007380ff0b77ac */ /* 0x000e220008000800 */
[----:B------:R-:W0:Y:S01]  /*23d30*/  LDCU UR12, c[0x0][0x39c] ;  /* 0x00007380ff0c77ac */ /* 0x000e220008000800 */
[CC--:B-1----:R-:W-:Y:S02]  /*23d40*/  IADD3 R16, P6, PT, R23.reuse, R2.reuse, RZ ;  /* 0x0000000217107210 */ /* 0x0c2fe40007fde0ff */
[----:B------:R-:W-:Y:S01]  /*23d50*/  PRMT R27, R4, 0x7770, RZ ;  /* 0x00007770041b7816 */ /* 0x000fe200000000ff */
[----:B------:R-:W1:Y:S01]  /*23d60*/  LDCU UR6, c[0x0][0x3b8] ;  /* 0x00007700ff0677ac */ /* 0x000e620008000800 */
[----:B------:R-:W-:Y:S02]  /*23d70*/  LEA.HI.X.SX32 R17, R23, R3, 0x1, P6 ;  /* 0x0000000317117211 */ /* 0x000fe400030f0eff */
[----:B---3--:R-:W-:Y:S02]  /*23d80*/  IADD3 R20, P6, PT, R22, R2, RZ ;  /* 0x0000000216147210 */ /* 0x008fe40007fde0ff */
[----:B------:R-:W-:-:S02]  /*23d90*/  PRMT R23, R4, 0x7771, RZ ;  /* 0x0000777104177816 */ /* 0x000fc400000000ff */
[C---:B------:R-:W-:Y:S01]  /*23da0*/  LEA.HI.X.SX32 R21, R22.reuse, R3, 0x1, P6 ;  /* 0x0000000316157211 */ /* 0x040fe200030f0eff */
[----:B--2---:R-:W-:Y:S02]  /*23db0*/  VIADD R22, R22, UR5 ;  /* 0x0000000516167c36 */ /* 0x004fe40008000000 */
[----:B------:R-:W-:Y:S01]  /*23dc0*/  VIADD R0, R28, 0x94 ;  /* 0x000000941c007836 */ /* 0x000fe20000000000 */
[----:B------:R2:W-:Y:S01]  /*23dd0*/  @P1 STG.E.U8 desc[UR8][R18.64], R27 ;  /* 0x0000001b12001986 */ /* 0x0005e2000c101108 */
[----:B------:R-:W3:Y:S03]  /*23de0*/  LDCU UR5, c[0x0][0x3b8] ;  /* 0x00007700ff0577ac */ /* 0x000ee60008000800 */
[----:B------:R0:W-:Y:S01]  /*23df0*/  @P3 STG.E.U8 desc[UR8][R16.64], R23 ;  /* 0x0000001710003986 */ /* 0x0001e2000c101108 */
[----:B------:R-:W-:Y:S01]  /*23e00*/  ISETP.LT.AND P4, PT, R0, UR13, !P0 ;  /* 0x0000000d00007c0c */ /* 0x000fe2000c781270 */
[----:B------:R-:W-:Y:S01]  /*23e10*/  VIADD R0, R28, 0x95 ;  /* 0x000000951c007836 */ /* 0x000fe20000000000 */
[----:B------:R-:W-:Y:S01]  /*23e20*/  PRMT R25, R5, 0x7770, RZ ;  /* 0x0000777005197816 */ /* 0x000fe200000000ff */
[----:B------:R-:W1:Y:S01]  /*23e30*/  LDCU UR13, c[0x0][0x39c] ;  /* 0x00007380ff0d77ac */ /* 0x000e620008000800 */
[C---:B--2---:R-:W-:Y:S01]  /*23e40*/  IADD3 R18, P6, PT, R22.reuse, R2, RZ ;  /* 0x0000000216127210 */ /* 0x044fe20007fde0ff */
[----:B0-----:R-:W-:-:S03]  /*23e50*/  VIADD R23, R22, UR10 ;  /* 0x0000000a16177c36 */ /* 0x001fc60008000000 */
[-C--:B------:R-:W-:Y:S02]  /*23e60*/  LEA.HI.X.SX32 R19, R22, R3.reuse, 0x1, P6 ;  /* 0x0000000316137211 */ /* 0x080fe400030f0eff */
[----:B------:R-:W-:Y:S01]  /*23e70*/  ISETP.LT.AND P1, PT, R0, UR11, !P0 ;  /* 0x0000000b00007c0c */ /* 0x000fe2000c721270 */
[----:B------:R-:W0:Y:S01]  /*23e80*/  LDCU UR11, c[0x0][0x39c] ;  /* 0x00007380ff0b77ac */ /* 0x000e220008000800 */
[-C--:B------:R-:W-:Y:S01]  /*23e90*/  IADD3 R16, P6, PT, R23, R2.reuse, RZ ;  /* 0x0000000217107210 */ /* 0x080fe20007fde0ff */
[----:B------:R2:W-:Y:S01]  /*23ea0*/  @P2 STG.E.U8 desc[UR8][R20.64], R25 ;  /* 0x0000001914002986 */ /* 0x0005e2000c101108 */
[----:B------:R-:W-:Y:S01]  /*23eb0*/  PRMT R27, R5, 0x7771, RZ ;  /* 0x00007771051b7816 */ /* 0x000fe200000000ff */
[----:B------:R-:W0:Y:S01]  /*23ec0*/  LDCU UR10, c[0x0][0x3b8] ;  /* 0x00007700ff0a77ac */ /* 0x000e220008000800 */
[C---:B------:R-:W-:Y:S01]  /*23ed0*/  LEA.HI.X.SX32 R17, R23.reuse, R3, 0x1, P6 ;  /* 0x0000000317117211 */ /* 0x040fe200030f0eff */
[----:B----4-:R-:W-:Y:S02]  /*23ee0*/  VIADD R23, R23, UR4 ;  /* 0x0000000417177c36 */ /* 0x010fe40008000000 */
[----:B------:R-:W-:Y:S01]  /*23ef0*/  VIADD R0, R28, 0x96 ;  /* 0x000000961c007836 */ /* 0x000fe20000000000 */
[----:B------:R4:W-:Y:S01]  /*23f00*/  @P5 STG.E.U8 desc[UR8][R18.64], R27 ;  /* 0x0000001b12005986 */ /* 0x0009e2000c101108 */
[C---:B-1----:R-:W-:Y:S01]  /*23f10*/  VIADD R22, R23.reuse, UR6 ;  /* 0x0000000617167c36 */ /* 0x042fe20008000000 */
[----:B------:R-:W1:Y:S01]  /*23f20*/  LDCU UR4, c[0x0][0x3b8] ;  /* 0x00007700ff0477ac */ /* 0x000e620008000800 */
[----:B--2---:R-:W-:Y:S01]  /*23f30*/  IADD3 R20, P6, PT, R23, R2, RZ ;  /* 0x0000000217147210 */ /* 0x004fe20007fde0ff */
[----:B------:R-:W2:Y:S01]  /*23f40*/  LDCU UR6, c[0x0][0x3b8] ;  /* 0x00007700ff0677ac */ /* 0x000ea20008000800 */
[----:B------:R-:W-:-:S02]  /*23f50*/  ISETP.LT.AND P3, PT, R0, UR12, !P0 ;  /* 0x0000000c00007c0c */ /* 0x000fc4000c761270 */
[-C--:B------:R-:W-:Y:S01]  /*23f60*/  LEA.HI.X.SX32 R21, R23, R3.reuse, 0x1, P6 ;  /* 0x0000000317157211 */ /* 0x080fe200030f0eff */
[----:B------:R-:W-:Y:S01]  /*23f70*/  VIADD R0, R28, 0x97 ;  /* 0x000000971c007836 */ /* 0x000fe20000000000 */
[----:B------:R-:W-:Y:S01]  /*23f80*/  PRMT R25, R6, 0x7770, RZ ;  /* 0x0000777006197816 */ /* 0x000fe200000000ff */
[----:B------:R-:W1:Y:S01]  /*23f90*/  LDCU UR12, c[0x0][0x39c] ;  /* 0x00007380ff0c77ac */ /* 0x000e620008000800 */
[----:B----4-:R-:W-:Y:S02]  /*23fa0*/  IADD3 R18, P6, PT, R22, R2, RZ ;  /* 0x0000000216127210 */ /* 0x010fe40007fde0ff */
[----:B0-----:R-:W-:Y:S02]  /*23fb0*/  ISETP.LT.AND P2, PT, R0, UR11, !P0 ;  /* 0x0000000b00007c0c */ /* 0x001fe4000c741270 */
[C---:B------:R-:W-:Y:S01]  /*23fc0*/  LEA.HI.X.SX32 R19, R22.reuse, R3, 0x1, P6 ;  /* 0x0000000316137211 */ /* 0x040fe200030f0eff */
[----:B---3--:R-:W-:Y:S01]  /*23fd0*/  VIADD R22, R22, UR5 ;  /* 0x0000000516167c36 */ /* 0x008fe20008000000 */
[----:B------:R0:W-:Y:S01]  /*23fe0*/  @P4 STG.E.U8 desc[UR8][R16.64], R25 ;  /* 0x0000001910004986 */ /* 0x0001e2000c101108 */
[----:B------:R-:W-:-:S02]  /*23ff0*/  PRMT R23, R6, 0x7771, RZ ;  /* 0x0000777106177816 */ /* 0x000fc400000000ff */
[C---:B------:R-:W-:Y:S01]  /*24000*/  PRMT R27, R7.reuse, 0x7770, RZ ;  /* 0x00007770071b7816 */ /* 0x040fe200000000ff */
[----:B------:R-:W-:Y:S01]  /*24010*/  VIADD R0, R28, 0x98 ;  /* 0x000000981c007836 */ /* 0x000fe20000000000 */
[----:B------:R-:W3:Y:S01]  /*24020*/  LDCU UR11, c[0x0][0x39c] ;  /* 0x00007380ff0b77ac */ /* 0x000ee20008000800 */
[----:B------:R-:W4:Y:S01]  /*24030*/  LDCU UR5, c[0x0][0x3b8] ;  /* 0x00007700ff0577ac */ /* 0x000f220008000800 */
[CC--:B0-----:R-:W-:Y:S02]  /*24040*/  IADD3 R16, P6, PT, R22.reuse, R2.reuse, RZ ;  /* 0x0000000216107210 */ /* 0x0c1fe40007fde0ff */
[----:B------:R-:W-:Y:S02]  /*24050*/  PRMT R25, R7, 0x7771, RZ ;  /* 0x0000777107197816 */ /* 0x000fe400000000ff */
[CC--:B------:R-:W-:Y:S01]  /*24060*/  LEA.HI.X.SX32 R17, R22.reuse, R3.reuse, 0x1, P6 ;  /* 0x0000000316117211 */ /* 0x0c0fe200030f0eff */
[----:B------:R-:W-:Y:S04]  /*24070*/  @P1 STG.E.U8 desc[UR8][R20.64], R23 ;  /* 0x0000001714001986 */ /* 0x000fe8000c101108 */
[----:B------:R-:W-:Y:S04]  /*24080*/  @P3 STG.E.U8 desc[UR8][R18.64], R27 ;  /* 0x0000001b12003986 */ /* 0x000fe8000c101108 */
[----:B------:R0:W-:Y:S04]  /*24090*/  @P2 STG.E.U8 desc[UR8][R16.64], R25 ;  /* 0x0000001910002986 */ /* 0x0001e8000c101108 */
[----:B0-----:R-:W4:Y:S01]  /*240a0*/  LDL R17, [R1+0x30] ;  /* 0x0000300001117983 */ /* 0x001f220000100800 */
[----:B------:R-:W-:Y:S01]  /*240b0*/  VIADD R23, R22, UR10 ;  /* 0x0000000a16177c36 */ /* 0x000fe20008000000 */
[----:B------:R-:W-:Y:S01]  /*240c0*/  ISETP.LT.AND P5, PT, R0, UR13, !P0 ;  /* 0x0000000d00007c0c */ /* 0x000fe2000c7a1270 */
[----:B------:R-:W0:Y:S03]  /*240d0*/  LDCU UR10, c[0x0][0x3b8] ;  /* 0x00007700ff0a77ac */ /* 0x000e260008000800 */
[C---:B------:R-:W-:Y:S01]  /*240e0*/  IADD3 R20, P6, PT, R23.reuse, R2, RZ ;  /* 0x0000000217147210 */ /* 0x040fe20007fde0ff */
[----:B------:R-:W-:Y:S01]  /*240f0*/  VIADD R0, R28, 0x99 ;  /* 0x000000991c007836 */ /* 0x000fe20000000000 */
[----:B------:R-:W0:Y:S02]  /*24100*/  LDCU UR13, c[0x0][0x39c] ;  /* 0x00007380ff0d77ac */ /* 0x000e240008000800 */
[----:B------:R-:W-:-:S02]  /*24110*/  LEA.HI.X.SX32 R21, R23, R3, 0x1, P6 ;  /* 0x0000000317157211 */ /* 0x000fc400030f0eff */
[----:B---3--:R-:W-:Y:S01]  /*24120*/  ISETP.LT.AND P4, PT, R0, UR11, !P0 ;  /* 0x0000000b00007c0c */ /* 0x008fe2000c781270 */
[----:B------:R-:W3:Y:S01]  /*24130*/  LDCU UR11, c[0x0][0x39c] ;  /* 0x00007380ff0b77ac */ /* 0x000ee20008000800 */
[----:B-1----:R-:W-:Y:S02]  /*24140*/  VIADD R23, R23, UR4 ;  /* 0x0000000417177c36 */ /* 0x002fe40008000000 */
[----:B------:R-:W-:Y:S01]  /*24150*/  VIADD R0, R28, 0x9a ;  /* 0x0000009a1c007836 */ /* 0x000fe20000000000 */
[----:B------:R-:W1:Y:S01]  /*24160*/  LDCU UR4, c[0x0][0x3b8] ;  /* 0x00007700ff0477ac */ /* 0x000e620008000800 */
[----:B--2---:R-:W-:Y:S01]  /*24170*/  VIADD R22, R23, UR6 ;  /* 0x0000000617167c36 */ /* 0x004fe20008000000 */
[----:B----4-:R-:W-:Y:S01]  /*24180*/  PRMT R27, R17, 0x7770, RZ ;  /* 0x00007770111b7816 */ /* 0x010fe200000000ff */
[----:B------:R-:W2:Y:S04]  /*24190*/  LDCU UR6, c[0x0][0x3b8] ;  /* 0x00007700ff0677ac */ /* 0x000ea80008000800 */
[----:B------:R4:W-:Y:S04]  /*241a0*/  @P5 STG.E.U8 desc[UR8][R20.64], R27 ;  /* 0x0000001b14005986 */ /* 0x0009e8000c101108 */
[----:B----4-:R-:W4:Y:S01]  /*241b0*/  LDL R27, [R1+0x34] ;  /* 0x00003400011b7983 */ /* 0x010f220000100800 */
[----:B------:R-:W-:-:S02]  /*241c0*/  IADD3 R18, P6, PT, R23, R2, RZ ;  /* 0x0000000217127210 */ /* 0x000fc40007fde0ff */
[----:B------:R-:W-:Y:S01]  /*241d0*/  ISETP.LT.AND P1, PT, R0, UR12, !P0 ;  /* 0x0000000c00007c0c */ /* 0x000fe2000c721270 */
[----:B------:R-:W-:Y:S01]  /*241e0*/  VIADD R0, R28, 0x9b ;  /* 0x0000009b1c007836 */ /* 0x000fe20000000000 */
[-C--:B------:R-:W-:Y:S01]  /*241f0*/  LEA.HI.X.SX32 R19, R23, R3.reuse, 0x1, P6 ;  /* 0x0000000317137211 */ /* 0x080fe200030f0eff */
[----:B------:R-:W0:Y:S01]  /*24200*/  LDCU UR12, c[0x0][0x39c] ;  /* 0x00007380ff0c77ac */ /* 0x000e220008000800 */
[----:B------:R-:W-:Y:S02]  /*24210*/  IADD3 R16, P6, PT, R22, R2, RZ ;  /* 0x0000000216107210 */ /* 0x000fe40007fde0ff */
[----:B---3--:R-:W-:Y:S01]  /*24220*/  ISETP.LT.AND P3, PT, R0, UR11, !P0 ;  /* 0x0000000b00007c0c */ /* 0x008fe2000c761270 */
[----:B------:R-:W3:Y:S01]  /*24230*/  LDCU UR11, c[0x0][0x39c] ;  /* 0x00007380ff0b77ac */ /* 0x000ee20008000800 */
[----:B------:R-:W-:Y:S02]  /*24240*/  PRMT R23, R17, 0x7771, RZ ;  /* 0x0000777111177816 */ /* 0x000fe400000000ff */
[C---:B------:R-:W-:Y:S01]  /*24250*/  LEA.HI.X.SX32 R17, R22.reuse, R3, 0x1, P6 ;  /* 0x0000000316117211 */ /* 0x040fe200030f0eff */
[----:B------:R-:W-:Y:S01]  /*24260*/  VIADD R22, R22, UR5 ;  /* 0x0000000516167c36 */ /* 0x000fe20008000000 */
[----:B------:R-:W1:Y:S01]  /*24270*/  LDCU UR5, c[0x0][0x3b8] ;  /* 0x00007700ff0577ac */ /* 0x000e620008000800 */
[----:B------:R0:W-:Y:S01]  /*24280*/  @P4 STG.E.U8 desc[UR8][R18.64], R23 ;  /* 0x0000001712004986 */ /* 0x0001e2000c101108 */
[----:B------:R-:W-:-:S02]  /*24290*/  VIADD R0, R28, 0x9c ;  /* 0x0000009c1c007836 */ /* 0x000fc40000000000 */
[----:B------:R-:W-:-:S04]  /*242a0*/  IADD3 R20, P6, PT, R22, R2, RZ ;  /* 0x0000000216147210 */ /* 0x000fc80007fde0ff */
[CC--:B------:R-:W-:Y:S01]  /*242b0*/  LEA.HI.X.SX32 R21, R22.reuse, R3.reuse, 0x1, P6 ;  /* 0x0000000316157211 */ /* 0x0c0fe200030f0eff */
[----:B0-----:R-:W-:Y:S01]  /*242c0*/  VIADD R23, R22, UR10 ;  /* 0x0000000a16177c36 */ /* 0x001fe20008000000 */
[----:B------:R-:W-:Y:S01]  /*242d0*/  ISETP.LT.AND P2, PT, R0, UR13, !P0 ;  /* 0x0000000d00007c0c */ /* 0x000fe2000c741270 */
[----:B------:R-:W-:Y:S01]  /*242e0*/  VIADD R0, R28, 0x9d ;  /* 0x0000009d1c007836 */ /* 0x000fe20000000000 */
[----:B------:R-:W0:Y:S02]  /*242f0*/  LDCU UR10, c[0x0][0x3b8] ;  /* 0x00007700ff0a77ac */ /* 0x000e240008000800 */
[C---:B------:R-:W-:Y:S01]  /*24300*/  IADD3 R18, P6, PT, R23.reuse, R2, RZ ;  /* 0x0000000217127210 */ /* 0x040fe20007fde0ff */
[----:B------:R-:W0:Y:S03]  /*24310*/  LDCU UR13, c[0x0][0x39c] ;  /* 0x00007380ff0d77ac */ /* 0x000e260008000800 */
[C---:B------:R-:W-:Y:S01]  /*24320*/  LEA.HI.X.SX32 R19, R23.reuse, R3, 0x1, P6 ;  /* 0x0000000317137211 */ /* 0x040fe200030f0eff */
[----:B-1----:R-:W-:Y:S01]  /*24330*/  VIADD R23, R23, UR4 ;  /* 0x0000000417177c36 */ /* 0x002fe20008000000 */
[----:B---3--:R-:W-:Y:S01]  /*24340*/  ISETP.LT.AND P5, PT, R0, UR11, !P0 ;  /* 0x0000000b00007c0c */ /* 0x008fe2000c7a1270 */
[----:B------:R-:W1:Y:S02]  /*24350*/  LDCU UR11, c[0x0][0x39c] ;  /* 0x00007380ff0b77ac */ /* 0x000e640008000800 */
[----:B--2---:R-:W-:-:S02]  /*24360*/  VIADD R22, R23, UR6 ;  /* 0x0000000617167c36 */ /* 0x004fc40008000000 */
[----:B------:R-:W-:Y:S01]  /*24370*/  VIADD R0, R28, 0x9e ;  /* 0x0000009e1c007836 */ /* 0x000fe20000000000 */
[----:B------:R-:W2:Y:S04]  /*24380*/  LDCU UR4, c[0x0][0x3b8] ;  /* 0x00007700ff0477ac */ /* 0x000ea80008000800 */
[----:B------:R-:W-:Y:S01]  /*24390*/  ISETP.LT.AND P4, PT, R0, UR12, !P0 ;  /* 0x0000000c00007c0c */ /* 0x000fe2000c781270 */
[----:B------:R-:W-:Y:S01]  /*243a0*/  VIADD R0, R28, 0x9f ;  /* 0x0000009f1c007836 */ /* 0x000fe20000000000 */
[----:B------:R-:W3:Y:S01]  /*243b0*/  LDCU UR6, c[0x0][0x3b8] ;  /* 0x00007700ff0677ac */ /* 0x000ee20008000800 */
[----:B------:R-:W0:Y:S01]  /*243c0*/  LDCU UR12, c[0x0][0x39c] ;  /* 0x00007380ff0c77ac */ /* 0x000e220008000800 */
[C---:B----4-:R-:W-:Y:S02]  /*243d0*/  PRMT R25, R27.reuse, 0x7770, RZ ;  /* 0x000077701b197816 */ /* 0x050fe400000000ff */
[----:B------:R-:W-:-:S03]  /*243e0*/  PRMT R27, R27, 0x7771, RZ ;  /* 0x000077711b1b7816 */ /* 0x000fc600000000ff */
[----:B------:R4:W-:Y:S04]  /*243f0*/  @P1 STG.E.U8 desc[UR8][R16.64], R25 ;  /* 0x0000001910001986 */ /* 0x0009e8000c101108 */
[----:B------:R0:W-:Y:S01]  /*24400*/  @P3 STG.E.U8 desc[UR8][R20.64], R27 ;  /* 0x0000001b14003986 */ /* 0x0001e2000c101108 */
[----:B----4-:R-:W-:-:S04]  /*24410*/  IADD3 R16, P6, PT, R23, R2, RZ ;  /* 0x0000000217107210 */ /* 0x010fc80007fde0ff */
[-C--:B------:R-:W-:Y:S02]  /*24420*/  LEA.HI.X.SX32 R17, R23, R3.reuse, 0x1, P6 ;  /* 0x0000000317117211 */ /* 0x080fe400030f0eff */
[-C--:B0-----:R-:W-:Y:S02]  /*24430*/  IADD3 R20, P6, PT, R22, R2.reuse, RZ ;  /* 0x0000000216147210 */ /* 0x081fe40007fde0ff */
[C---:B------:R-:W-:Y:S02]  /*24440*/  PRMT R25, R24.reuse, 0x7770, RZ ;  /* 0x0000777018197816 */ /* 0x040fe400000000ff */
[----:B------:R-:W-:Y:S02]  /*24450*/  PRMT R23, R24, 0x7771, RZ ;  /* 0x0000777118177816 */ /* 0x000fe400000000ff */
[C---:B------:R-:W-:Y:S01]  /*24460*/  LEA.HI.X.SX32 R21, R22.reuse, R3, 0x1, P6 ;  /* 0x0000000316157211 */ /* 0x040fe200030f0eff */
[----:B------:R-:W-:Y:S01]  /*24470*/  VIADD R22, R22, UR5 ;  /* 0x0000000516167c36 */ /* 0x000fe20008000000 */
[----:B------:R0:W-:Y:S01]  /*24480*/  @P2 STG.E.U8 desc[UR8][R18.64], R25 ;  /* 0x0000001912002986 */ /* 0x0001e2000c101108 */
[----:B-1----:R-:W-:Y:S01]  /*24490*/  ISETP.LT.AND P1, PT, R0, UR11, !P0 ;  /* 0x0000000b00007c0c */ /* 0x002fe2000c721270 */
[----:B------:R-:W1:Y:S02]  /*244a0*/  LDCU UR11, c[0x0][0x39c] ;  /* 0x00007380ff0b77ac */ /* 0x000e640008000800 */
[----:B------:R4:W-:Y:S01]  /*244b0*/  @P5 STG.E.U8 desc[UR8][R16.64], R23 ;  /* 0x0000001710005986 */ /* 0x0009e2000c101108 */
[----:B------:R-:W1:Y:S01]  /*244c0*/  LDCU UR5, c[0x0][0x3b8] ;  /* 0x00007700ff0577ac */ /* 0x000e620008000800 */
[C---:B0-----:R-:W-:Y:S01]  /*244d0*/  IADD3 R18, P6, PT, R22.reuse, R2, RZ ;  /* 0x0000000216127210 */ /* 0x041fe20007fde0ff */
[----:B----4-:R-:W-:-:S03]  /*244e0*/  VIADD R23, R22, UR10 ;  /* 0x0000000a16177c36 */ /* 0x010fc60008000000 */
[----:B------:R-:W-:Y:S01]  /*244f0*/  LEA.HI.X.SX32 R19, R22, R3, 0x1, P6 ;  /* 0x0000000316137211 */ /* 0x000fe200030f0eff */
[----:B------:R-:W-:Y:S01]  /*24500*/  VIADD R0, R28, 0xa0 ;  /* 0x000000a01c007836 */ /* 0x000fe20000000000 */
[----:B------:R-:W-:Y:S01]  /*24510*/  PRMT R27, R26, 0x7770, RZ ;  /* 0x000077701a1b7816 */ /* 0x000fe200000000ff */
[----:B------:R-:W0:Y:S01]  /*24520*/  LDCU UR10, c[0x0][0x3b8] ;  /* 0x00007700ff0a77ac */ /* 0x000e220008000800 */
[----:B------:R-:W-:-:S04]  /*24530*/  IADD3 R16, P6, PT, R23, R2, RZ ;  /* 0x0000000217107210 */ /* 0x000fc80007fde0ff */
[CC--:B------:R-:W-:Y:S01]  /*24540*/  LEA.HI.X.SX32 R17, R23.reuse, R3.reuse, 0x1, P6 ;  /* 0x0000000317117211 */ /* 0x0c0fe200030f0eff */
[----:B--2---:R-:W-:Y:S01]  /*24550*/  VIADD R23, R23, UR4 ;  /* 0x0000000417177c36 */ /* 0x004fe20008000000 */
[----:B------:R-:W-:Y:S01]  /*24560*/  ISETP.LT.AND P3, PT, R0, UR13, !P0 ;  /* 0x0000000d00007c0c */ /* 0x000fe2000c761270 */
[----:B------:R2:W-:Y:S01]  /*24570*/  @P4 STG.E.U8 desc[UR8][R20.64], R27 ;  /* 0x0000001b14004986 */ /* 0x0005e2000c101108 */
[----:B------:R-:W-:Y:S01]  /*24580*/  PRMT R25, R26, 0x7771, RZ ;  /* 0x000077711a197816 */ /* 0x000fe200000000ff */
[----:B------:R-:W-:Y:S01]  /*24590*/  VIADD R0, R28, 0xa1 ;  /* 0x000000a11c007836 */ /* 0x000fe20000000000 */
[----:B------:R-:W4:Y:S01]  /*245a0*/  LDCU UR13, c[0x0][0x39c] ;  /* 0x00007380ff0d77ac */ /* 0x000f220008000800 */
[C---:B---3--:R-:W-:Y:S02]  /*245b0*/  VIADD R22, R23.reuse, UR6 ;  /* 0x0000000617167c36 */ /* 0x048fe40008000000 */
[----:B------:R3:W-:Y:S01]  /*245c0*/  @P1 STG.E.U8 desc[UR8][R18.64], R25 ;  /* 0x0000001912001986 */ /* 0x0007e2000c101108 */
[----:B-1----:R-:W-:Y:S01]  /*245d0*/  ISETP.LT.AND P2, PT, R0, UR11, !P0 ;  /* 0x0000000b00007c0c */ /* 0x002fe2000c741270 */
[----:B------:R-:W1:Y:S01]  /*245e0*/  LDCU UR11, c[0x0][0x39c] ;  /* 0x00007380ff0b77ac */ /* 0x000e620008000800 */
[CC--:B--2---:R-:W-:Y:S01]  /*245f0*/  IADD3 R20, P6, PT, R23.reuse, R2.reuse, RZ ;  /* 0x0000000217147210 */ /* 0x0c4fe20007fde0ff */
[----:B------:R-:W2:Y:S03]  /*24600*/  LDCU UR4, c[0x0][0x3b8] ;  /* 0x00007700ff0477ac */ /* 0x000ea60008000800 */
[----:B------:R-:W-:Y:S01]  /*24610*/  LEA.HI.X.SX32 R21, R23, R3, 0x1, P6 ;  /* 0x0000000317157211 */ /* 0x000fe200030f0eff */
[----:B------:R-:W0:Y:S01]  /*24620*/  LDCU UR6, c[0x0][0x3b8] ;  /* 0x00007700ff0677ac */ /* 0x000e220008000800 */
[----:B---3--:R-:W-:-:S02]  /*24630*/  IADD3 R18, P6, PT, R22, R2, RZ ;  /* 0x0000000216127210 */ /* 0x008fc40007fde0ff */
[----:B------:R-:W-:Y:S02]  /*24640*/  PRMT R27, R12, 0x7772, RZ ;  /* 0x000077720c1b7816 */ /* 0x000fe400000000ff */
[C---:B------:R-:W-:Y:S01]  /*24650*/  LEA.HI.X.SX32 R19, R22.reuse, R3, 0x1, P6 ;  /* 0x0000000316137211 */ /* 0x040fe200030f0eff */
[----:B------:R-:W-:Y:S01]  /*24660*/  VIADD R22, R22, UR5 ;  /* 0x0000000516167c36 */ /* 0x000fe20008000000 */
[----:B------:R-:W-:Y:S01]  /*24670*/  PRMT R25, R12, 0x7773, RZ ;  /* 0x000077730c197816 */ /* 0x000fe200000000ff */
[----:B------:R3:W-:Y:S01]  /*24680*/  @P3 STG.E.U8 desc[UR8][R16.64], R27 ;  /* 0x0000001b10003986 */ /* 0x0007e2000c101108 */
[----:B------:R-:W-:Y:S01]  /*24690*/  VIADD R0, R28, 0xa2 ;  /* 0x000000a21c007836 */ /* 0x000fe20000000000 */
[----:B------:R-:W-:Y:S01]  /*246a0*/  PRMT R23, R13, 0x7772, RZ ;  /* 0x000077720d177816 */ /* 0x000fe200000000ff */
[----:B------:R-:W1:Y:S01]  /*246b0*/  LDCU UR5, c[0x0][0x3b8] ;  /* 0x00007700ff0577ac */ /* 0x000e620008000800 */
[----:B------:R0:W-:Y:S01]  /*246c0*/  @P2 STG.E.U8 desc[UR8][R20.64], R25 ;  /* 0x0000001914002986 */ /* 0x0001e2000c101108 */
[----:B---3--:R-:W-:-:S03]  /*246d0*/  IADD3 R16, P6, PT, R22, R2, RZ ;  /* 0x0000000216107210 */ /* 0x008fc60007fde0ff */
[----:B------:R-:W3:Y:S01]  /*246e0*/  LDL.LU R27, [R1+0x34] ;  /* 0x00003400011b7983 */ /* 0x000ee20000300800 */
[C---:B0-----:R-:W-:Y:S01]  /*246f0*/  VIADD R20, R22.reuse, UR10 ;  /* 0x0000000a16147c36 */ /* 0x041fe20008000000 */
[----:B------:R-:W-:Y:S01]  /*24700*/  LEA.HI.X.SX32 R17, R22, R3, 0x1, P6 ;  /* 0x0000000316117211 */ /* 0x000fe200030f0eff */
[----:B------:R-:W0:Y:S01]  /*24710*/  LDCU UR10, c[0x0][0x3b8] ;  /* 0x00007700ff0a77ac */ /* 0x000e220008000800 */
[----:B------:R-:W3:Y:S01]  /*24720*/  LDL.LU R22, [R1+0x30] ;  /* 0x0000300001167983 */ /* 0x000ee20000300800 */
[----:B------:R-:W-:Y:S01]  /*24730*/  ISETP.LT.AND P5, PT, R0, UR12, !P0 ;  /* 0x0000000c00007c0c */ /* 0x000fe2000c7a1270 */
[----:B------:R-:W-:Y:S01]  /*24740*/  VIADD R0, R28, 0xa3 ;  /* 0x000000a31c007836 */ /* 0x000fe20000000000 */
[----:B------:R-:W0:Y:S04]  /*24750*/  LDCU UR12, c[0x0][0x39c] ;  /* 0x00007380ff0c77ac */ /* 0x000e280008000800 */
[----:B-1----:R-:W-:Y:S01]  /*24760*/  ISETP.LT.AND P4, PT, R0, UR11, !P0 ;  /* 0x0000000b00007c0c */ /* 0x002fe2000c781270 */
[----:B------:R-:W1:Y:S01]  /*24770*/  LDCU UR11, c[0x0][0x39c] ;  /* 0x00007380ff0b77ac */ /* 0x000e620008000800 */
[----:B------:R-:W-:-:S05]  /*24780*/  VIADD R0, R28, 0xa4 ;  /* 0x000000a41c007836 */ /* 0x000fca0000000000 */
[----:B----4-:R-:W-:Y:S01]  /*24790*/  ISETP.LT.AND P1, PT, R0, UR13, !P0 ;  /* 0x0000000d00007c0c */ /* 0x010fe2000c721270 */
[----:B------:R-:W-:Y:S01]  /*247a0*/  VIADD R0, R28, 0xa5 ;  /* 0x000000a51c007836 */ /* 0x000fe20000000000 */
[----:B------:R-:W4:Y:S04]  /*247b0*/  LDCU UR13, c[0x0][0x39c] ;  /* 0x00007380ff0d77ac */ /* 0x000f280008000800 */
[----:B-1----:R-:W-:Y:S01]  /*247c0*/  ISETP.LT.AND P3, PT, R0, UR11, !P0 ;  /* 0x0000000b00007c0c */ /* 0x002fe2000c761270 */
[----:B------:R-:W1:Y:S01]  /*247d0*/  LDCU UR11, c[0x0][0x39c] ;  /* 0x00007380ff0b77ac */ /* 0x000e620008000800 */
[----:B------:R-:W-:-:S05]  /*247e0*/  VIADD R0, R28, 0xa6 ;  /* 0x000000a61c007836 */ /* 0x000fca0000000000 */
[----:B0-----:R-:W-:Y:S01]  /*247f0*/  ISETP.LT.AND P2, PT, R0, UR12, !P0 ;  /* 0x0000000c00007c0c */ /* 0x001fe2000c741270 */
[----:B------:R-:W-:Y:S01]  /*24800*/  VIADD R0, R28, 0xa7 ;  /* 0x000000a71c007836 */ /* 0x000fe20000000000 */
[----:B------:R0:W-:Y:S01]  /*24810*/  @P5 STG.E.U8 desc[UR8][R18.64], R23 ;  /* 0x0000001712005986 */ /* 0x0001e2000c101108 */
[----:B------:R-:W-:Y:S01]  /*24820*/  PRMT R21, R13, 0x7773, RZ ;  /* 0x000077730d157816 */ /* 0x000fe200000000ff */
[----:B------:R-:W2:Y:S02]  /*24830*/  LDCU UR12, c[0x0][0x39c] ;  /* 0x00007380ff0c77ac */ /* 0x000ea40008000800 */
[----:B-1----:R-:W-:Y:S01]  /*24840*/  ISETP.LT.AND P5, PT, R0, UR11, !P0 ;  /* 0x0000000b00007c0c */ /* 0x002fe2000c7a1270 */
[----:B------:R-:W1:Y:S01]  /*24850*/  LDCU UR11, c[0x0][0x39c] ;  /* 0x00007380ff0b77ac */ /* 0x000e620008000800 */
[----:B------:R-:W-:Y:S01]  /*24860*/  VIADD R0, R28, 0xa8 ;  /* 0x000000a81c007836 */ /* 0x000fe20000000000 */
[----:B------:R-:W-:Y:S01]  /*24870*/  IADD3 R12, P6, PT, R20, R2, RZ ;  /* 0x00000002140c7210 */ /* 0x000fe20007fde0ff */
[----:B------:R1:W-:Y:S01]  /*24880*/  @P4 STG.E.U8 desc[UR8][R16.64], R21 ;  /* 0x0000001510004986 */ /* 0x0003e2000c101108 */
[----:B0-----:R-:W-:-:S02]  /*24890*/  PRMT R23, R14, 0x7772, RZ ;  /* 0x000077720e177816 */ /* 0x001fc400000000ff */
[----:B----4-:R-:W-:Y:S01]  /*248a0*/  ISETP.LT.AND P4, PT, R0, UR13, !P0 ;  /* 0x0000000d00007c0c */ /* 0x010fe2000c781270 */
[----:B------:R-:W-:Y:S01]  /*248b0*/  VIADD R0, R28, 0xa9 ;  /* 0x000000a91c007836 */ /* 0x000fe20000000000 */
[CC--:B------:R-:W-:Y:S01]  /*248c0*/  LEA.HI.X.SX32 R13, R20.reuse, R3.reuse, 0x1, P6 ;  /* 0x00000003140d7211 */ /* 0x0c0fe200030f0eff */
[----:B--2---:R-:W-:Y:S01]  /*248d0*/  VIADD R20, R20, UR4 ;  /* 0x0000000414147c36 */ /* 0x004fe20008000000 */
[----:B------:R-:W-:Y:S01]  /*248e0*/  PRMT R25, R14, 0x7773, RZ ;  /* 0x000077730e197816 */ /* 0x000fe200000000ff */
[----:B------:R-:W0:Y:S02]  /*248f0*/  LDCU UR13, c[0x0][0x39c] ;  /* 0x00007380ff0d77ac */ /* 0x000e240008000800 */
[----:B------:R2:W-:Y:S01]  /*24900*/  @P1 STG.E.U8 desc[UR8][R12.64], R23 ;  /* 0x000000170c001986 */ /* 0x0005e2000c101108 */
[-C--:B------:R-:W-:Y:S01]  /*24910*/  IADD3 R18, P6, PT, R20, R2.reuse, RZ ;  /* 0x0000000214127210 */ /* 0x080fe20007fde0ff */
[----:B------:R-:W4:Y:S01]  /*24920*/  LDCU UR4, c[0x0][0x3b8] ;  /* 0x00007700ff0477ac */ /* 0x000f220008000800 */
[----:B-1----:R-:W-:Y:S01]  /*24930*/  ISETP.LT.AND P1, PT, R0, UR11, !P0 ;  /* 0x0000000b00007c0c */ /* 0x002fe2000c721270 */
[----:B------:R-:W1:Y:S01]  /*24940*/  LDCU UR11, c[0x0][0x39c] ;  /* 0x00007380ff0b77ac */ /* 0x000e620008000800 */
[C---:B------:R-:W-:Y:S01]  /*24950*/  VIADD R21, R20.reuse, UR6 ;  /* 0x0000000614157c36 */ /* 0x040fe20008000000 */
[-C--:B------:R-:W-:Y:S01]  /*24960*/  LEA.HI.X.SX32 R19, R20, R3.reuse, 0x1, P6 ;  /* 0x0000000314137211 */ /* 0x080fe200030f0eff */
[----:B------:R-:W-:Y:S01]  /*24970*/  VIADD R0, R28, 0xaa ;  /* 0x000000aa1c007836 */ /* 0x000fe20000000000 */
[----:B------:R-:W0:Y:S02]  /*24980*/  LDCU UR6, c[0x0][0x3b8] ;  /* 0x00007700ff0677ac */ /* 0x000e240008000800 */
[C---:B------:R-:W-:Y:S01]  /*24990*/  IADD3 R16, P6, PT, R21.reuse, R2, RZ ;  /* 0x0000000215107210 */ /* 0x040fe20007fde0ff */
[----:B------:R4:W-:Y:S01]  /*249a0*/  @P3 STG.E.U8 desc[UR8][R18.64], R25 ;  /* 0x0000001912003986 */ /* 0x0009e2000c101108 */
[----:B------:R-:W-:Y:S01]  /*249b0*/  ISETP.LT.AND P3, PT, R0, UR12, !P0 ;  /* 0x0000000c00007c0c */ /* 0x000fe2000c761270 */
[----:B------:R-:W-:Y:S01]  /*249c0*/  VIADD R0, R28, 0xab ;  /* 0x000000ab1c007836 */ /* 0x000fe20000000000 */
[----:B------:R-:W-:-:S02]  /*249d0*/  LEA.HI.X.SX32 R17, R21, R3, 0x1, P6 ;  /* 0x0000000315117211 */ /* 0x000fc400030f0eff */
[----:B--2---:R-:W-:Y:S01]  /*249e0*/  PRMT R23, R15, 0x7772, RZ ;  /* 0x000077720f177816 */ /* 0x004fe200000000ff */
[----:B------:R-:W-:Y:S01]  /*249f0*/  VIADD R21, R21, UR5 ;  /* 0x0000000515157c36 */ /* 0x000fe20008000000 */
[----:B------:R-:W2:Y:S03]  /*24a00*/  LDCU UR12, c[0x0][0x39c] ;  /* 0x00007380ff0c77ac */ /* 0x000ea60008000800 */
[----:B------:R0:W-:Y:S01]  /*24a10*/  @P2 STG.E.U8 desc[UR8][R16.64], R23 ;  /* 0x0000001710002986 */ /* 0x0001e2000c101108 */
[----:B-1----:R-:W-:Y:S01]  /*24a20*/  ISETP.LT.AND P2, PT, R0, UR11, !P0 ;  /* 0x0000000b00007c0c */ /* 0x002fe2000c741270 */
[----:B------:R-:W1:Y:S01]  /*24a30*/  LDCU UR11, c[0x0][0x39c] ;  /* 0x00007380ff0b77ac */ /* 0x000e620008000800 */
[CC--:B------:R-:W-:Y:S01]  /*24a40*/  IADD3 R12, P6, PT, R21.reuse, R2.reuse, RZ ;  /* 0x00000002150c7210 */ /* 0x0c0fe20007fde0ff */
[----:B----4-:R-:W-:Y:S01]  /*24a50*/  VIADD R18, R21, UR10 ;  /* 0x0000000a15127c36 */ /* 0x010fe20008000000 */
[----:B------:R-:W-:Y:S01]  /*24a60*/  PRMT R19, R15, 0x7773, RZ ;  /* 0x000077730f137816 */ /* 0x000fe200000000ff */
[----:B------:R-:W-:Y:S01]  /*24a70*/  VIADD R0, R28, 0xac ;  /* 0x000000ac1c007836 */ /* 0x000fe20000000000 */
[----:B------:R-:W-:Y:S01]  /*24a80*/  LEA.HI.X.SX32 R13, R21, R3, 0x1, P6 ;  /* 0x00000003150d7211 */ /* 0x000fe200030f0eff */
[----:B------:R-:W4:Y:S01]  /*24a90*/  LDCU UR5, c[0x0][0x3b8] ;  /* 0x00007700ff0577ac */ /* 0x000f220008000800 */
[----:B------:R-:W-:-:S02]  /*24aa0*/  IADD3 R14, P6, PT, R18, R2, RZ ;  /* 0x00000002120e7210 */ /* 0x000fc40007fde0ff */
[----:B------:R-:W-:Y:S01]  /*24ab0*/  PRMT R21, R8, 0x7772, RZ ;  /* 0x0000777208157816 */ /* 0x000fe200000000ff */
[----:B------:R2:W-:Y:S01]  /*24ac0*/  @P5 STG.E.U8 desc[UR8][R12.64], R19 ;  /* 0x000000130c005986 */ /* 0x0005e2000c101108 */
[----:B0-----:R-:W-:Y:S01]  /*24ad0*/  ISETP.LT.AND P5, PT, R0, UR13, !P0 ;  /* 0x0000000d00007c0c */ /* 0x001fe2000c7a1270 */
[----:B------:R-:W-:Y:S01]  /*24ae0*/  VIADD R0, R28, 0xad ;  /* 0x000000ad1c007836 */ /* 0x000fe20000000000 */
[CC--:B------:R-:W-:Y:S01]  /*24af0*/  LEA.HI.X.SX32 R15, R18.reuse, R3.reuse, 0x1, P6 ;  /* 0x00000003120f7211 */ /* 0x0c0fe200030f0eff */
[----:B------:R-:W-:Y:S01]  /*24b00*/  VIADD R18, R18, UR4 ;  /* 0x0000000412127c36 */ /* 0x000fe20008000000 */
[----:B------:R-:W0:Y:S03]  /*24b10*/  LDCU UR10, c[0x0][0x3b8] ;  /* 0x00007700ff0a77ac */ /* 0x000e260008000800 */
[----:B------:R0:W-:Y:S01]  /*24b20*/  @P4 STG.E.U8 desc[UR8][R14.64], R21 ;  /* 0x000000150e004986 */ /* 0x0001e2000c101108 */
[----:B-1----:R-:W-:Y:S01]  /*24b30*/  ISETP.LT.AND P4, PT, R0, UR11, !P0 ;  /* 0x0000000b00007c0c */ /* 0x002fe2000c781270 */
[----:B------:R-:W1:Y:S01]  /*24b40*/  LDCU UR11, c[0x0][0x39c] ;  /* 0x00007380ff0b77ac */ /* 0x000e620008000800 */
[CC--:B------:R-:W-:Y:S01]  /*24b50*/  IADD3 R16, P6, PT, R18.reuse, R2.reuse, RZ ;  /* 0x0000000212107210 */ /* 0x0c0fe20007fde0ff */
[----:B--2---:R-:W-:Y:S01]  /*24b60*/  VIADD R19, R18, UR6 ;  /* 0x0000000612137c36 */ /* 0x004fe20008000000 */
[----:B------:R-:W-:Y:S01]  /*24b70*/  PRMT R23, R8, 0x7773, RZ ;  /* 0x0000777308177816 */ /* 0x000fe200000000ff */
[----:B------:R-:W-:Y:S01]  /*24b80*/  VIADD R0, R28, 0xae ;  /* 0x000000ae1c007836 */ /* 0x000fe20000000000 */
[----:B------:R-:W-:Y:S01]  /*24b90*/  LEA.HI.X.SX32 R17, R18, R3, 0x1, P6 ;  /* 0x0000000312117211 */ /* 0x000fe200030f0eff */
[----:B------:R-:W2:Y:S01]  /*24ba0*/  LDCU UR13, c[0x0][0x39c] ;  /* 0x00007380ff0d77ac */ /* 0x000ea20008000800 */
[----:B------:R-:W-:-:S03]  /*24bb0*/  IADD3 R12, P6, PT, R19, R2, RZ ;  /* 0x00000002130c7210 */ /* 0x000fc60007fde0ff */
[----:B------:R2:W-:Y:S01]  /*24bc0*/  @P1 STG.E.U8 desc[UR8][R16.64], R23 ;  /* 0x0000001710001986 */ /* 0x0005e2000c101108 */
[----:B------:R-:W-:Y:S01]  /*24bd0*/  ISETP.LT.AND P1, PT, R0, UR12, !P0 ;  /* 0x0000000c00007c0c */ /* 0x000fe2000c721270 */
[----:B------:R-:W-:Y:S01]  /*24be0*/  VIADD R0, R28, 0xaf ;  /* 0x000000af1c007836 */ /* 0x000fe20000000000 */
[-C--:B------:R-:W-:Y:S01]  /*24bf0*/  LEA.HI.X.SX32 R13, R19, R3.reuse, 0x1, P6 ;  /* 0x00000003130d7211 */ /* 0x080fe200030f0eff */
[----:B------:R-:W2:Y:S01]  /*24c00*/  LDCU UR4, c[0x0][0x3b8] ;  /* 0x00007700ff0477ac */ /* 0x000ea20008000800 */
[----:B0-----:R-:W-:Y:S01]  /*24c10*/  PRMT R21, R9, 0x7772, RZ ;  /* 0x0000777209157816 */ /* 0x001fe200000000ff */
[----:B----4-:R-:W-:Y:S01]  /*24c20*/  VIADD R19, R19, UR5 ;  /* 0x0000000513137c36 */ /* 0x010fe20008000000 */
        /* <DEDUP_REMOVED lines=10> */
[----:B------:R-:W-:-:S02]  /*24cd0*/  IADD3 R8, P6, PT, R16, R2, RZ ;  /* 0x0000000210087210 */ /* 0x000fc40007fde0ff */
[----:B------:R-:W-:Y:S01]  /*24ce0*/  PRMT R19, R10, 0x7772, RZ ;  /* 0x000077720a137816 */ /* 0x000fe200000000ff */
[----:B------:R0:W-:Y:S01]  /*24cf0*/  @P2 STG.E.U8 desc[UR8][R14.64], R17 ;  /* 0x000000110e002986 */ /* 0x0001e2000c101108 */
[----:B------:R-:W-:Y:S01]  /*24d00*/  ISETP.LT.AND P2, PT, R0, UR13, !P0 ;  /* 0x0000000d00007c0c */ /* 0x000fe2000c741270 */
[----:B------:R-:W-:Y:S01]  /*24d10*/  VIADD R0, R28, 0xb1 ;  /* 0x000000b11c007836 */ /* 0x000fe20000000000 */
[CC--:B------:R-:W-:Y:S01]  /*24d20*/  LEA.HI.X.SX32 R9, R16.reuse, R3.reuse, 0x1, P6 ;  /* 0x0000000310097211 */ /* 0x0c0fe200030f0eff */
[----:B------:R-:W-:Y:S01]  /*24d30*/  VIADD R16, R16, UR4 ;  /* 0x0000000410107c36 */ /* 0x000fe20008000000 */
[----:B------:R-:W2:Y:S03]  /*24d40*/  LDCU UR5, c[0x0][0x3b8] ;  /* 0x00007700ff0577ac */ /* 0x000ea60008000800 */
[----:B------:R2:W-:Y:S01]  /*24d50*/  @P5 STG.E.U8 desc[UR8][R8.64], R19 ;  /* 0x0000001308005986 */ /* 0x0005e2000c101108 */
[----:B-1----:R-:W-:Y:S01]  /*24d60*/  ISETP.LT.AND P5, PT, R0, UR11, !P0 ;  /* 0x0000000b00007c0c */ /* 0x002fe2000c7a1270 */
[----:B------:R-:W1:Y:S01]  /*24d70*/  LDCU UR11, c[0x0][0x39c] ;  /* 0x00007380ff0b77ac */ /* 0x000e620008000800 */
[CC--:B----4-:R-:W-:Y:S01]  /*24d80*/  IADD3 R12, P6, PT, R16.reuse, R2.reuse, RZ ;  /* 0x00000002100c7210 */ /* 0x0d0fe20007fde0ff */
[C---:B0-----:R-:W-:Y:S01]  /*24d90*/  VIADD R17, R16.reuse, UR6 ;  /* 0x0000000610117c36 */ /* 0x041fe20008000000 */
[----:B------:R-:W0:Y:S02]  /*24da0*/  LDCU UR10, c[0x0][0x3b8] ;  /* 0x00007700ff0a77ac */ /* 0x000e240008000800 */
[----:B------:R-:W-:Y:S01]  /*24db0*/  LEA.HI.X.SX32 R13, R16, R3, 0x1, P6 ;  /* 0x00000003100d7211 */ /* 0x000fe200030f0eff */
[----:B------:R-:W-:Y:S01]  /*24dc0*/  VIADD R0, R28, 0xb2 ;  /* 0x000000b21c007836 */ /* 0x000fe20000000000 */
[----:B------:R-:W-:Y:S01]  /*24dd0*/  PRMT R21, R10, 0x7773, RZ ;  /* 0x000077730a157816 */ /* 0x000fe200000000ff */
[----:B------:R-:W4:Y:S01]  /*24de0*/  LDCU UR13, c[0x0][0x39c] ;  /* 0x00007380ff0d77ac */ /* 0x000f220008000800 */
[----:B------:R-:W-:-:S02]  /*24df0*/  IADD3 R14, P6, PT, R17, R2, RZ ;  /* 0x00000002110e7210 */ /* 0x000fc40007fde0ff */
[----:B--2---:R-:W-:Y:S01]  /*24e00*/  PRMT R19, R11, 0x7772, RZ ;  /* 0x000077720b137816 */ /* 0x004fe200000000ff */
        /* <DEDUP_REMOVED lines=9> */
[CC--:B------:R-:W-:Y:S01]  /*24ea0*/  IADD3 R8, P6, PT, R17.reuse, R2.reuse, RZ ;  /* 0x0000000211087210 */ /* 0x0c0fe20007fde0ff */
[C---:B0-----:R-:W-:Y:S01]  /*24eb0*/  VIADD R12, R17.reuse, UR10 ;  /* 0x0000000a110c7c36 */ /* 0x041fe20008000000 */
[----:B------:R-:W0:Y:S02]  /*24ec0*/  LDCU UR6, c[0x0][0x3b8] ;  /* 0x00007700ff0677ac */ /* 0x000e240008000800 */
[----:B------:R-:W-:Y:S01]  /*24ed0*/  LEA.HI.X.SX32 R9, R17, R3, 0x1, P6 ;  /* 0x0000000311097211 */ /* 0x000fe200030f0eff */
[----:B------:R-:W-:Y:S01]  /*24ee0*/  VIADD R0, R28, 0xb4 ;  /* 0x000000b41c007836 */ /* 0x000fe20000000000 */
[----:B------:R-:W-:Y:S01]  /*24ef0*/  PRMT R13, R11, 0x7773, RZ ;  /* 0x000077730b0d7816 */ /* 0x000fe200000000ff */
[----:B------:R-:W0:Y:S01]  /*24f00*/  LDCU UR12, c[0x0][0x39c] ;  /* 0x00007380ff0c77ac */ /* 0x000e220008000800 */
[----:B------:R-:W-:-:S02]  /*24f10*/  IADD3 R10, P6, PT, R12, R2, RZ ;  /* 0x000000020c0a7210 */ /* 0x000fc40007fde0ff */
[----:B------:R-:W-:Y:S01]  /*24f20*/  PRMT R17, R4, 0x7772, RZ ;  /* 0x0000777204117816 */ /* 0x000fe200000000ff */
[----:B------:R0:W-:Y:S01]  /*24f30*/  @P3 STG.E.U8 desc[UR8][R8.64], R13 ;  /* 0x0000000d08003986 */ /* 0x0001e2000c101108 */
[----:B----4-:R-:W-:Y:S01]  /*24f40*/  ISETP.LT.AND P3, PT, R0, UR13, !P0 ;  /* 0x0000000d00007c0c */ /* 0x010fe2000c761270 */
[----:B------:R-:W-:Y:S01]  /*24f50*/  VIADD R0, R28, 0xb5 ;  /* 0x000000b51c007836 */ /* 0x000fe20000000000 */
[CC--:B------:R-:W-:Y:S01]  /*24f60*/  LEA.HI.X.SX32 R11, R12.reuse, R3.reuse, 0x1, P6 ;  /* 0x000000030c0b7211 */ /* 0x0c0fe200030f0eff */
[----:B--2---:R-:W-:Y:S01]  /*24f70*/  VIADD R12, R12, UR4 ;  /* 0x000000040c0c7c36 */ /* 0x004fe20008000000 */
        /* <DEDUP_REMOVED lines=12> */
[C---:B----4-:R-:W-:Y:S01]  /*25040*/  PRMT R17, R5.reuse, 0x7772, RZ ;  /* 0x0000777205117816 */ /* 0x050fe200000000ff */
[----:B------:R0:W-:Y:S01]  /*25050*/  @P5 STG.E.U8 desc[UR8][R14.64], R19 ;  /* 0x000000130e005986 */ /* 0x0001e2000c101108 */
[----:B------:R-:W-:Y:S01]  /*25060*/  ISETP.LT.AND P5, PT, R0, UR12, !P0 ;  /* 0x0000000c00007c0c */ /* 0x000fe2000c7a1270 */
        /* <DEDUP_REMOVED lines=9> */
[----:B------:R-:W-:Y:S01]  /*25100*/  PRMT R5, R5, 0x7773, RZ ;  /* 0x0000777305057816 */ /* 0x000fe200000000ff */
[----:B------:R-:W0:Y:S01]  /*25110*/  LDCU UR6, c[0x0][0x3b8] ;  /* 0x00007700ff0677ac */ /* 0x000e220008000800 */
[-C--:B------:R-:W-:Y:S01]  /*25120*/  LEA.HI.X.SX32 R9, R4, R3.reuse, 0x1, P6 ;  /* 0x0000000304097211 */ /* 0x080fe200030f0eff */
[----:B------:R-:W-:Y:S01]  /*25130*/  VIADD R0, R28, 0xb8 ;  /* 0x000000b81c007836 */ /* 0x000fe20000000000 */
[-C--:B------:R-:W-:Y:S01]  /*25140*/  IADD3 R10, P6, PT, R14, R2.reuse, RZ ;  /* 0x000000020e0a7210 */ /* 0x080fe20007fde0ff */
[----:B------:R-:W0:Y:S01]  /*25150*/  LDCU UR12, c[0x0][0x39c] ;  /* 0x00007380ff0c77ac */ /* 0x000e220008000800 */
[----:B------:R-:W-:Y:S01]  /*25160*/  PRMT R15, R6, 0x7772, RZ ;  /* 0x00007772060f7816 */ /* 0x000fe200000000ff */
        /* <DEDUP_REMOVED lines=16> */
[----:B------:R-:W-:-:S03]  /*25270*/  IADD3 R4, P6, PT, R8, R2, RZ ;  /* 0x0000000208047210 */ /* 0x000fc60007fde0ff */
[----:B------:R-:W-:Y:S01]  /*25280*/  @P2 STG.E.U8 desc[UR8][R12.64], R17 ;  /* 0x000000110c002986 */ /* 0x000fe2000c101108 */
[----:B------:R-:W-:Y:S01]  /*25290*/  ISETP.LT.AND P2, PT, R0, UR12, !P0 ;  /* 0x0000000c00007c0c */ /* 0x000fe2000c741270 */
[----:B------:R-:W-:Y:S01]  /*252a0*/  VIADD R0, R28, 0xbb ;  /* 0x000000bb1c007836 */ /* 0x000fe20000000000 */
[CC--:B------:R-:W-:Y:S01]  /*252b0*/  LEA.HI.X.SX32 R5, R8.reuse, R3.reuse, 0x1, P6 ;  /* 0x0000000308057211 */ /* 0x0c0fe200030f0eff */
[----:B--2---:R-:W-:Y:S01]  /*252c0*/  VIADD R6, R8, UR5 ;  /* 0x0000000508067c36 */ /* 0x004fe20008000000 */
[C---:B------:R-:W-:Y:S01]  /*252d0*/  PRMT R15, R7.reuse, 0x7772, RZ ;  /* 0x00007772070f7816 */ /* 0x040fe200000000ff */
[----:B------:R-:W2:Y:S01]  /*252e0*/  LDCU UR4, c[0x0][0x3b8] ;  /* 0x00007700ff0477ac */ /* 0x000ea20008000800 */
[----:B-1----:R-:W-:Y:S01]  /*252f0*/  ISETP.LT.AND P6, PT, R0, UR11, !P0 ;  /* 0x0000000b00007c0c */ /* 0x002fe2000c7c1270 */
[----:B------:R-:W1:Y:S02]  /*25300*/  LDCU UR11, c[0x0][0x39c] ;  /* 0x00007380ff0b77ac */ /* 0x000e640008000800 */
[----:B------:R1:W-:Y:S01]  /*25310*/  @P5 STG.E.U8 desc[UR8][R4.64], R15 ;  /* 0x0000000f04005986 */ /* 0x0003e2000c101108 */
[CC--:B------:R-:W-:Y:S01]  /*25320*/  IADD3 R8, P5, PT, R6.reuse, R2.reuse, RZ ;  /* 0x0000000206087210 */ /* 0x0c0fe20007fbe0ff */
[----:B0-----:R-:W-:Y:S01]  /*25330*/  VIADD R10, R6, UR10 ;  /* 0x0000000a060a7c36 */ /* 0x001fe20008000000 */
[----:B------:R-:W0:Y:S01]  /*25340*/  LDCU UR6, c[0x0][0x3b8] ;  /* 0x00007700ff0677ac */ /* 0x000e220008000800 */
[----:B------:R-:W-:Y:S01]  /*25350*/  PRMT R11, R7, 0x7773, RZ ;  /* 0x00007773070b7816 */ /* 0x000fe200000000ff */
[----:B------:R-:W-:Y:S01]  /*25360*/  VIADD R0, R28, 0xbc ;  /* 0x000000bc1c007836 */ /* 0x000fe20000000000 */
[----:B------:R-:W-:Y:S01]  /*25370*/  LEA.HI.X.SX32 R9, R6, R3, 0x1, P5 ;  /* 0x0000000306097211 */ /* 0x000fe200028f0eff */
[----:B------:R-:W3:Y:S01]  /*25380*/  LDCU UR5, c[0x0][0x3b8] ;  /* 0x00007700ff0577ac */ /* 0x000ee20008000800 */
[----:B------:R-:W-:-:S03]  /*25390*/  IADD3 R6, P5, PT, R10, R2, RZ ;  /* 0x000000020a067210 */ /* 0x000fc60007fbe0ff */
[----:B------:R0:W-:Y:S01]  /*253a0*/  @P4 STG.E.U8 desc[UR8][R8.64], R11 ;  /* 0x0000000b08004986 */ /* 0x0001e2000c101108 */
[----:B----4-:R-:W-:Y:S01]  /*253b0*/  ISETP.LT.AND P4, PT, R0, UR13, !P0 ;  /* 0x0000000d00007c0c */ /* 0x010fe2000c781270 */
[----:B------:R-:W4:Y:S01]  /*253c0*/  LDCU UR12, c[0x0][0x39c] ;  /* 0x00007380ff0c77ac */ /* 0x000f220008000800 */
[-C--:B------:R-:W-:Y:S01]  /*253d0*/  LEA.HI.X.SX32 R7, R10, R3.reuse, 0x1, P5 ;  /* 0x000000030a077211 */ /* 0x080fe200028f0eff */
[----:B------:R-:W-:Y:S02]  /*253e0*/  VIADD R0, R28, 0xbd ;  /* 0x000000bd1c007836 */ /* 0x000fe40000000000 */
[----:B--2---:R-:W-:Y:S01]  /*253f0*/  VIADD R10, R10, UR4 ;  /* 0x000000040a0a7c36 */ /* 0x004fe20008000000 */
[----:B------:R-:W2:Y:S04]  /*25400*/  LDCU UR10, c[0x0][0x3b8] ;  /* 0x00007700ff0a77ac */ /* 0x000ea80008000800 */
[C---:B-1----:R-:W-:Y:S01]  /*25410*/  IADD3 R4, P5, PT, R10.reuse, R2, RZ ;  /* 0x000000020a047210 */ /* 0x042fe20007fbe0ff */
[C---:B0-----:R-:W-:Y:S01]  /*25420*/  VIADD R11, R10.reuse, UR6 ;  /* 0x000000060a0b7c36 */ /* 0x041fe20008000000 */
[----:B------:R-:W0:Y:S02]  /*25430*/  LDCU UR6, c[0x0][0x39c] ;  /* 0x00007380ff0677ac */ /* 0x000e240008000800 */
[----:B------:R-:W-:-:S02]  /*25440*/  LEA.HI.X.SX32 R5, R10, R3, 0x1, P5 ;  /* 0x000000030a057211 */ /* 0x000fc400028f0eff */
[C---:B------:R-:W-:Y:S01]  /*25450*/  IADD3 R8, P5, PT, R11.reuse, R2, RZ ;  /* 0x000000020b087210 */ /* 0x040fe20007fbe0ff */
[----:B------:R-:W1:Y:S01]  /*25460*/  LDCU UR4, c[0x0][0x3b8] ;  /* 0x00007700ff0477ac */ /* 0x000e620008000800 */
[----:B---3--:R-:W-:Y:S01]  /*25470*/  PRMT R13, R22, 0x7772, RZ ;  /* 0x00007772160d7816 */ /* 0x008fe200000000ff */
[----:B------:R-:W3:Y:S04]  /*25480*/  LDCU UR13, c[0x0][0x39c] ;  /* 0x00007380ff0d77ac */ /* 0x000ee80008000800 */
[----:B------:R0:W-:Y:S01]  /*25490*/  @P1 STG.E.U8 desc[UR8][R6.64], R13 ;  /* 0x0000000d06001986 */ /* 0x0001e2000c101108 */
[----:B------:R-:W-:Y:S01]  /*254a0*/  ISETP.LT.AND P1, PT, R0, UR11, !P0 ;  /* 0x0000000b00007c0c */ /* 0x000fe2000c721270 */
[----:B------:R-:W1:Y:S01]  /*254b0*/  LDCU UR11, c[0x0][0x39c] ;  /* 0x00007380ff0b77ac */ /* 0x000e620008000800 */
[----:B------:R-:W-:Y:S01]  /*254c0*/  PRMT R15, R22, 0x7773, RZ ;  /* 0x00007773160f7816 */ /* 0x000fe200000000ff */
[----:B------:R-:W-:Y:S01]  /*254d0*/  VIADD R0, R28, 0xbe ;  /* 0x000000be1c007836 */ /* 0x000fe20000000000 */
[C---:B------:R-:W-:Y:S01]  /*254e0*/  LEA.HI.X.SX32 R9, R11.reuse, R3, 0x1, P5 ;  /* 0x000000030b097211 */ /* 0x040fe200028f0eff */
[----:B------:R-:W-:Y:S01]  /*254f0*/  VIADD R11, R11, UR5 ;  /* 0x000000050b0b7c36 */ /* 0x000fe20008000000 */
[----:B------:R-:W2:Y:S01]  /*25500*/  LDCU UR5, c[0x0][0x3b8] ;  /* 0x00007700ff0577ac */ /* 0x000ea20008000800 */
[----:B------:R-:W-:Y:S01]  /*25510*/  @P3 STG.E.U8 desc[UR8][R4.64], R15 ;  /* 0x0000000f04003986 */ /* 0x000fe2000c101108 */
[----:B----4-:R-:W-:Y:S01]  /*25520*/  ISETP.LT.AND P3, PT, R0, UR12, !P0 ;  /* 0x0000000c00007c0c */ /* 0x010fe2000c761270 */
[----:B------:R-:W-:Y:S01]  /*25530*/  VIADD R0, R28, 0xbf ;  /* 0x000000bf1c007836 */ /* 0x000fe20000000000 */
[C---:B------:R-:W-:Y:S01]  /*25540*/  PRMT R17, R27.reuse, 0x7773, RZ ;  /* 0x000077731b117816 */ /* 0x040fe200000000ff */
[----:B------:R-:W4:Y:S01]  /*25550*/  LDCU UR12, c[0x0][0x39c] ;  /* 0x00007380ff0c77ac */ /* 0x000f220008000800 */
[----:B0-----:R-:W-:-:S05]  /*25560*/  PRMT R7, R27, 0x7772, RZ ;  /* 0x000077721b077816 */ /* 0x001fca00000000ff */
[----:B------:R0:W-:Y:S01]  /*25570*/  @P2 STG.E.U8 desc[UR8][R8.64], R7 ;  /* 0x0000000708002986 */ /* 0x0001e2000c101108 */
[CC--:B------:R-:W-:Y:S02]  /*25580*/  IADD3 R12, P2, PT, R11.reuse, R2.reuse, RZ ;  /* 0x000000020b0c7210 */ /* 0x0c0fe40007f5e0ff */
[----:B-1----:R-:W-:Y:S01]  /*25590*/  ISETP.LT.AND P5, PT, R0, UR11, !P0 ;  /* 0x0000000b00007c0c */ /* 0x002fe2000c7a1270 */
[----:B------:R-:W-:Y:S01]  /*255a0*/  VIADD R0, R28, 0xc0 ;  /* 0x000000c01c007836 */ /* 0x000fe20000000000 */
[----:B------:R-:W1:Y:S01]  /*255b0*/  LDCU UR11, c[0x0][0x39c] ;  /* 0x00007380ff0b77ac */ /* 0x000e620008000800 */
[CC--:B------:R-:W-:Y:S01]  /*255c0*/  LEA.HI.X.SX32 R13, R11.reuse, R3.reuse, 0x1, P2 ;  /* 0x000000030b0d7211 */ /* 0x0c0fe200010f0eff */
[----:B--2---:R-:W-:Y:S01]  /*255d0*/  VIADD R11, R11, UR10 ;  /* 0x0000000a0b0b7c36 */ /* 0x004fe20008000000 */
[----:B------:R-:W2:Y:S01]  /*255e0*/  LDS.128 R4, [R29] ;  /* 0x000000001d047984 */ /* 0x000ea20000000c00 */
[----:B------:R-:W-:Y:S01]  /*255f0*/  ISETP.LT.AND P2, PT, R0, UR6, !P0 ;  /* 0x0000000600007c0c */ /* 0x000fe2000c741270 */
[----:B------:R-:W3:Y:S01]  /*25600*/  LDCU UR6, c[0x0][0x3b8] ;  /* 0x00007700ff0677ac */ /* 0x000ee20008000800 */
[C---:B------:R-:W-:Y:S01]  /*25610*/  VIADD R14, R11.reuse, UR4 ;  /* 0x000000040b0e7c36 */ /* 0x040fe20008000000 */
[----:B------:R1:W-:Y:S01]  /*25620*/  @P6 STG.E.U8 desc[UR8][R12.64], R17 ;  /* 0x000000110c006986 */ /* 0x0003e2000c101108 */
[C---:B0-----:R-:W-:Y:S01]  /*25630*/  IADD3 R8, P6, PT, R11.reuse, R2, RZ ;  /* 0x000000020b087210 */ /* 0x041fe20007fde0ff */
[----:B------:R-:W-:Y:S01]  /*25640*/  VIADD R0, R28, 0xc1 ;  /* 0x000000c11c007836 */ /* 0x000fe20000000000 */
[----:B------:R-:W-:Y:S01]  /*25650*/  PRMT R15, R24, 0x7772, RZ ;  /* 0x00007772180f7816 */ /* 0x000fe200000000ff */
[----:B------:R-:W0:Y:S01]  /*25660*/  LDCU UR4, c[0x0][0x3b8] ;  /* 0x00007700ff0477ac */ /* 0x000e220008000800 */
[----:B------:R-:W-:-:S02]  /*25670*/  LEA.HI.X.SX32 R9, R11, R3, 0x1, P6 ;  /* 0x000000030b097211 */ /* 0x000fc400030f0eff */
[CC--:B------:R-:W-:Y:S01]  /*25680*/  IADD3 R10, P6, PT, R14.reuse, R2.reuse, RZ ;  /* 0x000000020e0a7210 */ /* 0x0c0fe20007fde0ff */
[----:B------:R-:W0:Y:S03]  /*25690*/  LDCU UR10, c[0x0][0x3b8] ;  /* 0x00007700ff0a77ac */ /* 0x000e260008000800 */
[CC--:B------:R-:W-:Y:S01]  /*256a0*/  LEA.HI.X.SX32 R11, R14.reuse, R3.reuse, 0x1, P6 ;  /* 0x000000030e0b7211 */ /* 0x0c0fe200030f0eff */
[----:B------:R-:W-:Y:S01]  /*256b0*/  VIADD R14, R14, UR5 ;  /* 0x000000050e0e7c36 */ /* 0x000fe20008000000 */
[----:B------:R3:W-:Y:S01]  /*256c0*/  @P4 STG.E.U8 desc[UR8][R8.64], R15 ;  /* 0x0000000f08004986 */ /* 0x0007e2000c101108 */
[----:B-1----:R-:W-:Y:S01]  /*256d0*/  ISETP.LT.AND P4, PT, R0, UR11, !P0 ;  /* 0x0000000b00007c0c */ /* 0x002fe2000c781270 */
[----:B------:R-:W1:Y:S01]  /*256e0*/  LDCU UR11, c[0x0][0x39c] ;  /* 0x00007380ff0b77ac */ /* 0x000e620008000800 */
[----:B------:R-:W-:Y:S01]  /*256f0*/  PRMT R17, R24, 0x7773, RZ ;  /* 0x0000777318117816 */ /* 0x000fe200000000ff */
[----:B------:R-:W-:Y:S01]  /*25700*/  VIADD R0, R28, 0xc2 ;  /* 0x000000c21c007836 */ /* 0x000fe20000000000 */
[-C--:B------:R-:W-:Y:S01]  /*25710*/  IADD3 R12, P6, PT, R14, R2.reuse, RZ ;  /* 0x000000020e0c7210 */ /* 0x080fe20007fde0ff */
[----:B------:R-:W0:Y:S01]  /*25720*/  LDCU UR5, c[0x0][0x3b8] ;  /* 0x00007700ff0577ac */ /* 0x000e220008000800 */
[----:B------:R-:W-:Y:S01]  /*25730*/  PRMT R19, R26, 0x7772, RZ ;  /* 0x000077721a137816 */ /* 0x000fe200000000ff */
[----:B------:R1:W-:Y:S01]  /*25740*/  @P1 STG.E.U8 desc[UR8][R10.64], R17 ;  /* 0x000000110a001986 */ /* 0x0003e2000c101108 */
[----:B----4-:R-:W-:Y:S01]  /*25750*/  ISETP.LT.AND P1, PT, R0, UR12, !P0 ;  /* 0x0000000c00007c0c */ /* 0x010fe2000c721270 */
[C---:B---3--:R-:W-:Y:S01]  /*25760*/  VIADD R15, R14.reuse, UR6 ;  /* 0x000000060e0f7c36 */ /* 0x048fe20008000000 */
[-C--:B------:R-:W-:Y:S01]  /*25770*/  LEA.HI.X.SX32 R13, R14, R3.reuse, 0x1, P6 ;  /* 0x000000030e0d7211 */ /* 0x080fe200030f0eff */
[----:B------:R-:W-:Y:S01]  /*25780*/  VIADD R0, R28, 0xc3 ;  /* 0x000000c31c007836 */ /* 0x000fe20000000000 */
[----:B------:R-:W3:Y:S02]  /*25790*/  LDCU UR12, c[0x0][0x39c] ;  /* 0x00007380ff0c77ac */ /* 0x000ee40008000800 */
[C---:B------:R-:W-:Y:S01]  /*257a0*/  IADD3 R8, P6, PT, R15.reuse, R2, RZ ;  /* 0x000000020f087210 */ /* 0x040fe20007fde0ff */
[----:B------:R4:W-:Y:S01]  /*257b0*/  @P3 STG.E.U8 desc[UR8][R12.64], R19 ;  /* 0x000000130c003986 */ /* 0x0009e2000c101108 */
[----:B------:R-:W-:Y:S01]  /*257c0*/  ISETP.LT.AND P3, PT, R0, UR13, !P0 ;  /* 0x0000000d00007c0c */ /* 0x000fe2000c761270 */
[----:B------:R-:W-:Y:S01]  /*257d0*/  VIADD R0, R28, 0xc4 ;  /* 0x000000c41c007836 */ /* 0x000fe20000000000 */
[----:B------:R-:W-:-:S02]  /*257e0*/  LEA.HI.X.SX32 R9, R15, R3, 0x1, P6 ;  /* 0x000000030f097211 */ /* 0x000fc400030f0eff */
[----:B-1----:R-:W-:Y:S01]  /*257f0*/  PRMT R17, R26, 0x7773, RZ ;  /* 0x000077731a117816 */ /* 0x002fe200000000ff */
[----:B0-----:R-:W-:Y:S01]  /*25800*/  VIADD R15, R15, UR4 ;  /* 0x000000040f0f7c36 */ /* 0x001fe20008000000 */
[----:B------:R-:W0:Y:S03]  /*25810*/  LDCU UR6, c[0x0][0x3b8] ;  /* 0x00007700ff0677ac */ /* 0x000e260008000800 */
[----:B------:R1:W-:Y:S01]  /*25820*/  @P5 STG.E.U8 desc[UR8][R8.64], R17 ;  /* 0x0000001108005986 */ /* 0x0003e2000c101108 */
[----:B------:R-:W-:Y:S01]  /*25830*/  ISETP.LT.AND P5, PT, R0, UR11, !P0 ;  /* 0x0000000b00007c0c */ /* 0x000fe2000c7a1270 */
[----:B------:R-:W0:Y:S01]  /*25840*/  LDCU UR11, c[0x0][0x39c] ;  /* 0x00007380ff0b77ac */ /* 0x000e220008000800 */
[C---:B------:R-:W-:Y:S01]  /*25850*/  IADD3 R10, P6, PT, R15.reuse, R2, RZ ;  /* 0x000000020f0a7210 */ /* 0x040fe20007fde0ff */
[C---:B------:R-:W-:Y:S02]  /*25860*/  VIADD R14, R15.reuse, UR10 ;  /* 0x0000000a0f0e7c36 */ /* 0x040fe40008000000 */
[----:B------:R-:W-:Y:S01]  /*25870*/  VIADD R0, R28, 0xc5 ;  /* 0x000000c51c007836 */ /* 0x000fe20000000000 */
[----:B------:R-:W-:Y:S01]  /*25880*/  LEA.HI.X.SX32 R11, R15, R3, 0x1, P6 ;  /* 0x000000030f0b7211 */ /* 0x000fe200030f0eff */
[----:B------:R-:W0:Y:S01]  /*25890*/  LDCU UR4, c[0x0][0x3b8] ;  /* 0x00007700ff0477ac */ /* 0x000e220008000800 */
[----:B--2---:R-:W-:-:S02]  /*258a0*/  PRMT R15, R4, 0x7770, RZ ;  /* 0x00007770040f7816 */ /* 0x004fc400000000ff */
[-C--:B----4-:R-:W-:Y:S01]  /*258b0*/  IADD3 R12, P6, PT, R14, R2.reuse, RZ ;  /* 0x000000020e0c7210 */ /* 0x090fe20007fde0ff */
[----:B------:R-:W2:Y:S01]  /*258c0*/  LDCU UR13, c[0x0][0x39c] ;  /* 0x00007380ff0d77ac */ /* 0x000ea20008000800 */
[----:B-1----:R-:W-:Y:S01]  /*258d0*/  PRMT R17, R4, 0x7771, RZ ;  /* 0x0000777104117816 */ /* 0x002fe200000000ff */
[----:B------:R1:W-:Y:S01]  /*258e0*/  @P2 STG.E.U8 desc[UR8][R10.64], R15 ;  /* 0x0000000f0a002986 */ /* 0x0003e2000c101108 */
[----:B---3--:R-:W-:Y:S01]  /*258f0*/  ISETP.LT.AND P2, PT, R0, UR12, !P0 ;  /* 0x0000000c00007c0c */ /* 0x008fe2000c741270 */
[----:B------:R-:W-:Y:S01]  /*25900*/  VIADD R0, R28, 0xc6 ;  /* 0x000000c61c007836 */ /* 0x000fe20000000000 */
[CC--:B------:R-:W-:Y:S01]  /*25910*/  LEA.HI.X.SX32 R13, R14.reuse, R3.reuse, 0x1, P6 ;  /* 0x000000030e0d7211 */ /* 0x0c0fe200030f0eff */
[----:B------:R-:W-:Y:S01]  /*25920*/  VIADD R14, R14, UR5 ;  /* 0x000000050e0e7c36 */ /* 0x000fe20008000000 */
[----:B------:R-:W3:Y:S03]  /*25930*/  LDCU UR10, c[0x0][0x3b8] ;  /* 0x00007700ff0a77ac */ /* 0x000ee60008000800 */
[----:B------:R4:W-:Y:S01]  /*25940*/  @P4 STG.E.U8 desc[UR8][R12.64], R17 ;  /* 0x000000110c004986 */ /* 0x0009e2000c101108 */
[----:B0-----:R-:W-:Y:S01]  /*25950*/  ISETP.LT.AND P4, PT, R0, UR11, !P0 ;  /* 0x0000000b00007c0c */ /* 0x001fe2000c781270 */
[----:B------:R-:W0:Y:S01]  /*25960*/  LDCU UR11, c[0x0][0x39c] ;  /* 0x00007380ff0b77ac */ /* 0x000e220008000800 */
[CC--:B------:R-:W-:Y:S01]  /*25970*/  IADD3 R8, P6, PT, R14.reuse, R2.reuse, RZ ;  /* 0x000000020e087210 */ /* 0x0c0fe20007fde0ff */
[C---:B-1----:R-:W-:Y:S01]  /*25980*/  VIADD R10, R14.reuse, UR6 ;  /* 0x000000060e0a7c36 */ /* 0x042fe20008000000 */
[C---:B------:R-:W-:Y:S01]  /*25990*/  PRMT R11, R5.reuse, 0x7770, RZ ;  /* 0x00007770050b7816 */ /* 0x040fe200000000ff */
[----:B------:R-:W1:Y:S01]  /*259a0*/  LDCU UR5, c[0x0][0x3b8] ;  /* 0x00007700ff0577ac */ /* 0x000e620008000800 */
[-C--:B------:R-:W-:Y:S01]  /*259b0*/  LEA.HI.X.SX32 R9, R14, R3.reuse, 0x1, P6 ;  /* 0x000000030e097211 */ /* 0x080fe200030f0eff */
[----:B------:R-:W-:Y:S01]  /*259c0*/  VIADD R0, R28, 0xc7 ;  /* 0x000000c71c007836 */ /* 0x000fe20000000000 */
[CC--:B------:R-:W-:Y:S01]  /*259d0*/  IADD3 R14, P6, PT, R10.reuse, R2.reuse, RZ ;  /* 0x000000020a0e7210 */ /* 0x0c0fe20007fde0ff */
[----:B------:R-:W1:Y:S01]  /*259e0*/  LDCU UR12, c[0x0][0x39c] ;  /* 0x00007380ff0c77ac */ /* 0x000e620008000800 */
[C---:B------:R-:W-:Y:S01]  /*259f0*/  VIADD R16, R10.reuse, UR4 ;  /* 0x000000040a107c36 */ /* 0x040fe20008000000 */
[----:B------:R-:W-:Y:S01]  /*25a00*/  @P1 STG.E.U8 desc[UR8][R8.64], R11 ;  /* 0x0000000b08001986 */ /* 0x000fe2000c101108 */
[-C--:B------:R-:W-:Y:S01]  /*25a10*/  LEA.HI.X.SX32 R15, R10, R3.reuse, 0x1, P6 ;  /* 0x000000030a0f7211 */ /* 0x080fe200030f0eff */
[----:B------:R-:W1:Y:S01]  /*25a20*/  LDCU UR6, c[0x0][0x3b8] ;  /* 0x00007700ff0677ac */ /* 0x000e620008000800 */
[----:B--2---:R-:W-:Y:S01]  /*25a30*/  ISETP.LT.AND P1, PT, R0, UR13, !P0 ;  /* 0x0000000d00007c0c */ /* 0x004fe2000c721270 */
[----:B------:R-:W2:Y:S01]  /*25a40*/  LDS.128 R8, [R29+0x2000] ;  /* 0x002000001d087984 */ /* 0x000ea20000000c00 */
[----:B----4-:R-:W-:Y:S01]  /*25a50*/  PRMT R17, R5, 0x7771, RZ ;  /* 0x0000777105117816 */ /* 0x010fe200000000ff */
[----:B------:R-:W-:Y:S01]  /*25a60*/  VIADD R0, R28, 0xc8 ;  /* 0x000000c81c007836 */ /* 0x000fe20000000000 */
[----:B------:R-:W-:Y:S01]  /*25a70*/  IADD3 R12, P6, PT, R16, R2, RZ ;  /* 0x00000002100c7210 */ /* 0x000fe20007fde0ff */
[----:B------:R-:W4:Y:S02]  /*25a80*/  LDCU UR4, c[0x0][0x3b8] ;  /* 0x00007700ff0477ac */ /* 0x000f240008000800 */
[----:B------:R1:W-:Y:S01]  /*25a90*/  @P3 STG.E.U8 desc[UR8][R14.64], R17 ;  /* 0x000000110e003986 */ /* 0x0003e2000c101108 */
[----:B0-----:R-:W-:Y:S01]  /*25aa0*/  ISETP.LT.AND P3, PT, R0, UR11, !P0 ;  /* 0x0000000b00007c0c */ /* 0x001fe2000c761270 */
[----:B------:R-:W0:Y:S01]  /*25ab0*/  LDCU UR11, c[0x0][0x39c] ;  /* 0x00007380ff0b77ac */ /* 0x000e220008000800 */
[C---:B------:R-:W-:Y:S01]  /*25ac0*/  LEA.HI.X.SX32 R13, R16.reuse, R3, 0x1, P6 ;  /* 0x00000003100d7211 */ /* 0x040fe200030f0eff */
[----:B---3--:R-:W-:Y:S01]  /*25ad0*/  VIADD R16, R16, UR10 ;  /* 0x0000000a10107c36 */ /* 0x008fe20008000000 */
[----:B------:R-:W-:Y:S01]  /*25ae0*/  PRMT R21, R6, 0x7770, RZ ;  /* 0x0000777006157816 */ /* 0x000fe200000000ff */
[----:B------:R-:W-:Y:S01]  /*25af0*/  VIADD R0, R28, 0xc9 ;  /* 0x000000c91c007836 */ /* 0x000fe20000000000 */
[----:B------:R-:W-:Y:S01]  /*25b00*/  PRMT R19, R6, 0x7771, RZ ;  /* 0x0000777106137816 */ /* 0x000fe200000000ff */
[----:B-1----:R-:W-:Y:S01]  /*25b10*/  VIADD R18, R16, UR5 ;  /* 0x0000000510127c36 */ /* 0x002fe20008000000 */
[----:B------:R-:W1:Y:S01]  /*25b20*/  LDCU UR13, c[0x0][0x39c] ;  /* 0x00007380ff0d77ac */ /* 0x000e620008000800 */
[----:B------:R3:W-:Y:S01]  /*25b30*/  @P5 STG.E.U8 desc[UR8][R12.64], R21 ;  /* 0x000000150c005986 */ /* 0x0007e2000c101108 */
[----:B------:R-:W-:-:S02]  /*25b40*/  ISETP.LT.AND P5, PT, R0, UR12, !P0 ;  /* 0x0000000c00007c0c */ /* 0x000fc4000c7a1270 */
[CC--:B------:R-:W-:Y:S01]  /*25b50*/  IADD3 R14, P6, PT, R16.reuse, R2.reuse, RZ ;  /* 0x00000002100e7210 */ /* 0x0c0fe20007fde0ff */
[----:B------:R-:W1:Y:S03]  /*25b60*/  LDCU UR12, c[0x0][0x39c] ;  /* 0x00007380ff0c77ac */ /* 0x000e660008000800 */
[-C--:B------:R-:W-:Y:S01]  /*25b70*/  LEA.HI.X.SX32 R15, R16, R3.reuse, 0x1, P6 ;  /* 0x00000003100f7211 */ /* 0x080fe200030f0eff */
[----:B------:R-:W2:Y:S01]  /*25b80*/  LDCU UR5, c[0x0][0x3b8] ;  /* 0x00007700ff0577ac */ /* 0x000ea20008000800 */
[-C--:B------:R-:W-:Y:S01]  /*25b90*/  IADD3 R16, P6, PT, R18, R2.reuse, RZ ;  /* 0x0000000212107210 */ /* 0x080fe20007fde0ff */
[----:B------:R-:W-:Y:S01]  /*25ba0*/  VIADD R0, R28, 0xca ;  /* 0x000000ca1c007836 */ /* 0x000fe20000000000 */
[C---:B------:R-:W-:Y:S01]  /*25bb0*/  PRMT R23, R7.reuse, 0x7770, RZ ;  /* 0x0000777007177816 */ /* 0x040fe200000000ff */
[----:B------:R-:W2:Y:S01]  /*25bc0*/  LDCU UR10, c[0x0][0x3b8] ;  /* 0x00007700ff0a77ac */ /* 0x000ea20008000800 */
[C---:B------:R-:W-:Y:S01]  /*25bd0*/  LEA.HI.X.SX32 R17, R18.reuse, R3, 0x1, P6 ;  /* 0x0000000312117211 */ /* 0x040fe200030f0eff */
[----:B------:R-:W-:Y:S01]  /*25be0*/  VIADD R18, R18, UR6 ;  /* 0x0000000612127c36 */ /* 0x000fe20008000000 */
[----:B------:R4:W-:Y:S01]  /*25bf0*/  @P2 STG.E.U8 desc[UR8][R14.64], R19 ;  /* 0x000000130e002986 */ /* 0x0009e2000c101108 */
[----:B0-----:R-:W-:Y:S01]  /*25c00*/  ISETP.LT.AND P2, PT, R0, UR11, !P0 ;  /* 0x0000000b00007c0c */ /* 0x001fe2000c741270 */
[----:B------:R-:W0:Y:S01]  /*25c10*/  LDCU UR11, c[0x0][0x39c] ;  /* 0x00007380ff0b77ac */ /* 0x000e220008000800 */
[----:B------:R-:W-:Y:S01]  /*25c20*/  VIADD R0, R28, 0xcb ;  /* 0x000000cb1c007836 */ /* 0x000fe20000000000 */
[----:B------:R0:W-:Y:S01]  /*25c30*/  @P4 STG.E.U8 desc[UR8][R16.64], R23 ;  /* 0x0000001710004986 */ /* 0x0001e2000c101108 */
[----:B---3--:R-:W-:Y:S01]  /*25c40*/  IADD3 R12, P4, PT, R18, R2, RZ ;  /* 0x00000002120c7210 */ /* 0x008fe20007f9e0ff */
[----:B------:R-:W3:Y:S01]  /*25c50*/  LDCU UR6, c[0x0][0x3b8] ;  /* 0x00007700ff0677ac */ /* 0x000ee20008000800 */
[----:B------:R-:W-:-:S02]  /*25c60*/  PRMT R21, R7, 0x7771, RZ ;  /* 0x0000777107157816 */ /* 0x000fc400000000ff */
[----:B-1----:R-:W-:Y:S01]  /*25c70*/  ISETP.LT.AND P6, PT, R0, UR12, !P0 ;  /* 0x0000000c00007c0c */ /* 0x002fe2000c7c1270 */
[----:B------:R-:W-:Y:S01]  /*25c80*/  VIADD R0, R28, 0xcc ;  /* 0x000000cc1c007836 */ /* 0x000fe20000000000 */
[CC--:B------:R-:W-:Y:S01]  /*25c90*/  LEA.HI.X.SX32 R13, R18.reuse, R3.reuse, 0x1, P4 ;  /* 0x00000003120d7211 */ /* 0x0c0fe200020f0eff */
[----:B----4-:R-:W-:Y:S01]  /*25ca0*/  VIADD R19, R18, UR4 ;  /* 0x0000000412137c36 */ /* 0x010fe20008000000 */
[----:B------:R-:W1:Y:S03]  /*25cb0*/  LDCU UR4, c[0x0][0x3b8] ;  /* 0x00007700ff0477ac */ /* 0x000e660008000800 */
[----:B------:R4:W-:Y:S01]  /*25cc0*/  @P1 STG.E.U8 desc[UR8][R12.64], R21 ;  /* 0x000000150c001986 */ /* 0x0009e2000c101108 */
[C---:B------:R-:W-:Y:S01]  /*25cd0*/  IADD3 R14, P4, PT, R19.reuse, R2, RZ ;  /* 0x00000002130e7210 */ /* 0x040fe20007f9e0ff */
[----:B------:R-:W1:Y:S01]  /*25ce0*/  LDCU UR12, c[0x0][0x39c] ;  /* 0x00007380ff0c77ac */ /* 0x000e620008000800 */
[----:B------:R-:W-:Y:S01]  /*25cf0*/  ISETP.LT.AND P1, PT, R0, UR13, !P0 ;  /* 0x0000000d00007c0c */ /* 0x000fe2000c721270 */
[----:B------:R-:W-:Y:S01]  /*25d00*/  VIADD R0, R28, 0xcd ;  /* 0x000000cd1c007836 */ /* 0x000fe20000000000 */
[C---:B------:R-:W-:Y:S01]  /*25d10*/  LEA.HI.X.SX32 R15, R19.reuse, R3, 0x1, P4 ;  /* 0x00000003130f7211 */ /* 0x040fe200020f0eff */
[----:B--2---:R-:W-:Y:S01]  /*25d20*/  VIADD R19, R19, UR5 ;  /* 0x0000000513137c36 */ /* 0x004fe20008000000 */
[----:B0-----:R-:W-:Y:S01]  /*25d30*/  PRMT R23, R8, 0x7770, RZ ;  /* 0x0000777008177816 */ /* 0x001fe200000000ff */
[----:B------:R-:W0:Y:S01]  /*25d40*/  LDCU UR5, c[0x0][0x3b8] ;  /* 0x00007700ff0577ac */ /* 0x000e220008000800 */
[----:B------:R-:W-:Y:S01]  /*25d50*/  ISETP.LT.AND P4, PT, R0, UR11, !P0 ;  /* 0x0000000b00007c0c */ /* 0x000fe2000c781270 */
[----:B------:R-:W-:-:S02]  /*25d60*/  VIADD R18, R19, UR10 ;  /* 0x0000000a13127c36 */ /* 0x000fc40008000000 */
[----:B------:R2:W-:Y:S01]  /*25d70*/  @P3 STG.E.U8 desc[UR8][R14.64], R23 ;  /* 0x000000170e003986 */ /* 0x0005e2000c101108 */
[----:B------:R-:W0:Y:S01]  /*25d80*/  LDCU UR11, c[0x0][0x39c] ;  /* 0x00007380ff0b77ac */ /* 0x000e220008000800 */
[CC--:B------:R-:W-:Y:S01]  /*25d90*/  IADD3 R16, P3, PT, R19.reuse, R2.reuse, RZ ;  /* 0x0000000213107210 */ /* 0x0c0fe20007f7e0ff */
[----:B------:R-:W-:Y:S01]  /*25da0*/  VIADD R0, R28, 0xce ;  /* 0x000000ce1c007836 */ /* 0x000fe20000000000 */
[----:B------:R-:W0:Y:S02]  /*25db0*/  LDCU UR13, c[0x0][0x39c] ;  /* 0x00007380ff0d77ac */ /* 0x000e240008000800 */
[----:B------:R-:W-:Y:S02]  /*25dc0*/  LEA.HI.X.SX32 R17, R19, R3, 0x1, P3 ;  /* 0x0000000313117211 */ /* 0x000fe400018f0eff */
[----:B------:R-:W-:Y:S01]  /*25dd0*/  PRMT R19, R8, 0x7771, RZ ;  /* 0x0000777108137816 */ /* 0x000fe200000000ff */
[----:B------:R-:W3:Y:S01]  /*25de0*/  LDCU UR10, c[0x0][0x3b8] ;  /* 0x00007700ff0a77ac */ /* 0x000ee20008000800 */
[----:B----4-:R-:W-:-:S02]  /*25df0*/  IADD3 R12, P3, PT, R18, R2, RZ ;  /* 0x00000002120c7210 */ /* 0x010fc40007f7e0ff */
[C---:B--2---:R-:W-:Y:S01]  /*25e00*/  PRMT R15, R9.reuse, 0x7770, RZ ;  /* 0x00007770090f7816 */ /* 0x044fe200000000ff */
[----:B------:R2:W-:Y:S01]  /*25e10*/  @P5 STG.E.U8 desc[UR8][R16.64], R19 ;  /* 0x0000001310005986 */ /* 0x0005e2000c101108 */
[CC--:B------:R-:W-:Y:S01]  /*25e20*/  LEA.HI.X.SX32 R13, R18.reuse, R3.reuse, 0x1, P3 ;  /* 0x00000003120d7211 */ /* 0x0c0fe200018f0eff */
[----:B-1----:R-:W-:Y:S01]  /*25e30*/  VIADD R18, R18, UR4 ;  /* 0x0000000412127c36 */ /* 0x002fe20008000000 */
[----:B------:R-:W-:Y:S01]  /*25e40*/  ISETP.LT.AND P5, PT, R0, UR12, !P0 ;  /* 0x0000000c00007c0c */ /* 0x000fe2000c7a1270 */
[----:B------:R-:W-:Y:S01]  /*25e50*/  VIADD R0, R28, 0xcf ;  /* 0x000000cf1c007836 */ /* 0x000fe20000000000 */
[----:B------:R-:W-:Y:S01]  /*25e60*/  PRMT R25, R9, 0x7771, RZ ;  /* 0x0000777109197816 */ /* 0x000fe200000000ff */
[----:B------:R-:W-:Y:S01]  /*25e70*/  @P2 STG.E.U8 desc[UR8][R12.64], R15 ;  /* 0x0000000f0c002986 */ /* 0x000fe2000c101108 */
[----:B------:R-:W-:Y:S01]  /*25e80*/  IADD3 R20, P2, PT, R18, R2, RZ ;  /* 0x0000000212147210 */ /* 0x000fe20007f5e0ff */
[----:B------:R-:W1:Y:S01]  /*25e90*/  LDCU UR12, c[0x0][0x39c] ;  /* 0x00007380ff0c77ac */ /* 0x000e620008000800 */
[----:B0-----:R-:W-:Y:S01]  /*25ea0*/  ISETP.LT.AND P3, PT, R0, UR11, !P0 ;  /* 0x0000000b00007c0c */ /* 0x001fe2000c761270 */
[----:B------:R-:W0:Y:S01]  /*25eb0*/  LDS.128 R12, [R29+0x4000] ;  /* 0x004000001d0c7984 */ /* 0x000e220000000c00 */
[----:B------:R-:W4:Y:S01]  /*25ec0*/  LDCU UR11, c[0x0][0x39c] ;  /* 0x00007380ff0b77ac */ /* 0x000f220008000800 */
[C---:B------:R-:W-:Y:S01]  /*25ed0*/  LEA.HI.X.SX32 R21, R18.reuse, R3, 0x1, P2 ;  /* 0x0000000312157211 */ /* 0x040fe200010f0eff */
[----:B---3--:R-:W-:-:S02]  /*25ee0*/  VIADD R18, R18, UR6 ;  /* 0x0000000612127c36 */ /* 0x008fc40008000000 */
[----:B------:R-:W-:Y:S01]  /*25ef0*/  VIADD R0, R28, 0xd0 ;  /* 0x000000d01c007836 */ /* 0x000fe20000000000 */
[----:B------:R-:W3:Y:S01]  /*25f00*/  LDCU UR4, c[0x0][0x3b8] ;  /* 0x00007700ff0477ac */ /* 0x000ee20008000800 */
[----:B------:R1:W-:Y:S01]  /*25f10*/  @P6 STG.E.U8 desc[UR8][R20.64], R25 ;  /* 0x0000001914006986 */ /* 0x0003e2000c101108 */
[CC--:B--2---:R-:W-:Y:S01]  /*25f20*/  IADD3 R16, P6, PT, R18.reuse, R2.reuse, RZ ;  /* 0x0000000212107210 */ /* 0x0c4fe20007fde0ff */
[----:B------:R-:W-:Y:S01]  /*25f30*/  VIADD R22, R18, UR5 ;  /* 0x0000000512167c36 */ /* 0x000fe20008000000 */
[----:B------:R-:W-:Y:S01]  /*25f40*/  ISETP.LT.AND P2, PT, R0, UR13, !P0 ;  /* 0x0000000d00007c0c */ /* 0x000fe2000c741270 */
[----:B------:R-:W-:Y:S01]  /*25f50*/  VIADD R0, R28, 0xd1 ;  /* 0x000000d11c007836 */ /* 0x000fe20000000000 */
[-C--:B------:R-:W-:Y:S01]  /*25f60*/  LEA.HI.X.SX32 R17, R18, R3.reuse, 0x1, P6 ;  /* 0x0000000312117211 */ /* 0x080fe200030f0eff */
[----:B------:R-:W2:Y:S01]  /*25f70*/  LDCU UR13, c[0x0][0x39c] ;  /* 0x00007380ff0d77ac */ /* 0x000ea20008000800 */
[----:B------:R-:W-:Y:S02]  /*25f80*/  PRMT R23, R10, 0x7770, RZ ;  /* 0x000077700a177816 */ /* 0x000fe400000000ff */
[----:B------:R-:W-:Y:S01]  /*25f90*/  IADD3 R18, P6, PT, R22, R2, RZ ;  /* 0x0000000216127210 */ /* 0x000fe20007fde0ff */
[----:B------:R-:W0:Y:S02]  /*25fa0*/  LDCU UR6, c[0x0][0x3b8] ;  /* 0x00007700ff0677ac */ /* 0x000e240008000800 */
[----:B------:R3:W-:Y:S01]  /*25fb0*/  @P1 STG.E.U8 desc[UR8][R16.64], R23 ;  /* 0x0000001710001986 */ /* 0x0007e2000c101108 */
[----:B----4-:R-:W-:Y:S01]  /*25fc0*/  ISETP.LT.AND P1, PT, R0, UR11, !P0 ;  /* 0x0000000b00007c0c */ /* 0x010fe2000c721270 */
[----:B------:R-:W-:Y:S01]  /*25fd0*/  VIADD R0, R28, 0xd2 ;  /* 0x000000d21c007836 */ /* 0x000fe20000000000 */
[----:B------:R-:W-:-:S02]  /*25fe0*/  LEA.HI.X.SX32 R19, R22, R3, 0x1, P6 ;  /* 0x0000000316137211 */ /* 0x000fc400030f0eff */
[----:B-1----:R-:W-:Y:S01]  /*25ff0*/  PRMT R25, R10, 0x7771, RZ ;  /* 0x000077710a197816 */ /* 0x002fe200000000ff */
[----:B------:R-:W-:Y:S01]  /*26000*/  VIADD R22, R22, UR10 ;  /* 0x0000000a16167c36 */ /* 0x000fe20008000000 */
[----:B------:R-:W1:Y:S03]  /*26010*/  LDCU UR5, c[0x0][0x3b8] ;  /* 0x00007700ff0577ac */ /* 0x000e660008000800 */
[----:B------:R4:W-:Y:S01]  /*26020*/  @P4 STG.E.U8 desc[UR8][R18.64], R25 ;  /* 0x0000001912004986 */ /* 0x0009e2000c101108 */
[----:B------:R-:W-:Y:S01]  /*26030*/  ISETP.LT.AND P4, PT, R0, UR12, !P0 ;  /* 0x0000000c00007c0c */ /* 0x000fe2000c781270 */
[----:B------:R-:W1:Y:S01]  /*26040*/  LDCU UR12, c[0x0][0x39c] ;  /* 0x00007380ff0c77ac */ /* 0x000e620008000800 */
[CC--:B------:R-:W-:Y:S01]  /*26050*/  IADD3 R20, P6, PT, R22.reuse, R2.reuse, RZ ;  /* 0x0000000216147210 */ /* 0x0c0fe20007fde0ff */
[----:B---3--:R-:W-:Y:S01]  /*26060*/  VIADD R23, R22, UR4 ;  /* 0x0000000416177c36 */ /* 0x008fe20008000000 */
[----:B------:R-:W-:Y:S01]  /*26070*/  PRMT R27, R11, 0x7770, RZ ;  /* 0x000077700b1b7816 */ /* 0x000fe200000000ff */
[----:B------:R-:W-:Y:S01]  /*26080*/  VIADD R0, R28, 0xd3 ;  /* 0x000000d31c007836 */ /* 0x000fe20000000000 */
[----:B------:R-:W-:Y:S01]  /*26090*/  LEA.HI.X.SX32 R21, R22, R3, 0x1, P6 ;  /* 0x0000000316157211 */ /* 0x000fe200030f0eff */
[----:B------:R-:W3:Y:S01]  /*260a0*/  LDCU UR11, c[0x0][0x3b8] ;  /* 0x00007700ff0b77ac */ /* 0x000ee20008000800 */
[----:B------:R-:W-:-:S03]  /*260b0*/  IADD3 R16, P6, PT, R23, R2, RZ ;  /* 0x0000000217107210 */ /* 0x000fc60007fde0ff */
[----:B------:R3:W-:Y:S01]  /*260c0*/  @P5 STG.E.U8 desc[UR8][R20.64], R27 ;  /* 0x0000001b14005986 */ /* 0x0007e2000c101108 */
[----:B--2---:R-:W-:Y:S01]  /*260d0*/  ISETP.LT.AND P5, PT, R0, UR13, !P0 ;  /* 0x0000000d00007c0c */ /* 0x004fe2000c7a1270 */
[----:B------:R-:W-:Y:S01]  /*260e0*/  VIADD R0, R28, 0xd4 ;  /* 0x000000d41c007836 */ /* 0x000fe20000000000 */
[----:B------:R-:W-:Y:S01]  /*260f0*/  LEA.HI.X.SX32 R17, R23, R3, 0x1, P6 ;  /* 0x0000000317117211 */ /* 0x000fe200030f0eff */
[----:B------:R-:W2:Y:S01]  /*26100*/  LDCU UR10, c[0x0][0x3b8] ;  /* 0x00007700ff0a77ac */ /* 0x000ea20008000800 */
[----:B----4-:R-:W-:Y:S01]  /*26110*/  PRMT R25, R11, 0x7771, RZ ;  /* 0x000077710b197816 */ /* 0x010fe200000000ff */
[----:B0-----:R-:W-:Y:S01]  /*26120*/  VIADD R23, R23, UR6 ;  /* 0x0000000617177c36 */ /* 0x001fe20008000000 */
[----:B------:R-:W0:Y:S03]  /*26130*/  LDCU UR4, c[0x0][0x3b8] ;  /* 0x00007700ff0477ac */ /* 0x000e260008000800 */
[----:B------:R4:W-:Y:S01]  /*26140*/  @P3 STG.E.U8 desc[UR8][R16.64], R25 ;  /* 0x0000001910003986 */ /* 0x0009e2000c101108 */
[----:B-1----:R-:W-:Y:S01]  /*26150*/  ISETP.LT.AND P3, PT, R0, UR12, !P0 ;  /* 0x0000000c00007c0c */ /* 0x002fe2000c761270 */
[----:B------:R-:W1:Y:S01]  /*26160*/  LDCU UR12, c[0x0][0x39c] ;  /* 0x00007380ff0c77ac */ /* 0x000e620008000800 */
[C---:B------:R-:W-:Y:S01]  /*26170*/  IADD3 R18, P6, PT, R23.reuse, R2, RZ ;  /* 0x0000000217127210 */ /* 0x040fe20007fde0ff */
[----:B------:R-:W-:-:S02]  /*26180*/  VIADD R22, R23, UR5 ;  /* 0x0000000517167c36 */ /* 0x000fc40008000000 */
[----:B------:R-:W-:Y:S01]  /*26190*/  VIADD R0, R28, 0xd5 ;  /* 0x000000d51c007836 */ /* 0x000fe20000000000 */
[-C--:B------:R-:W-:Y:S01]  /*261a0*/  LEA.HI.X.SX32 R19, R23, R3.reuse, 0x1, P6 ;  /* 0x0000000317137211 */ /* 0x080fe200030f0eff */
[----:B------:R-:W0:Y:S01]  /*261b0*/  LDCU UR13, c[0x0][0x39c] ;  /* 0x00007380ff0d77ac */ /* 0x000e220008000800 */
[----:B------:R-:W-:Y:S02]  /*261c0*/  PRMT R23, R12, 0x7770, RZ ;  /* 0x000077700c177816 */ /* 0x000fe400000000ff */
[-C--:B---3--:R-:W-:Y:S01]  /*261d0*/  IADD3 R20, P6, PT, R22, R2.reuse, RZ ;  /* 0x0000000216147210 */ /* 0x088fe20007fde0ff */
[----:B------:R-:W3:Y:S01]  /*261e0*/  LDCU UR5, c[0x0][0x3b8] ;  /* 0x00007700ff0577ac */ /* 0x000ee20008000800 */
[----:B----4-:R-:W-:Y:S01]  /*261f0*/  PRMT R25, R12, 0x7771, RZ ;  /* 0x000077710c197816 */ /* 0x010fe200000000ff */
[----:B------:R0:W-:Y:S01]  /*26200*/  @P2 STG.E.U8 desc[UR8][R18.64], R23 ;  /* 0x0000001712002986 */ /* 0x0001e2000c101108 */
[----:B------:R-:W-:Y:S01]  /*26210*/  ISETP.LT.AND P2, PT, R0, UR14, !P0 ;  /* 0x0000000e00007c0c */ /* 0x000fe2000c741270 */
[----:B------:R-:W-:Y:S01]  /*26220*/  VIADD R0, R28, 0xd6 ;  /* 0x000000d61c007836 */ /* 0x000fe20000000000 */
[CC--:B------:R-:W-:Y:S01]  /*26230*/  LEA.HI.X.SX32 R21, R22.reuse, R3.reuse, 0x1, P6 ;  /* 0x0000000316157211 */ /* 0x0c0fe200030f0eff */
[----:B------:R-:W-:Y:S01]  /*26240*/  VIADD R22, R22, UR11 ;  /* 0x0000000b16167c36 */ /* 0x000fe20008000000 */
[----:B------:R-:W4:Y:S03]  /*26250*/  LDCU UR6, c[0x0][0x3b8] ;  /* 0x00007700ff0677ac */ /* 0x000f260008000800 */
[----:B------:R3:W-:Y:S01]  /*26260*/  @P1 STG.E.U8 desc[UR8][R20.64], R25 ;  /* 0x0000001914001986 */ /* 0x0007e2000c101108 */
[----:B-1----:R-:W-:Y:S01]  /*26270*/  ISETP.LT.AND P1, PT, R0, UR12, !P0 ;  /* 0x0000000c00007c0c */ /* 0x002fe2000c721270 */
[----:B------:R-:W1:Y:S01]  /*26280*/  LDCU UR12, c[0x0][0x39c] ;  /* 0x00007380ff0c77ac */ /* 0x000e620008000800 */
[CC--:B------:R-:W-:Y:S01]  /*26290*/  IADD3 R16, P6, PT, R22.reuse, R2.reuse, RZ ;  /* 0x0000000216107210 */ /* 0x0c0fe20007fde0ff */
[----:B0-----:R-:W-:Y:S01]  /*262a0*/  VIADD R18, R22, UR4 ;  /* 0x0000000416127c36 */ /* 0x001fe20008000000 */
[----:B------:R-:W-:Y:S01]  /*262b0*/  PRMT R19, R13, 0x7770, RZ ;  /* 0x000077700d137816 */ /* 0x000fe200000000ff */
[----:B------:R-:W-:Y:S01]  /*262c0*/  VIADD R0, R28, 0xd7 ;  /* 0x000000d71c007836 */ /* 0x000fe20000000000 */
[----:B------:R-:W-:Y:S01]  /*262d0*/  LEA.HI.X.SX32 R17, R22, R3, 0x1, P6 ;  /* 0x0000000316117211 */ /* 0x000fe200030f0eff */
[----:B------:R-:W0:Y:S01]  /*262e0*/  LDCU UR14, c[0x0][0x39c] ;  /* 0x00007380ff0e77ac */ /* 0x000e220008000800 */
[C---:B------:R-:W-:Y:S01]  /*262f0*/  IADD3 R22, P6, PT, R18.reuse, R2, RZ ;  /* 0x0000000212167210 */ /* 0x040fe20007fde0ff */
[----:B--2---:R-:W-:-:S02]  /*26300*/  VIADD R24, R18, UR10 ;  /* 0x0000000a12187c36 */ /* 0x004fc40008000000 */
[----:B------:R-:W-:Y:S01]  /*26310*/  @P4 STG.E.U8 desc[UR8][R16.64], R19 ;  /* 0x0000001310004986 */ /* 0x000fe2000c101108 */
[-C--:B------:R-:W-:Y:S01]  /*26320*/  LEA.HI.X.SX32 R23, R18, R3.reuse, 0x1, P6 ;  /* 0x0000000312177211 */ /* 0x080fe200030f0eff */
[----:B------:R-:W2:Y:S02]  /*26330*/  LDCU UR4, c[0x0][0x3b8] ;  /* 0x00007700ff0477ac */ /* 0x000ea40008000800 */
[----:B------:R0:W2:Y:S01]  /*26340*/  LDS.128 R16, [R29+0x6000] ;  /* 0x006000001d107984 */ /* 0x0000a20000000c00 */
[----:B------:R-:W-:Y:S01]  /*26350*/  ISETP.LT.AND P4, PT, R0, UR13, !P0 ;  /* 0x0000000d00007c0c */ /* 0x000fe2000c781270 */
[----:B------:R-:W-:Y:S01]  /*26360*/  VIADD R0, R28, 0xd8 ;  /* 0x000000d81c007836 */ /* 0x000fe20000000000 */
[----:B------:R-:W-:Y:S01]  /*26370*/  PRMT R27, R13, 0x7771, RZ ;  /* 0x000077710d1b7816 */ /* 0x000fe200000000ff */
[C---:B---3--:R-:W-:Y:S01]  /*26380*/  VIADD R25, R24.reuse, UR5 ;  /* 0x0000000518197c36 */ /* 0x048fe20008000000 */
[-C--:B------:R-:W-:Y:S01]  /*26390*/  IADD3 R20, P6, PT, R24, R2.reuse, RZ ;  /* 0x0000000218147210 */ /* 0x080fe20007fde0ff */
[----:B------:R-:W3:Y:S02]  /*263a0*/  LDCU UR11, c[0x0][0x3b8] ;  /* 0x00007700ff0b77ac */ /* 0x000ee40008000800 */
[----:B------:R3:W-:Y:S01]  /*263b0*/  @P5 STG.E.U8 desc[UR8][R22.64], R27 ;  /* 0x0000001b16005986 */ /* 0x0007e2000c101108 */
[----:B-1----:R-:W-:Y:S01]  /*263c0*/  ISETP.LT.AND P5, PT, R0, UR12, !P0 ;  /* 0x0000000c00007c0c */ /* 0x002fe2000c7a1270 */
[----:B------:R-:W1:Y:S01]  /*263d0*/  LDCU UR12, c[0x0][0x39c] ;  /* 0x00007380ff0c77ac */ /* 0x000e620008000800 */
[-C--:B------:R-:W-:Y:S01]  /*263e0*/  LEA.HI.X.SX32 R21, R24, R3.reuse, 0x1, P6 ;  /* 0x0000000318157211 */ /* 0x080fe200030f0eff */
[C---:B----4-:R-:W-:Y:S01]  /*263f0*/  VIADD R26, R25.reuse, UR6 ;  /* 0x00000006191a7c36 */ /* 0x050fe20008000000 */
[----:B0-----:R-:W-:Y:S01]  /*26400*/  PRMT R29, R14, 0x7770, RZ ;  /* 0x000077700e1d7816 */ /* 0x001fe200000000ff */
[----:B------:R-:W-:Y:S01]  /*26410*/  VIADD R0, R28, 0xd9 ;  /* 0x000000d91c007836 */ /* 0x000fe20000000000 */
[CC--:B------:R-:W-:Y:S01]  /*26420*/  IADD3 R24, P6, PT, R25.reuse, R2.reuse, RZ ;  /* 0x0000000219187210 */ /* 0x0c0fe20007fde0ff */
[----:B------:R-:W0:Y:S02]  /*26430*/  LDCU UR13, c[0x0][0x39c] ;  /* 0x00007380ff0d77ac */ /* 0x000e240008000800 */
[----:B------:R4:W-:Y:S01]  /*26440*/  @P3 STG.E.U8 desc[UR8][R20.64], R29 ;  /* 0x0000001d14003986 */ /* 0x0009e2000c101108 */
[----:B------:R-:W-:Y:S01]  /*26450*/  LEA.HI.X.SX32 R25, R25, R3, 0x1, P6 ;  /* 0x0000000319197211 */ /* 0x000fe200030f0eff */
[----:B------:R-:W0:Y:S01]  /*26460*/  LDCU UR10, c[0x0][0x3b8] ;  /* 0x00007700ff0a77ac */ /* 0x000e220008000800 */
[----:B---3--:R-:W-:-:S02]  /*26470*/  IADD3 R22, P6, PT, R26, R2, RZ ;  /* 0x000000021a167210 */ /* 0x008fc40007fde0ff */
[----:B------:R-:W-:Y:S01]  /*26480*/  ISETP.LT.AND P3, PT, R0, UR14, !P0 ;  /* 0x0000000e00007c0c */ /* 0x000fe2000c761270 */
[----:B------:R-:W3:Y:S01]  /*26490*/  LDCU UR14, c[0x0][0x39c] ;  /* 0x00007380ff0e77ac */ /* 0x000ee20008000800 */
[----:B------:R-:W-:Y:S01]  /*264a0*/  PRMT R27, R14, 0x7771, RZ ;  /* 0x000077710e1b7816 */ /* 0x000fe200000000ff */
[----:B------:R-:W0:Y:S01]  /*264b0*/  LDCU UR5, c[0x0][0x3b8] ;  /* 0x00007700ff0577ac */ /* 0x000e220008000800 */
[----:B----4-:R-:W-:Y:S01]  /*264c0*/  IMAD.MOV.U32 R21, RZ, RZ, R28 ;  /* 0x000000ffff157224 */ /* 0x010fe200078e001c */
[C---:B------:R-:W-:Y:S01]  /*264d0*/  LEA.HI.X.SX32 R23, R26.reuse, R3, 0x1, P6 ;  /* 0x000000031a177211 */ /* 0x040fe200030f0eff */
[----:B--2---:R-:W-:Y:S01]  /*264e0*/  VIADD R26, R26, UR4 ;  /* 0x000000041a1a7c36 */ /* 0x004fe20008000000 */
[----:B------:R-:W-:Y:S01]  /*264f0*/  PRMT R28, R15, 0x7770, RZ ;  /* 0x000077700f1c7816 */ /* 0x000fe200000000ff */
[----:B------:R-:W-:Y:S01]  /*26500*/  VIADD R0, R21, 0xda ;  /* 0x000000da15007836 */ /* 0x000fe20000000000 */
[----:B------:R2:W-:Y:S01]  /*26510*/  @P2 STG.E.U8 desc[UR8][R24.64], R27 ;  /* 0x0000001b18002986 */ /* 0x0005e2000c101108 */
[----:B------:R-:W-:Y:S01]  /*26520*/  PRMT R29, R15, 0x7771, RZ ;  /* 0x000077710f1d7816 */ /* 0x000fe200000000ff */
[----:B------:R-:W4:Y:S01]  /*26530*/  LDCU UR6, c[0x0][0x3b8] ;  /* 0x00007700ff0677ac */ /* 0x000f220008000800 */
[----:B------:R-:W-:-:S02]  /*26540*/  IADD3 R20, P6, PT, R26, R2, RZ ;  /* 0x000000021a147210 */ /* 0x000fc40007fde0ff */
[----:B-1----:R-:W-:Y:S01]  /*26550*/  ISETP.LT.AND P2, PT, R0, UR12, !P0 ;  /* 0x0000000c00007c0c */ /* 0x002fe2000c741270 */
[----:B------:R-:W1:Y:S01]  /*26560*/  LDCU UR12, c[0x0][0x39c] ;  /* 0x00007380ff0c77ac */ /* 0x000e620008000800 */
[----:B------:R-:W-:Y:S01]  /*26570*/  VIADD R0, R21, 0xdb ;  /* 0x000000db15007836 */ /* 0x000fe20000000000 */
[----:B------:R3:W-:Y:S01]  /*26580*/  @P1 STG.E.U8 desc[UR8][R22.64], R28 ;  /* 0x0000001c16001986 */ /* 0x0007e2000c101108 */
[----:B------:R-:W1:Y:S01]  /*26590*/  LDCU UR4, c[0x0][0x3b8] ;  /* 0x00007700ff0477ac */ /* 0x000e620008000800 */
[----:B--2---:R-:W-:Y:S02]  /*265a0*/  VIADD R27, R26, UR11 ;  /* 0x0000000b1a1b7c36 */ /* 0x004fe40008000000 */
[----:B0-----:R-:W-:Y:S01]  /*265b0*/  ISETP.LT.AND P1, PT, R0, UR13, !P0 ;  /* 0x0000000d00007c0c */ /* 0x001fe2000c721270 */
[----:B------:R-:W0:Y:S01]  /*265c0*/  LDCU UR13, c[0x0][0x39c] ;  /* 0x00007380ff0d77ac */ /* 0x000e220008000800 */
[----:B------:R-:W2:Y:S01]  /*265d0*/  LDCU UR11, c[0x0][0x3b8] ;  /* 0x00007700ff0b77ac */ /* 0x000ea20008000800 */
[----:B---3--:R-:W-:Y:S01]  /*265e0*/  IMAD.MOV.U32 R23, RZ, RZ, R21 ;  /* 0x000000ffff177224 */ /* 0x008fe200078e0015 */
[----:B------:R-:W-:-:S02]  /*265f0*/  LEA.HI.X.SX32 R21, R26, R3, 0x1, P6 ;  /* 0x000000031a157211 */ /* 0x000fc400030f0eff */
[----:B------:R-:W-:Y:S01]  /*26600*/  IADD3 R24, P6, PT, R27, R2, RZ ;  /* 0x000000021b187210 */ /* 0x000fe20007fde0ff */
[----:B------:R-:W-:-:S03]  /*26610*/  VIADD R0, R23, 0xdc ;  /* 0x000000dc17007836 */ /* 0x000fc60000000000 */
[CC--:B------:R-:W-:Y:S01]  /*26620*/  LEA.HI.X.SX32 R25, R27.reuse, R3.reuse, 0x1, P6 ;  /* 0x000000031b197211 */ /* 0x0c0fe200030f0eff */
[----:B------:R-:W-:Y:S01]  /*26630*/  VIADD R27, R27, UR10 ;  /* 0x0000000a1b1b7c36 */ /* 0x000fe20008000000 */
[----:B------:R3:W-:Y:S01]  /*26640*/  @P4 STG.E.U8 desc[UR8][R20.64], R29 ;  /* 0x0000001d14004986 */ /* 0x0007e2000c101108 */
[----:B------:R-:W-:Y:S01]  /*26650*/  ISETP.LT.AND P4, PT, R0, UR14, !P0 ;  /* 0x0000000e00007c0c */ /* 0x000fe2000c781270 */
[----:B------:R-:W-:Y:S01]  /*26660*/  VIADD R0, R23, 0xdd ;  /* 0x000000dd17007836 */ /* 0x000fe20000000000 */
[----:B------:R-:W-:Y:S01]  /*26670*/  PRMT R28, R16, 0x7770, RZ ;  /* 0x00007770101c7816 */ /* 0x000fe200000000ff */
[C---:B------:R-:W-:Y:S01]  /*26680*/  VIADD R26, R27.reuse, UR5 ;  /* 0x000000051b1a7c36 */ /* 0x040fe20008000000 */
[----:B------:R-:W-:Y:S01]  /*26690*/  IADD3 R22, P6, PT, R27, R2, RZ ;  /* 0x000000021b167210 */ /* 0x000fe20007fde0ff */
[----:B------:R-:W0:Y:S02]  /*266a0*/  LDCU UR5, c[0x0][0x3b8] ;  /* 0x00007700ff0577ac */ /* 0x000e240008000800 */
[----:B------:R2:W-:Y:S01]  /*266b0*/  @P5 STG.E.U8 desc[UR8][R24.64], R28 ;  /* 0x0000001c18005986 */ /* 0x0005e2000c101108 */
[----:B-1----:R-:W-:Y:S01]  /*266c0*/  ISETP.LT.AND P5, PT, R0, UR12, !P0 ;  /* 0x0000000c00007c0c */ /* 0x002fe2000c7a1270 */
[----:B------:R-:W1:Y:S01]  /*266d0*/  LDCU UR12, c[0x0][0x39c] ;  /* 0x00007380ff0c77ac */ /* 0x000e620008000800 */
[----:B---3--:R-:W-:Y:S01]  /*266e0*/  PRMT R29, R17, 0x7770, RZ ;  /* 0x00007770111d7816 */ /* 0x008fe200000000ff */
[----:B------:R-:W3:Y:S01]  /*266f0*/  LDCU UR14, c[0x0][0x39c] ;  /* 0x00007380ff0e77ac */ /* 0x000ee20008000800 */
[----:B------:R-:W0:Y:S01]  /*26700*/  LDCU UR10, c[0x0][0x3b8] ;  /* 0x00007700ff0a77ac */ /* 0x000e220008000800 */
[----:B--2---:R-:W-:Y:S01]  /*26710*/  IMAD.MOV.U32 R28, RZ, RZ, R23 ;  /* 0x000000ffff1c7224 */ /* 0x004fe200078e0017 */
[----:B------:R-:W-:-:S02]  /*26720*/  LEA.HI.X.SX32 R23, R27, R3, 0x1, P6 ;  /* 0x000000031b177211 */ /* 0x000fc400030f0eff */
[-C--:B------:R-:W-:Y:S02]  /*26730*/  IADD3 R20, P6, PT, R26, R2.reuse, RZ ;  /* 0x000000021a147210 */ /* 0x080fe40007fde0ff */
[----:B------:R-:W-:Y:S02]  /*26740*/  PRMT R27, R16, 0x7771, RZ ;  /* 0x00007771101b7816 */ /* 0x000fe400000000ff */
[C---:B------:R-:W-:Y:S01]  /*26750*/  LEA.HI.X.SX32 R21, R26.reuse, R3, 0x1, P6 ;  /* 0x000000031a157211 */ /* 0x040fe200030f0eff */
[----:B----4-:R-:W-:Y:S01]  /*26760*/  VIADD R26, R26, UR6 ;  /* 0x000000061a1a7c36 */ /* 0x010fe20008000000 */
[----:B------:R-:W2:Y:S01]  /*26770*/  LDCU UR6, c[0x0][0x3b8] ;  /* 0x00007700ff0677ac */ /* 0x000ea20008000800 */
[----:B------:R-:W-:Y:S01]  /*26780*/  VIADD R0, R28, 0xde ;  /* 0x000000de1c007836 */ /* 0x000fe20000000000 */
[----:B------:R4:W-:Y:S02]  /*26790*/  @P3 STG.E.U8 desc[UR8][R22.64], R27 ;  /* 0x0000001b16003986 */ /* 0x0009e4000c101108 */
[----:B------:R-:W-:-:S02]  /*267a0*/  IADD3 R24, P6, PT, R26, R2, RZ ;  /* 0x000000021a187210 */ /* 0x000fc40007fde0ff */
[----:B0-----:R-:W-:Y:S01]  /*267b0*/  ISETP.LT.AND P3, PT, R0, UR13, !P0 ;  /* 0x0000000d00007c0c */ /* 0x001fe2000c761270 */
[----:B------:R-:W-:Y:S01]  /*267c0*/  VIADD R0, R28, 0xdf ;  /* 0x000000df1c007836 */ /* 0x000fe20000000000 */
[CC--:B------:R-:W-:Y:S01]  /*267d0*/  LEA.HI.X.SX32 R25, R26.reuse, R3.reuse, 0x1, P6 ;  /* 0x000000031a197211 */ /* 0x0c0fe200030f0eff */
[----:B----4-:R-:W-:Y:S01]  /*267e0*/  VIADD R27, R26, UR4 ;  /* 0x000000041a1b7c36 */ /* 0x010fe20008000000 */
[----:B------:R0:W-:Y:S02]  /*267f0*/  @P2 STG.E.U8 desc[UR8][R20.64], R29 ;  /* 0x0000001d14002986 */ /* 0x0001e4000c101108 */
[----:B-1----:R-:W-:Y:S01]  /*26800*/  ISETP.LT.AND P2, PT, R0, UR12, !P0 ;  /* 0x0000000c00007c0c */ /* 0x002fe2000c741270 */
[----:B------:R-:W1:Y:S01]  /*26810*/  LDCU UR12, c[0x0][0x39c] ;  /* 0x00007380ff0c77ac */ /* 0x000e620008000800 */
[----:B------:R-:W-:Y:S02]  /*26820*/  IADD3 R22, P6, PT, R27, R2, RZ ;  /* 0x000000021b167210 */ /* 0x000fe40007fde0ff */
[----:B------:R-:W-:Y:S01]  /*26830*/  PRMT R26, R17, 0x7771, RZ ;  /* 0x00007771111a7816 */ /* 0x000fe200000000ff */
[----:B------:R-:W4:Y:S01]  /*26840*/  LDCU UR4, c[0x0][0x3b8] ;  /* 0x00007700ff0477ac */ /* 0x000f220008000800 */
[C---:B------:R-:W-:Y:S01]  /*26850*/  LEA.HI.X.SX32 R23, R27.reuse, R3, 0x1, P6 ;  /* 0x000000031b177211 */ /* 0x040fe200030f0eff */
[----:B------:R-:W-:-:S02]  /*26860*/  VIADD R27, R27, UR11 ;  /* 0x0000000b1b1b7c36 */ /* 0x000fc40008000000 */
[----:B------:R1:W-:Y:S01]  /*26870*/  @P1 STG.E.U8 desc[UR8][R24.64], R26 ;  /* 0x0000001a18001986 */ /* 0x0003e2000c101108 */
[----:B------:R-:W2:Y:S01]  /*26880*/  LDCU UR13, c[0x0][0x39c] ;  /* 0x00007380ff0d77ac */ /* 0x000ea20008000800 */
[----:B------:R-:W-:Y:S01]  /*26890*/  VIADD R0, R28, 0xe0 ;  /* 0x000000e01c007836 */ /* 0x000fe20000000000 */
[CC--:B0-----:R-:W-:Y:S02]  /*268a0*/  IADD3 R20, P6, PT, R27.reuse, R2.reuse, RZ ;  /* 0x000000021b147210 */ /* 0x0c1fe40007fde0ff */
[----:B------:R-:W-:Y:S01]  /*268b0*/  PRMT R29, R18, 0x7770, RZ ;  /* 0x00007770121d7816 */ /* 0x000fe200000000ff */
[----:B------:R-:W0:Y:S01]  /*268c0*/  LDCU UR11, c[0x0][0x3b8] ;  /* 0x00007700ff0b77ac */ /* 0x000e220008000800 */
[C---:B------:R-:W-:Y:S01]  /*268d0*/  LEA.HI.X.SX32 R21, R27.reuse, R3, 0x1, P6 ;  /* 0x000000031b157211 */ /* 0x040fe200030f0eff */
[----:B-1----:R-:W-:Y:S01]  /*268e0*/  VIADD R26, R27, UR5 ;  /* 0x000000051b1a7c36 */ /* 0x002fe20008000000 */
[----:B---3--:R-:W-:Y:S01]  /*268f0*/  ISETP.LT.AND P1, PT, R0, UR14, !P0 ;  /* 0x0000000e00007c0c */ /* 0x008fe2000c721270 */
[----:B------:R-:W-:Y:S01]  /*26900*/  VIADD R0, R28, 0xe1 ;  /* 0x000000e11c007836 */ /* 0x000fe20000000000 */
[----:B------:R1:W-:Y:S01]  /*26910*/  @P4 STG.E.U8 desc[UR8][R22.64], R29 ;  /* 0x0000001d16004986 */ /* 0x0003e2000c101108 */
[----:B------:R-:W-:Y:S01]  /*26920*/  PRMT R27, R18, 0x7771, RZ ;  /* 0x00007771121b7816 */ /* 0x000fe200000000ff */
[----:B------:R-:W3:Y:S01]  /*26930*/  LDCU UR14, c[0x0][0x39c] ;  /* 0x00007380ff0e77ac */ /* 0x000ee20008000800 */
[----:B------:R-:W-:-:S02]  /*26940*/  IADD3 R24, P6, PT, R26, R2, RZ ;  /* 0x000000021a187210 */ /* 0x000fc40007fde0ff */
[----:B------:R-:W-:Y:S01]  /*26950*/  ISETP.LT.AND P4, PT, R0, UR12, !P0 ;  /* 0x0000000c00007c0c */ /* 0x000fe2000c781270 */
[----:B------:R4:W-:Y:S01]  /*26960*/  @P5 STG.E.U8 desc[UR8][R20.64], R27 ;  /* 0x0000001b14005986 */ /* 0x0009e2000c101108 */
[CC--:B------:R-:W-:Y:S01]  /*26970*/  LEA.HI.X.SX32 R25, R26.reuse, R3.reuse, 0x1, P6 ;  /* 0x000000031a197211 */ /* 0x0c0fe200030f0eff */
[----:B------:R-:W-:Y:S01]  /*26980*/  VIADD R26, R26, UR10 ;  /* 0x0000000a1a1a7c36 */ /* 0x000fe20008000000 */
[----:B------:R-:W0:Y:S01]  /*26990*/  LDCU UR12, c[0x0][0x39c] ;  /* 0x00007380ff0c77ac */ /* 0x000e220008000800 */
[----:B-1----:R-:W-:Y:S01]  /*269a0*/  IMAD.MOV.U32 R23, RZ, RZ, R28 ;  /* 0x000000ffff177224 */ /* 0x002fe200078e001c */
[----:B------:R-:W-:Y:S01]  /*269b0*/  PRMT R28, R19, 0x7770, RZ ;  /* 0x00007770131c7816 */ /* 0x000fe200000000ff */
[----:B------:R-:W1:Y:S02]  /*269c0*/  LDCU UR5, c[0x0][0x3b8] ;  /* 0x00007700ff0577ac */ /* 0x000e640008000800 */
[----:B------:R-:W-:Y:S01]  /*269d0*/  VIADD R0, R23, 0xe2 ;  /* 0x000000e217007836 */ /* 0x000fe20000000000 */
[C---:B------:R-:W-:Y:S01]  /*269e0*/  IADD3 R22, P6, PT, R26.reuse, R2, RZ ;  /* 0x000000021a167210 */ /* 0x040fe20007fde0ff */
[----:B----4-:R-:W-:Y:S01]  /*269f0*/  VIADD R27, R26, UR4 ;  /* 0x000000041a1b7c36 */ /* 0x010fe20008000000 */
[----:B------:R4:W-:Y:S01]  /*26a00*/  @P3 STG.E.U8 desc[UR8][R24.64], R28 ;  /* 0x0000001c18003986 */ /* 0x0009e2000c101108 */
[----:B------:R-:W-:Y:S01]  /*26a10*/  PRMT R29, R19, 0x7771, RZ ;  /* 0x00007771131d7816 */ /* 0x000fe200000000ff */
[----:B------:R-:W0:Y:S01]  /*26a20*/  LDCU UR4, c[0x0][0x3b8] ;  /* 0x00007700ff0477ac */ /* 0x000e220008000800 */
[----:B--2---:R-:W-:Y:S01]  /*26a30*/  ISETP.LT.AND P5, PT, R0, UR13, !P0 ;  /* 0x0000000d00007c0c */ /* 0x004fe2000c7a1270 */
[----:B------:R-:W-:Y:S01]  /*26a40*/  VIADD R0, R23, 0xe3 ;  /* 0x000000e317007836 */ /* 0x000fe20000000000 */
[----:B------:R-:W2:Y:S01]  /*26a50*/  LDCU UR13, c[0x0][0x39c] ;  /* 0x00007380ff0d77ac */ /* 0x000ea20008000800 */
[----:B------:R-:W0:Y:S01]  /*26a60*/  LDCU UR10, c[0x0][0x3b8] ;  /* 0x00007700ff0a77ac */ /* 0x000e220008000800 */
[----:B----4-:R-:W-:Y:S01]  /*26a70*/  IMAD.MOV.U32 R25, RZ, RZ, R23 ;  /* 0x000000ffff197224 */ /* 0x010fe200078e0017 */
[----:B------:R-:W-:-:S02]  /*26a80*/  LEA.HI.X.SX32 R23, R26, R3, 0x1, P6 ;  /* 0x000000031a177211 */ /* 0x000fc400030f0eff */
[C---:B------:R-:W-:Y:S02]  /*26a90*/  IADD3 R20, P6, PT, R27.reuse, R2, RZ ;  /* 0x000000021b147210 */ /* 0x040fe40007fde0ff */
[----:B------:R-:W-:Y:S02]  /*26aa0*/  PRMT R28, R4, 0x7772, RZ ;  /* 0x00007772041c7816 */ /* 0x000fe400000000ff */
[----:B------:R-:W-:Y:S01]  /*26ab0*/  LEA.HI.X.SX32 R21, R27, R3, 0x1, P6 ;  /* 0x000000031b157211 */ /* 0x000fe200030f0eff */
[----:B------:R-:W-:Y:S04]  /*26ac0*/  @P2 STG.E.U8 desc[UR8][R22.64], R29 ;  /* 0x0000001d16002986 */ /* 0x000fe8000c101108 */
[----:B------:R4:W-:Y:S04]  /*26ad0*/  @P1 STG.E.U8 desc[UR8][R20.64], R28 ;  /* 0x0000001c14001986 */ /* 0x0009e8000c101108 */
[----:B----4-:R-:W4:Y:S01]  /*26ae0*/  LDL.LU R28, [R1+0x28] ;  /* 0x00002800011c7983 */ /* 0x010f220000300800 */
[----:B0-----:R-:W-:Y:S01]  /*26af0*/  ISETP.LT.AND P3, PT, R0, UR12, !P0 ;  /* 0x0000000c00007c0c */ /* 0x001fe2000c761270 */
[----:B------:R-:W0:Y:S01]  /*26b00*/  LDCU UR12, c[0x0][0x39c] ;  /* 0x00007380ff0c77ac */ /* 0x000e220008000800 */
[----:B------:R-:W-:-:S05]  /*26b10*/  VIADD R0, R25, 0xe4 ;  /* 0x000000e419007836 */ /* 0x000fca0000000000 */
[----:B---3--:R-:W-:Y:S01]  /*26b20*/  ISETP.LT.AND P2, PT, R0, UR14, !P0 ;  /* 0x0000000e00007c0c */ /* 0x008fe2000c741270 */
[----:B------:R-:W-:Y:S02]  /*26b30*/  VIADD R0, R25, 0xe5 ;  /* 0x000000e519007836 */ /* 0x000fe40000000000 */
[----:B------:R-:W-:Y:S01]  /*26b40*/  VIADD R27, R27, UR6 ;  /* 0x000000061b1b7c36 */ /* 0x000fe20008000000 */
[----:B------:R-:W-:Y:S01]  /*26b50*/  PRMT R29, R4, 0x7773, RZ ;  /* 0x00007773041d7816 */ /* 0x000fe200000000ff */
[----:B------:R-:W3:Y:S02]  /*26b60*/  LDCU UR14, c[0x0][0x39c] ;  /* 0x00007380ff0e77ac */ /* 0x000ee40008000800 */
[C---:B-1----:R-:W-:Y:S01]  /*26b70*/  VIADD R26, R27.reuse, UR5 ;  /* 0x000000051b1a7c36 */ /* 0x042fe20008000000 */
[C---:B------:R-:W-:Y:S01]  /*26b80*/  IADD3 R24, P6, PT, R27.reuse, R2, RZ ;  /* 0x000000021b187210 */ /* 0x040fe20007fde0ff */
[----:B------:R-:W1:Y:S01]  /*26b90*/  LDCU UR5, c[0x0][0x3b8] ;  /* 0x00007700ff0577ac */ /* 0x000e620008000800 */
[----:B0-----:R-:W-:Y:S01]  /*26ba0*/  ISETP.LT.AND P1, PT, R0, UR12, !P0 ;  /* 0x0000000c00007c0c */ /* 0x001fe2000c721270 */
[----:B------:R-:W0:Y:S01]  /*26bb0*/  LDCU UR12, c[0x0][0x39c] ;  /* 0x00007380ff0c77ac */ /* 0x000e220008000800 */
[----:B------:R-:W-:-:S02]  /*26bc0*/  LEA.HI.X.SX32 R25, R27, R3, 0x1, P6 ;  /* 0x000000031b197211 */ /* 0x000fc400030f0eff */
[CC--:B------:R-:W-:Y:S01]  /*26bd0*/  IADD3 R22, P6, PT, R26.reuse, R2.reuse, RZ ;  /* 0x000000021a167210 */ /* 0x0c0fe20007fde0ff */
[----:B------:R-:W0:Y:S01]  /*26be0*/  LDCU UR6, c[0x0][0x3b8] ;  /* 0x00007700ff0677ac */ /* 0x000e220008000800 */
[----:B------:R-:W-:Y:S01]  /*26bf0*/  PRMT R27, R5, 0x7772, RZ ;  /* 0x00007772051b7816 */ /* 0x000fe200000000ff */
[----:B------:R1:W-:Y:S01]  /*26c00*/  @P4 STG.E.U8 desc[UR8][R24.64], R29 ;  /* 0x0000001d18004986 */ /* 0x0003e2000c101108 */
[C---:B------:R-:W-:Y:S01]  /*26c10*/  LEA.HI.X.SX32 R23, R26.reuse, R3, 0x1, P6 ;  /* 0x000000031a177211 */ /* 0x040fe200030f0eff */
[----:B------:R-:W-:Y:S01]  /*26c20*/  VIADD R26, R26, UR11 ;  /* 0x0000000b1a1a7c36 */ /* 0x000fe20008000000 */
[----:B------:R-:W0:Y:S03]  /*26c30*/  LDCU UR11, c[0x0][0x3b8] ;  /* 0x00007700ff0b77ac */ /* 0x000e260008000800 */
[----:B------:R2:W-:Y:S01]  /*26c40*/  @P5 STG.E.U8 desc[UR8][R22.64], R27 ;  /* 0x0000001b16005986 */ /* 0x0005e2000c101108 */
[C---:B------:R-:W-:Y:S01]  /*26c50*/  IADD3 R20, P6, PT, R26.reuse, R2, RZ ;  /* 0x000000021a147210 */ /* 0x040fe20007fde0ff */
[----:B-1----:R-:W-:-:S03]  /*26c60*/  VIADD R24, R26, UR4 ;  /* 0x000000041a187c36 */ /* 0x002fc60008000000 */
[-C--:B------:R-:W-:Y:S01]  /*26c70*/  LEA.HI.X.SX32 R21, R26, R3.reuse, 0x1, P6 ;  /* 0x000000031a157211 */ /* 0x080fe200030f0eff */
[----:B------:R-:W1:Y:S01]  /*26c80*/  LDCU UR4, c[0x0][0x3b8] ;  /* 0x00007700ff0477ac */ /* 0x000e620008000800 */
[----:B------:R-:W-:Y:S02]  /*26c90*/  PRMT R25, R5, 0x7773, RZ ;  /* 0x0000777305197816 */ /* 0x000fe400000000ff */
[-C--:B------:R-:W-:Y:S02]  /*26ca0*/  IADD3 R4, P6, PT, R24, R2.reuse, RZ ;  /* 0x0000000218047210 */ /* 0x080fe40007fde0ff */
[----:B--2---:R-:W-:Y:S01]  /*26cb0*/  PRMT R27, R6, 0x7772, RZ ;  /* 0x00007772061b7816 */ /* 0x004fe200000000ff */
[----:B------:R2:W-:Y:S01]  /*26cc0*/  @P3 STG.E.U8 desc[UR8][R20.64], R25 ;  /* 0x0000001914003986 */ /* 0x0005e2000c101108 */
[C---:B------:R-:W-:Y:S01]  /*26cd0*/  LEA.HI.X.SX32 R5, R24.reuse, R3, 0x1, P6 ;  /* 0x0000000318057211 */ /* 0x040fe200030f0eff */
[----:B------:R-:W-:Y:S01]  /*26ce0*/  VIADD R24, R24, UR10 ;  /* 0x0000000a18187c36 */ /* 0x000fe20008000000 */
[----:B------:R-:W-:Y:S01]  /*26cf0*/  PRMT R29, R6, 0x7773, RZ ;  /* 0x00007773061d7816 */ /* 0x000fe200000000ff */
[----:B------:R-:W0:Y:S02]  /*26d00*/  LDCU UR10, c[0x0][0x3b8] ;  /* 0x00007700ff0a77ac */ /* 0x000e240008000800 */
[----:B------:R1:W-:Y:S01]  /*26d10*/  @P2 STG.E.U8 desc[UR8][R4.64], R27 ;  /* 0x0000001b04002986 */ /* 0x0003e2000c101108 */
[C---:B------:R-:W-:Y:S01]  /*26d20*/  IADD3 R22, P6, PT, R24.reuse, R2, RZ ;  /* 0x0000000218167210 */ /* 0x040fe20007fde0ff */
[----:B--2---:R-:W-:-:S03]  /*26d30*/  VIADD R25, R24, UR5 ;  /* 0x0000000518197c36 */ /* 0x004fc60008000000 */
[----:B------:R-:W-:Y:S01]  /*26d40*/  LEA.HI.X.SX32 R23, R24, R3, 0x1, P6 ;  /* 0x0000000318177211 */ /* 0x000fe200030f0eff */
[----:B------:R-:W2:Y:S01]  /*26d50*/  LDCU UR5, c[0x0][0x3b8] ;  /* 0x00007700ff0577ac */ /* 0x000ea20008000800 */
[----:B------:R-:W-:-:S03]  /*26d60*/  IADD3 R20, P6, PT, R25, R2, RZ ;  /* 0x0000000219147210 */ /* 0x000fc60007fde0ff */
[----:B------:R3:W-:Y:S01]  /*26d70*/  @P1 STG.E.U8 desc[UR8][R22.64], R29 ;  /* 0x0000001d16001986 */ /* 0x0007e2000c101108 */
[----:B-1----:R-:W-:Y:S02]  /*26d80*/  PRMT R27, R7, 0x7772, RZ ;  /* 0x00007772071b7816 */ /* 0x002fe400000000ff */
[C---:B------:R-:W-:Y:S01]  /*26d90*/  LEA.HI.X.SX32 R21, R25.reuse, R3, 0x1, P6 ;  /* 0x0000000319157211 */ /* 0x040fe200030f0eff */
[----:B0-----:R-:W-:Y:S01]  /*26da0*/  VIADD R25, R25, UR6 ;  /* 0x0000000619197c36 */ /* 0x001fe20008000000 */
[----:B------:R-:W0:Y:S04]  /*26db0*/  LDCU UR6, c[0x0][0x3b8] ;  /* 0x00007700ff0677ac */ /* 0x000e280008000800 */
[C---:B------:R-:W-:Y:S01]  /*26dc0*/  IADD3 R4, P6, PT, R25.reuse, R2, RZ ;  /* 0x0000000219047210 */ /* 0x040fe20007fde0ff */
[----:B---3--:R-:W-:-:S03]  /*26dd0*/  VIADD R22, R25, UR4 ;  /* 0x0000000419167c36 */ /* 0x008fc60008000000 */
[-C--:B------:R-:W-:Y:S01]  /*26de0*/  LEA.HI.X.SX32 R5, R25, R3.reuse, 0x1, P6 ;  /* 0x0000000319057211 */ /* 0x080fe200030f0eff */
[----:B------:R-:W1:Y:S01]  /*26df0*/  LDCU UR4, c[0x0][0x3b8] ;  /* 0x00007700ff0477ac */ /* 0x000e620008000800 */
[----:B------:R-:W-:Y:S02]  /*26e00*/  PRMT R23, R7, 0x7773, RZ ;  /* 0x0000777307177816 */ /* 0x000fe400000000ff */
[----:B------:R-:W-:Y:S02]  /*26e10*/  IADD3 R6, P6, PT, R22, R2, RZ ;  /* 0x0000000216067210 */ /* 0x000fe40007fde0ff */
[----:B------:R-:W-:Y:S02]  /*26e20*/  PRMT R25, R8, 0x7772, RZ ;  /* 0x0000777208197816 */ /* 0x000fe400000000ff */
[C---:B------:R-:W-:Y:S01]  /*26e30*/  LEA.HI.X.SX32 R7, R22.reuse, R3, 0x1, P6 ;  /* 0x0000000316077211 */ /* 0x040fe200030f0eff */
[----:B------:R-:W-:Y:S01]  /*26e40*/  VIADD R22, R22, UR11 ;  /* 0x0000000b16167c36 */ /* 0x000fe20008000000 */
[----:B------:R-:W3:Y:S01]  /*26e50*/  LDCU UR11, c[0x0][0x3b8] ;  /* 0x00007700ff0b77ac */ /* 0x000ee20008000800 */
[----:B----4-:R-:W-:-:S05]  /*26e60*/  VIADD R0, R28, 0xe6 ;  /* 0x000000e61c007836 */ /* 0x010fca0000000000 */
[----:B------:R-:W-:Y:S01]  /*26e70*/  ISETP.LT.AND P4, PT, R0, UR13, !P0 ;  /* 0x0000000d00007c0c */ /* 0x000fe2000c781270 */
[----:B------:R-:W-:Y:S01]  /*26e80*/  VIADD R0, R28, 0xe7 ;  /* 0x000000e71c007836 */ /* 0x000fe20000000000 */
[----:B------:R-:W4:Y:S04]  /*26e90*/  LDCU UR13, c[0x0][0x39c] ;  /* 0x00007380ff0d77ac */ /* 0x000f280008000800 */
[----:B------:R-:W-:Y:S01]  /*26ea0*/  ISETP.LT.AND P5, PT, R0, UR12, !P0 ;  /* 0x0000000c00007c0c */ /* 0x000fe2000c7a1270 */
[----:B------:R-:W0:Y:S01]  /*26eb0*/  LDCU UR12, c[0x0][0x39c] ;  /* 0x00007380ff0c77ac */ /* 0x000e220008000800 */
[----:B------:R-:W-:-:S05]  /*26ec0*/  VIADD R0, R28, 0xe8 ;  /* 0x000000e81c007836 */ /* 0x000fca0000000000 */
[----:B------:R-:W-:Y:S01]  /*26ed0*/  ISETP.LT.AND P3, PT, R0, UR14, !P0 ;  /* 0x0000000e00007c0c */ /* 0x000fe2000c761270 */
[----:B------:R-:W-:Y:S01]  /*26ee0*/  VIADD R0, R28, 0xe9 ;  /* 0x000000e91c007836 */ /* 0x000fe20000000000 */
[----:B------:R-:W1:Y:S04]  /*26ef0*/  LDCU UR14, c[0x0][0x39c] ;  /* 0x00007380ff0e77ac */ /* 0x000e680008000800 */
[----:B0-----:R-:W-:Y:S01]  /*26f00*/  ISETP.LT.AND P2, PT, R0, UR12, !P0 ;  /* 0x0000000c00007c0c */ /* 0x001fe2000c741270 */
[----:B------:R-:W0:Y:S01]  /*26f10*/  LDCU UR12, c[0x0][0x39c] ;  /* 0x00007380ff0c77ac */ /* 0x000e220008000800 */
[----:B------:R-:W-:-:S05]  /*26f20*/  VIADD R0, R28, 0xea ;  /* 0x000000ea1c007836 */ /* 0x000fca0000000000 */
[----:B----4-:R-:W-:Y:S01]  /*26f30*/  ISETP.LT.AND P1, PT, R0, UR13, !P0 ;  /* 0x0000000d00007c0c */ /* 0x010fe2000c721270 */
[----:B------:R-:W-:Y:S01]  /*26f40*/  VIADD R0, R28, 0xeb ;  /* 0x000000eb1c007836 */ /* 0x000fe20000000000 */
[----:B------:R4:W-:Y:S01]  /*26f50*/  @P4 STG.E.U8 desc[UR8][R20.64], R27 ;  /* 0x0000001b14004986 */ /* 0x0009e2000c101108 */
[----:B------:R-:W2:Y:S03]  /*26f60*/  LDCU UR13, c[0x0][0x39c] ;  /* 0x00007380ff0d77ac */ /* 0x000ea60008000800 */
[----:B0-----:R-:W-:Y:S01]  /*26f70*/  ISETP.LT.AND P4, PT, R0, UR12, !P0 ;  /* 0x0000000c00007c0c */ /* 0x001fe2000c781270 */
[----:B------:R-:W0:Y:S01]  /*26f80*/  LDCU UR12, c[0x0][0x39c] ;  /* 0x00007380ff0c77ac */ /* 0x000e220008000800 */
[----:B------:R-:W-:Y:S01]  /*26f90*/  VIADD R0, R28, 0xec ;  /* 0x000000ec1c007836 */ /* 0x000fe20000000000 */
[----:B------:R2:W-:Y:S04]  /*26fa0*/  @P5 STG.E.U8 desc[UR8][R4.64], R23 ;  /* 0x0000001704005986 */ /* 0x0005e8000c101108 */
[----:B-1----:R-:W-:Y:S01]  /*26fb0*/  ISETP.LT.AND P5, PT, R0, UR14, !P0 ;  /* 0x0000000e00007c0c */ /* 0x002fe2000c7a1270 */
[----:B------:R-:W-:Y:S01]  /*26fc0*/  VIADD R0, R28, 0xed ;  /* 0x000000ed1c007836 */ /* 0x000fe20000000000 */
[----:B------:R1:W-:Y:S01]  /*26fd0*/  @P3 STG.E.U8 desc[UR8][R6.64], R25 ;  /* 0x0000001906003986 */ /* 0x0003e2000c101108 */
[-C--:B----4-:R-:W-:Y:S01]  /*26fe0*/  IADD3 R20, P6, PT, R22, R2.reuse, RZ ;  /* 0x0000000216147210 */ /* 0x090fe20007fde0ff */
[----:B------:R-:W4:Y:S01]  /*26ff0*/  LDCU UR14, c[0x0][0x39c] ;  /* 0x00007380ff0e77ac */ /* 0x000f220008000800 */
[----:B------:R-:W-:Y:S01]  /*27000*/  PRMT R27, R8, 0x7773, RZ ;  /* 0x00007773081b7816 */ /* 0x000fe200000000ff */
[----:B--2---:R-:W-:Y:S01]  /*27010*/  VIADD R23, R22, UR5 ;  /* 0x0000000516177c36 */ /* 0x004fe20008000000 */
[----:B0-----:R-:W-:Y:S01]  /*27020*/  ISETP.LT.AND P3, PT, R0, UR12, !P0 ;  /* 0x0000000c00007c0c */ /* 0x001fe2000c761270 */
[----:B------:R-:W0:Y:S01]  /*27030*/  LDCU UR12, c[0x0][0x39c] ;  /* 0x00007380ff0c77ac */ /* 0x000e220008000800 */
[-C--:B------:R-:W-:Y:S01]  /*27040*/  LEA.HI.X.SX32 R21, R22, R3.reuse, 0x1, P6 ;  /* 0x0000000316157211 */ /* 0x080fe200030f0eff */
[----:B------:R-:W-:Y:S01]  /*27050*/  VIADD R0, R28, 0xee ;  /* 0x000000ee1c007836 */ /* 0x000fe20000000000 */
[-C--:B------:R-:W-:Y:S01]  /*27060*/  IADD3 R4, P6, PT, R23, R2.reuse, RZ ;  /* 0x0000000217047210 */ /* 0x080fe20007fde0ff */
[----:B------:R-:W2:Y:S01]  /*27070*/  LDCU UR5, c[0x0][0x3b8] ;  /* 0x00007700ff0577ac */ /* 0x000ea20008000800 */
[----:B-1----:R-:W-:Y:S01]  /*27080*/  PRMT R25, R9, 0x7772, RZ ;  /* 0x0000777209197816 */ /* 0x002fe200000000ff */
[----:B------:R1:W-:Y:S01]  /*27090*/  @P2 STG.E.U8 desc[UR8][R20.64], R27 ;  /* 0x0000001b14002986 */ /* 0x0003e2000c101108 */
[----:B------:R-:W-:Y:S01]  /*270a0*/  ISETP.LT.AND P2, PT, R0, UR13, !P0 ;  /* 0x0000000d00007c0c */ /* 0x000fe2000c741270 */
[----:B------:R-:W-:Y:S01]  /*270b0*/  VIADD R0, R28, 0xef ;  /* 0x000000ef1c007836 */ /* 0x000fe20000000000 */
[CC--:B------:R-:W-:Y:S01]  /*270c0*/  LEA.HI.X.SX32 R5, R23.reuse, R3.reuse, 0x1, P6 ;  /* 0x0000000317057211 */ /* 0x0c0fe200030f0eff */
[----:B------:R-:W-:Y:S01]  /*270d0*/  VIADD R23, R23, UR10 ;  /* 0x0000000a17177c36 */ /* 0x000fe20008000000 */
[----:B------:R-:W2:Y:S03]  /*270e0*/  LDCU UR13, c[0x0][0x39c] ;  /* 0x00007380ff0d77ac */ /* 0x000ea60008000800 */
[----:B------:R2:W-:Y:S01]  /*270f0*/  @P1 STG.E.U8 desc[UR8][R4.64], R25 ;  /* 0x0000001904001986 */ /* 0x0005e2000c101108 */
[CC--:B------:R-:W-:Y:S01]  /*27100*/  IADD3 R6, P6, PT, R23.reuse, R2.reuse, RZ ;  /* 0x0000000217067210 */ /* 0x0c0fe20007fde0ff */
[----:B------:R-:W3:Y:S01]  /*27110*/  LDCU UR10, c[0x0][0x3b8] ;  /* 0x00007700ff0a77ac */ /* 0x000ee20008000800 */
[----:B0-----:R-:W-:Y:S01]  /*27120*/  ISETP.LT.AND P1, PT, R0, UR12, !P0 ;  /* 0x0000000c00007c0c */ /* 0x001fe2000c721270 */
[----:B------:R-:W0:Y:S01]  /*27130*/  LDCU UR12, c[0x0][0x39c] ;  /* 0x00007380ff0c77ac */ /* 0x000e220008000800 */
[C---:B------:R-:W-:Y:S01]  /*27140*/  VIADD R8, R23.reuse, UR4 ;  /* 0x0000000417087c36 */ /* 0x040fe20008000000 */
[----:B------:R-:W-:Y:S01]  /*27150*/  LEA.HI.X.SX32 R7, R23, R3, 0x1, P6 ;  /* 0x0000000317077211 */ /* 0x000fe200030f0eff */
[----:B------:R-:W-:Y:S01]  /*27160*/  VIADD R0, R28, 0xf0 ;  /* 0x000000f01c007836 */ /* 0x000fe20000000000 */
[----:B------:R-:W-:Y:S01]  /*27170*/  PRMT R23, R9, 0x7773, RZ ;  /* 0x0000777309177816 */ /* 0x000fe200000000ff */
[----:B------:R-:W3:Y:S01]  /*27180*/  LDCU UR4, c[0x0][0x3b8] ;  /* 0x00007700ff0477ac */ /* 0x000ee20008000800 */
[----:B-1----:R-:W-:-:S03]  /*27190*/  IADD3 R20, P6, PT, R8, R2, RZ ;  /* 0x0000000208147210 */ /* 0x002fc60007fde0ff */
[----:B------:R1:W-:Y:S01]  /*271a0*/  @P4 STG.E.U8 desc[UR8][R6.64], R23 ;  /* 0x0000001706004986 */ /* 0x0003e2000c101108 */
[----:B----4-:R-:W-:Y:S01]  /*271b0*/  ISETP.LT.AND P4, PT, R0, UR14, !P0 ;  /* 0x0000000e00007c0c */ /* 0x010fe2000c781270 */
[----:B------:R-:W-:Y:S01]  /*271c0*/  VIADD R0, R28, 0xf1 ;  /* 0x000000f11c007836 */ /* 0x000fe20000000000 */
[CC--:B------:R-:W-:Y:S01]  /*271d0*/  LEA.HI.X.SX32 R21, R8.reuse, R3.reuse, 0x1, P6 ;  /* 0x0000000308157211 */ /* 0x0c0fe200030f0eff */
[----:B--2---:R-:W-:Y:S01]  /*271e0*/  VIADD R4, R8, UR6 ;  /* 0x0000000608047c36 */ /* 0x004fe20008000000 */
[----:B------:R-:W-:Y:S01]  /*271f0*/  PRMT R25, R10, 0x7772, RZ ;  /* 0x000077720a197816 */ /* 0x000fe200000000ff */
[----:B------:R-:W2:Y:S01]  /*27200*/  LDCU UR14, c[0x0][0x39c] ;  /* 0x00007380ff0e77ac */ /* 0x000ea20008000800 */
[----:B0-----:R-:W-:Y:S01]  /*27210*/  ISETP.LT.AND P6, PT, R0, UR12, !P0 ;  /* 0x0000000c00007c0c */ /* 0x001fe2000c7c1270 */
[----:B------:R-:W0:Y:S02]  /*27220*/  LDCU UR12, c[0x0][0x39c] ;  /* 0x00007380ff0c77ac */ /* 0x000e240008000800 */
[----:B------:R4:W-:Y:S01]  /*27230*/  @P5 STG.E.U8 desc[UR8][R20.64], R25 ;  /* 0x0000001914005986 */ /* 0x0009e2000c101108 */
[CC--:B------:R-:W-:Y:S01]  /*27240*/  IADD3 R8, P5, PT, R4.reuse, R2.reuse, RZ ;  /* 0x0000000204087210 */ /* 0x0c0fe20007fbe0ff */
[----:B------:R-:W-:Y:S01]  /*27250*/  VIADD R5, R4, UR5 ;  /* 0x0000000504057c36 */ /* 0x000fe20008000000 */
[----:B-1----:R-:W-:Y:S01]  /*27260*/  PRMT R23, R10, 0x7773, RZ ;  /* 0x000077730a177816 */ /* 0x002fe200000000ff */
[----:B------:R-:W-:Y:S01]  /*27270*/  VIADD R0, R28, 0xf2 ;  /* 0x000000f21c007836 */ /* 0x000fe20000000000 */
[----:B------:R-:W-:Y:S01]  /*27280*/  LEA.HI.X.SX32 R9, R4, R3, 0x1, P5 ;  /* 0x0000000304097211 */ /* 0x000fe200028f0eff */
[----:B------:R-:W1:Y:S01]  /*27290*/  LDCU UR5, c[0x0][0x3b8] ;  /* 0x00007700ff0577ac */ /* 0x000e620008000800 */
[----:B------:R-:W-:-:S03]  /*272a0*/  IADD3 R6, P5, PT, R5, R2, RZ ;  /* 0x0000000205067210 */ /* 0x000fc60007fbe0ff */
[----:B------:R1:W-:Y:S01]  /*272b0*/  @P3 STG.E.U8 desc[UR8][R8.64], R23 ;  /* 0x0000001708003986 */ /* 0x0003e2000c101108 */
[----:B------:R-:W-:Y:S01]  /*272c0*/  ISETP.LT.AND P3, PT, R0, UR13, !P0 ;  /* 0x0000000d00007c0c */ /* 0x000fe2000c761270 */
[----:B------:R-:W-:Y:S01]  /*272d0*/  VIADD R0, R28, 0xf3 ;  /* 0x000000f31c007836 */ /* 0x000fe20000000000 */
[----:B------:R-:W-:Y:S01]  /*272e0*/  LEA.HI.X.SX32 R7, R5, R3, 0x1, P5 ;  /* 0x0000000305077211 */ /* 0x000fe200028f0eff */
[----:B------:R-:W2:Y:S01]  /*272f0*/  LDCU UR6, c[0x0][0x3b8] ;  /* 0x00007700ff0677ac */ /* 0x000ea20008000800 */
[----:B----4-:R-:W-:Y:S01]  /*27300*/  PRMT R21, R11, 0x7772, RZ ;  /* 0x000077720b157816 */ /* 0x010fe200000000ff */
[----:B---3--:R-:W-:Y:S01]  /*27310*/  VIADD R5, R5, UR11 ;  /* 0x0000000b05057c36 */ /* 0x008fe20008000000 */
[----:B------:R-:W-:Y:S01]  /*27320*/  PRMT R11, R11, 0x7773, RZ ;  /* 0x000077730b0b7816 */ /* 0x000fe200000000ff */
[----:B------:R-:W3:Y:S02]  /*27330*/  LDCU UR13, c[0x0][0x39c] ;  /* 0x00007380ff0d77ac */ /* 0x000ee40008000800 */
[----:B------:R4:W-:Y:S01]  /*27340*/  @P2 STG.E.U8 desc[UR8][R6.64], R21 ;  /* 0x0000001506002986 */ /* 0x0009e2000c101108 */
[----:B0-----:R-:W-:Y:S01]  /*27350*/  ISETP.LT.AND P2, PT, R0, UR12, !P0 ;  /* 0x0000000c00007c0c */ /* 0x001fe2000c741270 */
[----:B------:R-:W0:Y:S01]  /*27360*/  LDCU UR12, c[0x0][0x39c] ;  /* 0x00007380ff0c77ac */ /* 0x000e220008000800 */
[C---:B------:R-:W-:Y:S01]  /*27370*/  IADD3 R4, P5, PT, R5.reuse, R2, RZ ;  /* 0x0000000205047210 */ /* 0x040fe20007fbe0ff */
[----:B------:R-:W-:-:S02]  /*27380*/  VIADD R10, R5, UR4 ;  /* 0x00000004050a7c36 */ /* 0x000fc40008000000 */
[----:B------:R-:W-:Y:S01]  /*27390*/  VIADD R0, R28, 0xf4 ;  /* 0x000000f41c007836 */ /* 0x000fe20000000000 */
[----:B------:R-:W-:Y:S01]  /*273a0*/  LEA.HI.X.SX32 R5, R5, R3, 0x1, P5 ;  /* 0x0000000305057211 */ /* 0x000fe200028f0eff */
[----:B------:R-:W3:Y:S01]  /*273b0*/  LDCU UR4, c[0x0][0x3b8] ;  /* 0x00007700ff0477ac */ /* 0x000ee20008000800 */
[----:B-1----:R-:W-:-:S03]  /*273c0*/  IADD3 R8, P5, PT, R10, R2, RZ ;  /* 0x000000020a087210 */ /* 0x002fc60007fbe0ff */
[----:B------:R1:W-:Y:S01]  /*273d0*/  @P1 STG.E.U8 desc[UR8][R4.64], R11 ;  /* 0x0000000b04001986 */ /* 0x0003e2000c101108 */
[----:B--2---:R-:W-:Y:S01]  /*273e0*/  ISETP.LT.AND P1, PT, R0, UR14, !P0 ;  /* 0x0000000e00007c0c */ /* 0x004fe2000c721270 */
[----:B------:R-:W-:Y:S01]  /*273f0*/  VIADD R0, R28, 0xf5 ;  /* 0x000000f51c007836 */ /* 0x000fe20000000000 */
[----:B------:R-:W-:Y:S01]  /*27400*/  LEA.HI.X.SX32 R9, R10, R3, 0x1, P5 ;  /* 0x000000030a097211 */ /* 0x000fe200028f0eff */
[----:B------:R-:W2:Y:S01]  /*27410*/  LDCU UR11, c[0x0][0x3b8] ;  /* 0x00007700ff0b77ac */ /* 0x000ea20008000800 */
[----:B----4-:R-:W-:Y:S01]  /*27420*/  PRMT R21, R12, 0x7772, RZ ;  /* 0x000077720c157816 */ /* 0x010fe200000000ff */
[----:B------:R-:W-:Y:S01]  /*27430*/  VIADD R10, R10, UR10 ;  /* 0x0000000a0a0a7c36 */ /* 0x000fe20008000000 */
[----:B------:R-:W-:Y:S01]  /*27440*/  PRMT R23, R12, 0x7773, RZ ;  /* 0x000077730c177816 */ /* 0x000fe200000000ff */
[----:B------:R-:W4:Y:S02]  /*27450*/  LDCU UR14, c[0x0][0x39c] ;  /* 0x00007380ff0e77ac */ /* 0x000f240008000800 */
[----:B------:R2:W-:Y:S01]  /*27460*/  @P4 STG.E.U8 desc[UR8][R8.64], R21 ;  /* 0x0000001508004986 */ /* 0x0005e2000c101108 */
[----:B0-----:R-:W-:Y:S01]  /*27470*/  ISETP.LT.AND P4, PT, R0, UR12, !P0 ;  /* 0x0000000c00007c0c */ /* 0x001fe2000c781270 */
[----:B------:R-:W0:Y:S01]  /*27480*/  LDCU UR12, c[0x0][0x39c] ;  /* 0x00007380ff0c77ac */ /* 0x000e220008000800 */
[C---:B------:R-:W-:Y:S01]  /*27490*/  IADD3 R6, P5, PT, R10.reuse, R2, RZ ;  /* 0x000000020a067210 */ /* 0x040fe20007fbe0ff */
[----:B-1----:R-:W-:-:S02]  /*274a0*/  VIADD R11, R10, UR5 ;  /* 0x000000050a0b7c36 */ /* 0x002fc40008000000 */
[----:B------:R-:W-:Y:S01]  /*274b0*/  VIADD R0, R28, 0xf6 ;  /* 0x000000f61c007836 */ /* 0x000fe20000000000 */
[----:B------:R-:W-:Y:S01]  /*274c0*/  LEA.HI.X.SX32 R7, R10, R3, 0x1, P5 ;  /* 0x000000030a077211 */ /* 0x000fe200028f0eff */
[----:B------:R-:W1:Y:S01]  /*274d0*/  LDCU UR5, c[0x0][0x3b8] ;  /* 0x00007700ff0577ac */ /* 0x000e620008000800 */
[----:B------:R-:W-:-:S03]  /*274e0*/  IADD3 R4, P5, PT, R11, R2, RZ ;  /* 0x000000020b047210 */ /* 0x000fc60007fbe0ff */
[----:B------:R1:W-:Y:S01]  /*274f0*/  @P6 STG.E.U8 desc[UR8][R6.64], R23 ;  /* 0x0000001706006986 */ /* 0x0003e2000c101108 */
[----:B---3--:R-:W-:Y:S01]  /*27500*/  ISETP.LT.AND P6, PT, R0, UR13, !P0 ;  /* 0x0000000d00007c0c */ /* 0x008fe2000c7c1270 */
[----:B------:R-:W-:Y:S01]  /*27510*/  VIADD R0, R28, 0xf7 ;  /* 0x000000f71c007836 */ /* 0x000fe20000000000 */
[----:B------:R-:W-:Y:S01]  /*27520*/  LEA.HI.X.SX32 R5, R11, R3, 0x1, P5 ;  /* 0x000000030b057211 */ /* 0x000fe200028f0eff */
[----:B------:R-:W3:Y:S01]  /*27530*/  LDCU UR10, c[0x0][0x3b8] ;  /* 0x00007700ff0a77ac */ /* 0x000ee20008000800 */
[----:B--2---:R-:W-:Y:S01]  /*27540*/  PRMT R21, R13, 0x7772, RZ ;  /* 0x000077720d157816 */ /* 0x004fe200000000ff */
[----:B------:R-:W-:Y:S01]  /*27550*/  VIADD R11, R11, UR6 ;  /* 0x000000060b0b7c36 */ /* 0x000fe20008000000 */
[----:B------:R-:W-:Y:S01]  /*27560*/  PRMT R13, R13, 0x7773, RZ ;  /* 0x000077730d0d7816 */ /* 0x000fe200000000ff */
[----:B------:R-:W2:Y:S02]  /*27570*/  LDCU UR13, c[0x0][0x39c] ;  /* 0x00007380ff0d77ac */ /* 0x000ea40008000800 */
[----:B------:R2:W-:Y:S01]  /*27580*/  @P3 STG.E.U8 desc[UR8][R4.64], R21 ;  /* 0x0000001504003986 */ /* 0x0005e2000c101108 */
[----:B0-----:R-:W-:Y:S01]  /*27590*/  ISETP.LT.AND P3, PT, R0, UR12, !P0 ;  /* 0x0000000c00007c0c */ /* 0x001fe2000c761270 */
[----:B------:R-:W0:Y:S01]  /*275a0*/  LDCU UR12, c[0x0][0x39c] ;  /* 0x00007380ff0c77ac */ /* 0x000e220008000800 */
[C---:B------:R-:W-:Y:S01]  /*275b0*/  IADD3 R8, P5, PT, R11.reuse, R2, RZ ;  /* 0x000000020b087210 */ /* 0x040fe20007fbe0ff */
[----:B------:R-:W-:-:S02]  /*275c0*/  VIADD R10, R11, UR4 ;  /* 0x000000040b0a7c36 */ /* 0x000fc40008000000 */
[----:B------:R-:W-:Y:S01]  /*275d0*/  VIADD R0, R28, 0xf8 ;  /* 0x000000f81c007836 */ /* 0x000fe20000000000 */
[-C--:B------:R-:W-:Y:S01]  /*275e0*/  LEA.HI.X.SX32 R9, R11, R3.reuse, 0x1, P5 ;  /* 0x000000030b097211 */ /* 0x080fe200028f0eff */
[----:B------:R-:W3:Y:S01]  /*275f0*/  LDCU UR4, c[0x0][0x3b8] ;  /* 0x00007700ff0477ac */ /* 0x000ee20008000800 */
[-C--:B-1----:R-:W-:Y:S02]  /*27600*/  IADD3 R6, P5, PT, R10, R2.reuse, RZ ;  /* 0x000000020a067210 */ /* 0x082fe40007fbe0ff */
[----:B------:R-:W-:Y:S01]  /*27610*/  PRMT R11, R14, 0x7772, RZ ;  /* 0x000077720e0b7816 */ /* 0x000fe200000000ff */
[----:B------:R1:W-:Y:S01]  /*27620*/  @P2 STG.E.U8 desc[UR8][R8.64], R13 ;  /* 0x0000000d08002986 */ /* 0x0003e2000c101108 */
[C---:B------:R-:W-:Y:S01]  /*27630*/  LEA.HI.X.SX32 R7, R10.reuse, R3, 0x1, P5 ;  /* 0x000000030a077211 */ /* 0x040fe200028f0eff */
[----:B------:R-:W-:Y:S01]  /*27640*/  VIADD R10, R10, UR11 ;  /* 0x0000000b0a0a7c36 */ /* 0x000fe20008000000 */
[----:B----4-:R-:W-:Y:S01]  /*27650*/  ISETP.LT.AND P2, PT, R0, UR14, !P0 ;  /* 0x0000000e00007c0c */ /* 0x010fe2000c741270 */
[----:B------:R-:W-:Y:S01]  /*27660*/  VIADD R0, R28, 0xf9 ;  /* 0x000000f91c007836 */ /* 0x000fe20000000000 */
[----:B------:R-:W4:Y:S01]  /*27670*/  LDCU UR14, c[0x0][0x39c] ;  /* 0x00007380ff0e77ac */ /* 0x000f220008000800 */
[----:B------:R3:W-:Y:S01]  /*27680*/  @P1 STG.E.U8 desc[UR8][R6.64], R11 ;  /* 0x0000000b06001986 */ /* 0x0007e2000c101108 */
[----:B--2---:R-:W-:-:S02]  /*27690*/  IADD3 R4, P5, PT, R10, R2, RZ ;  /* 0x000000020a047210 */ /* 0x004fc40007fbe0ff */
[----:B0-----:R-:W-:Y:S01]  /*276a0*/  ISETP.LT.AND P1, PT, R0, UR12, !P0 ;  /* 0x0000000c00007c0c */ /* 0x001fe2000c721270 */
[----:B------:R-:W-:Y:S01]  /*276b0*/  VIADD R0, R28, 0xfa ;  /* 0x000000fa1c007836 */ /* 0x000fe20000000000 */
[CC--:B------:R-:W-:Y:S01]  /*276c0*/  LEA.HI.X.SX32 R5, R10.reuse, R3.reuse, 0x1, P5 ;  /* 0x000000030a057211 */ /* 0x0c0fe200028f0eff */
[----:B------:R-:W-:Y:S01]  /*276d0*/  VIADD R10, R10, UR5 ;  /* 0x000000050a0a7c36 */ /* 0x000fe20008000000 */
[----:B-1----:R-:W-:Y:S01]  /*276e0*/  PRMT R13, R14, 0x7773, RZ ;  /* 0x000077730e0d7816 */ /* 0x002fe200000000ff */
[----:B------:R-:W0:Y:S01]  /*276f0*/  LDCU UR6, c[0x0][0x3b8] ;  /* 0x00007700ff0677ac */ /* 0x000e220008000800 */
[----:B------:R-:W-:Y:S01]  /*27700*/  ISETP.LT.AND P5, PT, R0, UR13, !P0 ;  /* 0x0000000d00007c0c */ /* 0x000fe2000c7a1270 */
[C---:B---3--:R-:W-:Y:S01]  /*27710*/  VIADD R9, R10.reuse, UR10 ;  /* 0x0000000a0a097c36 */ /* 0x048fe20008000000 */
[----:B------:R-:W1:Y:S01]  /*27720*/  LDCU UR13, c[0x0][0x39c] ;  /* 0x00007380ff0d77ac */ /* 0x000e620008000800 */
[----:B------:R2:W-:Y:S01]  /*27730*/  @P4 STG.E.U8 desc[UR8][R4.64], R13 ;  /* 0x0000000d04004986 */ /* 0x0005e2000c101108 */
[-C--:B------:R-:W-:Y:S01]  /*27740*/  IADD3 R6, P4, PT, R10, R2.reuse, RZ ;  /* 0x000000020a067210 */ /* 0x080fe20007f9e0ff */
[----:B------:R-:W3:Y:S01]  /*27750*/  LDCU UR11, c[0x0][0x3b8] ;  /* 0x00007700ff0b77ac */ /* 0x000ee20008000800 */
[C---:B------:R-:W-:Y:S01]  /*27760*/  PRMT R11, R15.reuse, 0x7773, RZ ;  /* 0x000077730f0b7816 */ /* 0x040fe200000000ff */
[----:B------:R-:W-:Y:S01]  /*27770*/  VIADD R0, R28, 0xfb ;  /* 0x000000fb1c007836 */ /* 0x000fe20000000000 */
[----:B------:R-:W-:Y:S01]  /*27780*/  PRMT R15, R15, 0x7772, RZ ;  /* 0x000077720f0f7816 */ /* 0x000fe200000000ff */
[----:B------:R-:W3:Y:S01]  /*27790*/  LDCU UR12, c[0x0][0x3b8] ;  /* 0x00007700ff0c77ac */ /* 0x000ee20008000800 */
[-C--:B------:R-:W-:Y:S01]  /*277a0*/  LEA.HI.X.SX32 R7, R10, R3.reuse, 0x1, P4 ;  /* 0x000000030a077211 */ /* 0x080fe200020f0eff */
[C---:B------:R-:W-:Y:S01]  /*277b0*/  VIADD R10, R9.reuse, UR4 ;  /* 0x00000004090a7c36 */ /* 0x040fe20008000000 */
[CC--:B------:R-:W-:Y:S01]  /*277c0*/  IADD3 R8, P4, PT, R9.reuse, R2.reuse, RZ ;  /* 0x0000000209087210 */ /* 0x0c0fe20007f9e0ff */
[----:B------:R-:W3:Y:S02]  /*277d0*/  LDCU UR4, c[0x0][0x3b8] ;  /* 0x00007700ff0477ac */ /* 0x000ee40008000800 */
[----:B------:R3:W-:Y:S01]  /*277e0*/  @P6 STG.E.U8 desc[UR8][R6.64], R15 ;  /* 0x0000000f06006986 */ /* 0x0007e2000c101108 */
[-C--:B------:R-:W-:Y:S01]  /*277f0*/  LEA.HI.X.SX32 R9, R9, R3.reuse, 0x1, P4 ;  /* 0x0000000309097211 */ /* 0x080fe200020f0eff */
[----:B------:R-:W3:Y:S01]  /*27800*/  LDCU UR5, c[0x0][0x3b8] ;  /* 0x00007700ff0577ac */ /* 0x000ee20008000800 */
[----:B----4-:R-:W-:Y:S01]  /*27810*/  ISETP.LT.AND P4, PT, R0, UR14, !P0 ;  /* 0x0000000e00007c0c */ /* 0x010fe2000c781270 */
[----:B------:R-:W-:Y:S01]  /*27820*/  VIADD R0, R28, 0xfc ;  /* 0x000000fc1c007836 */ /* 0x000fe20000000000 */
[-C--:B--2---:R-:W-:Y:S01]  /*27830*/  IADD3 R4, P6, PT, R10, R2.reuse, RZ ;  /* 0x000000020a047210 */ /* 0x084fe20007fde0ff */
[----:B------:R2:W-:Y:S01]  /*27840*/  @P3 STG.E.U8 desc[UR8][R8.64], R11 ;  /* 0x0000000b08003986 */ /* 0x0005e2000c101108 */
[----:B------:R-:W-:Y:S01]  /*27850*/  PRMT R23, R16, 0x7772, RZ ;  /* 0x0000777210177816 */ /* 0x000fe200000000ff */
[----:B------:R-:W4:Y:S01]  /*27860*/  LDCU UR10, c[0x0][0x3b8] ;  /* 0x00007700ff0a77ac */ /* 0x000f220008000800 */
[CC--:B------:R-:W-:Y:S01]  /*27870*/  LEA.HI.X.SX32 R5, R10.reuse, R3.reuse, 0x1, P6 ;  /* 0x000000030a057211 */ /* 0x0c0fe200030f0eff */
[----:B0-----:R-:W-:Y:S01]  /*27880*/  VIADD R10, R10, UR6 ;  /* 0x000000060a0a7c36 */ /* 0x001fe20008000000 */
[----:B-1----:R-:W-:Y:S01]  /*27890*/  ISETP.LT.AND P3, PT, R0, UR13, !P0 ;  /* 0x0000000d00007c0c */ /* 0x002fe2000c761270 */
[----:B------:R-:W-:Y:S01]  /*278a0*/  VIADD R0, R28, 0xfd ;  /* 0x000000fd1c007836 */ /* 0x000fe20000000000 */
[----:B------:R-:W0:Y:S01]  /*278b0*/  LDCU UR13, c[0x0][0x39c] ;  /* 0x00007380ff0d77ac */ /* 0x000e220008000800 */
[----:B---3--:R-:W-:Y:S01]  /*278c0*/  VIADD R6, R10, UR11 ;  /* 0x0000000b0a067c36 */ /* 0x008fe20008000000 */
[----:B------:R1:W-:Y:S02]  /*278d0*/  @P2 STG.E.U8 desc[UR8][R4.64], R23 ;  /* 0x0000001704002986 */ /* 0x0003e4000c101108 */
[----:B------:R-:W-:Y:S01]  /*278e0*/  ISETP.LT.AND P2, PT, R0, UR15, !P0 ;  /* 0x0000000f00007c0c */ /* 0x000fe2000c741270 */
[----:B------:R-:W-:Y:S01]  /*278f0*/  VIADD R0, R6, UR12 ;  /* 0x0000000c06007c36 */ /* 0x000fe20008000000 */
[-C--:B------:R-:W-:Y:S01]  /*27900*/  IADD3 R12, P6, PT, R10, R2.reuse, RZ ;  /* 0x000000020a0c7210 */ /* 0x080fe20007fde0ff */
[----:B------:R-:W3:Y:S02]  /*27910*/  LDCU UR11, c[0x0][0x39c] ;  /* 0x00007380ff0b77ac */ /* 0x000ee40008000800 */
[----:B--2---:R-:W-:Y:S01]  /*27920*/  VIADD R9, R0, UR4 ;  /* 0x0000000400097c36 */ /* 0x004fe20008000000 */
[----:B------:R-:W-:Y:S01]  /*27930*/  LEA.HI.X.SX32 R13, R10, R3, 0x1, P6 ;  /* 0x000000030a0d7211 */ /* 0x000fe200030f0eff */
[----:B------:R-:W2:Y:S01]  /*27940*/  LDCU UR6, c[0x0][0x3b8] ;  /* 0x00007700ff0677ac */ /* 0x000ea20008000800 */
[----:B------:R-:W-:Y:S01]  /*27950*/  PRMT R21, R16, 0x7773, RZ ;  /* 0x0000777310157816 */ /* 0x000fe200000000ff */
[----:B------:R-:W-:Y:S01]  /*27960*/  VIADD R11, R9, UR5 ;  /* 0x00000005090b7c36 */ /* 0x000fe20008000000 */
[----:B-1----:R-:W-:-:S03]  /*27970*/  IADD3 R4, P6, PT, R6, R2, RZ ;  /* 0x0000000206047210 */ /* 0x002fc60007fde0ff */
[----:B------:R1:W-:Y:S01]  /*27980*/  @P1 STG.E.U8 desc[UR8][R12.64], R21 ;  /* 0x000000150c001986 */ /* 0x0003e2000c101108 */
[----:B------:R-:W-:Y:S01]  /*27990*/  LEA.HI.X.SX32 R5, R6, R3, 0x1, P6 ;  /* 0x0000000306057211 */ /* 0x000fe200030f0eff */
[----:B----4-:R-:W-:Y:S01]  /*279a0*/  VIADD R15, R11, UR10 ;  /* 0x0000000a0b0f7c36 */ /* 0x010fe20008000000 */
[----:B------:R-:W-:Y:S01]  /*279b0*/  IADD3 R6, P1, PT, R0, R2, RZ ;  /* 0x0000000200067210 */ /* 0x000fe20007f3e0ff */
[----:B------:R-:W-:-:S03]  /*279c0*/  VIADD R14, R28, 0xfe ;  /* 0x000000fe1c0e7836 */ /* 0x000fc60000000000 */
[----:B------:R-:W-:Y:S01]  /*279d0*/  LEA.HI.X.SX32 R7, R0, R3, 0x1, P1 ;  /* 0x0000000300077211 */ /* 0x000fe200008f0eff */
[----:B------:R-:W-:Y:S01]  /*279e0*/  VIADD R0, R28, 0xff ;  /* 0x000000ff1c007836 */ /* 0x000fe20000000000 */
[-C--:B------:R-:W-:Y:S02]  /*279f0*/  IADD3 R8, P6, PT, R9, R2.reuse, RZ ;  /* 0x0000000209087210 */ /* 0x080fe40007fde0ff */
[----:B-1----:R-:W-:-:S04]  /*27a00*/  IADD3 R12, P1, PT, R15, R2, RZ ;  /* 0x000000020f0c7210 */ /* 0x002fc80007f3e0ff */
[-C--:B------:R-:W-:Y:S02]  /*27a10*/  LEA.HI.X.SX32 R13, R15, R3.reuse, 0x1, P1 ;  /* 0x000000030f0d7211 */ /* 0x080fe400008f0eff */
[----:B0-----:R-:W-:Y:S02]  /*27a20*/  ISETP.LT.AND P1, PT, R14, UR13, !P0 ;  /* 0x0000000d0e007c0c */ /* 0x001fe4000c721270 */
[----:B---3--:R-:W-:Y:S02]  /*27a30*/  ISETP.LT.AND P0, PT, R0, UR11, !P0 ;  /* 0x0000000b00007c0c */ /* 0x008fe4000c701270 */
[----:B------:R-:W-:Y:S02]  /*27a40*/  LEA.HI.X.SX32 R9, R9, R3, 0x1, P6 ;  /* 0x0000000309097211 */ /* 0x000fe400030f0eff */
[----:B------:R-:W-:Y:S02]  /*27a50*/  IADD3 R10, P6, PT, R11, R2, RZ ;  /* 0x000000020b0a7210 */ /* 0x000fe40007fde0ff */
[----:B------:R-:W-:Y:S01]  /*27a60*/  PRMT R25, R17, 0x7772, RZ ;  /* 0x0000777211197816 */ /* 0x000fe200000000ff */
[----:B--2---:R-:W-:Y:S01]  /*27a70*/  VIADD R16, R15, UR6 ;  /* 0x000000060f107c36 */ /* 0x004fe20008000000 */
[----:B------:R-:W-:-:S02]  /*27a80*/  PRMT R23, R17, 0x7773, RZ ;  /* 0x0000777311177816 */ /* 0x000fc400000000ff */
[C---:B------:R-:W-:Y:S02]  /*27a90*/  PRMT R21, R18.reuse, 0x7772, RZ ;  /* 0x0000777212157816 */ /* 0x040fe400000000ff */
[----:B------:R-:W-:Y:S02]  /*27aa0*/  LEA.HI.X.SX32 R11, R11, R3, 0x1, P6 ;  /* 0x000000030b0b7211 */ /* 0x000fe400030f0eff */
[----:B------:R-:W-:Y:S02]  /*27ab0*/  PRMT R17, R18, 0x7773, RZ ;  /* 0x0000777312117816 */ /* 0x000fe400000000ff */
[C---:B------:R-:W-:Y:S01]  /*27ac0*/  PRMT R15, R19.reuse, 0x7773, RZ ;  /* 0x00007773130f7816 */ /* 0x040fe200000000ff */
[----:B------:R0:W-:Y:S01]  /*27ad0*/  @P5 STG.E.U8 desc[UR8][R4.64], R25 ;  /* 0x0000001904005986 */ /* 0x0001e2000c101108 */
[----:B------:R-:W-:-:S03]  /*27ae0*/  PRMT R19, R19, 0x7772, RZ ;  /* 0x0000777213137816 */ /* 0x000fc600000000ff */
[----:B------:R0:W-:Y:S01]  /*27af0*/  @P4 STG.E.U8 desc[UR8][R6.64], R23 ;  /* 0x0000001706004986 */ /* 0x0001e2000c101108 */
[----:B------:R-:W-:-:S03]  /*27b00*/  IADD3 R2, P6, PT, R16, R2, RZ ;  /* 0x0000000210027210 */ /* 0x000fc60007fde0ff */
[----:B------:R0:W-:Y:S04]  /*27b10*/  @P3 STG.E.U8 desc[UR8][R8.64], R21 ;  /* 0x0000001508003986 */ /* 0x0001e8000c101108 */
[----:B------:R0:W-:Y:S01]  /*27b20*/  @P2 STG.E.U8 desc[UR8][R10.64], R17 ;  /* 0x000000110a002986 */ /* 0x0001e2000c101108 */
[----:B------:R-:W-:-:S03]  /*27b30*/  LEA.HI.X.SX32 R3, R16, R3, 0x1, P6 ;  /* 0x0000000310037211 */ /* 0x000fc600030f0eff */
[----:B------:R0:W-:Y:S01]  /*27b40*/  @P1 STG.E.U8 desc[UR8][R12.64], R19 ;  /* 0x000000130c001986 */ /* 0x0001e2000c101108 */
[----:B------:R-:W-:Y:S05]  /*27b50*/  @!P0 EXIT ;  /* 0x000000000000894d */ /* 0x000fea0003800000 */
[----:B------:R-:W-:Y:S01]  /*27b60*/  STG.E.U8 desc[UR8][R2.64], R15 ;  /* 0x0000000f02007986 */ /* 0x000fe2000c101108 */
[----:B------:R-:W-:Y:S05]  /*27b70*/  EXIT ;  /* 0x000000000000794d */ /* 0x000fea0003800000 */
.L_x_3:
[----:B------:R-:W-:-:S00]  /*27b80*/  BRA `(.L_x_3) ;  /* 0xfffffffc00fc7947 */ /* 0x000fc0000383ffff */
[----:B------:R-:W-:-:S00]  /*27b90*/  NOP ;  /* 0x0000000000007918 */ /* 0x000fc00000000000 */
        /* <DEDUP_REMOVED lines=14> */
.L_x_4:


//--------------------- .nv.shared.matmul_kernel  --------------------------
	.section	.nv.shared.matmul_kernel,"aw",@nobits
	.sectionflags	@""
	.align	16
	.zero		1024


//--------------------- .nv.shared.reserved.0     --------------------------
	.section	.nv.shared.reserved.0,"aw",@nobits
	.weak		__nv_reservedSMEM_offset_0_alias
	.size		__nv_reservedSMEM_offset_0_alias, 0, 64
	.other		__nv_reservedSMEM_offset_0_alias,@"STO_CUDA_RESERVED_SHARED STV_DEFAULT"
__nv_reservedSMEM_offset_0_alias:
	.zero		0
	.zero		64


//--------------------- .nv.constant0.matmul_kernel --------------------------
	.section	.nv.constant0.matmul_kernel,"a",@progbits
	.sectionflags	@""
	.align	4
.nv.constant0.matmul_kernel:
	.zero		976


//--------------------- SYMBOLS --------------------------

	.type		.nv.reservedSmem.offset0,@object
	.size		.nv.reservedSmem.offset0,0x4
	.type		.nv.reservedSmem.cap,@object
	.size		.nv.reservedSmem.cap,0x4
